def matmul_kernel(
    a_ptr,
    b_ptr,
    c_ptr,
    M,
    N,
    K,
    stride_am,
    stride_ak,
    stride_bk,
    stride_bn,
    stride_cm,
    stride_cn,
    BLOCK_M: tl.constexpr,
    BLOCK_N: tl.constexpr,
    BLOCK_K: tl.constexpr,
    GROUP_M: tl.constexpr,
):
    pid = tl.program_id(axis=0)
    num_pid_m = tl.cdiv(M, BLOCK_M)
    num_pid_n = tl.cdiv(N, BLOCK_N)
    num_pid_in_group = GROUP_M * num_pid_n
    group_id = pid // num_pid_in_group
    first_pid_m = group_id * GROUP_M
    group_size_m = min(num_pid_m - first_pid_m, GROUP_M)
    pid_m = first_pid_m + ((pid % num_pid_in_group) % group_size_m)
    pid_n = (pid % num_pid_in_group) // group_size_m

    offs_am = (pid_m * BLOCK_M + tl.arange(0, BLOCK_M)) % M
    offs_bn = (pid_n * BLOCK_N + tl.arange(0, BLOCK_N)) % N
    offs_k = tl.arange(0, BLOCK_K)
    a_ptrs = a_ptr + offs_am[:, None] * stride_am + offs_k[None, :] * stride_ak
    b_ptrs = b_ptr + offs_k[:, None] * stride_bk + offs_bn[None, :] * stride_bn

    acc = tl.zeros((BLOCK_M, BLOCK_N), dtype=tl.float32)
    for kk in range(0, tl.cdiv(K, BLOCK_K)):
        a = tl.load(a_ptrs, mask=offs_k[None, :] < K - kk * BLOCK_K, other=0.0)
        b = tl.load(b_ptrs, mask=offs_k[:, None] < K - kk * BLOCK_K, other=0.0)
        acc = tl.dot(a, b, acc)
        a_ptrs += BLOCK_K * stride_ak
        b_ptrs += BLOCK_K * stride_bk

    c = acc.to(c_ptr.dtype.element_ty)
    offs_cm = pid_m * BLOCK_M + tl.arange(0, BLOCK_M)
    offs_cn = pid_n * BLOCK_N + tl.arange(0, BLOCK_N)
    c_ptrs = c_ptr + offs_cm[:, None] * stride_cm + offs_cn[None, :] * stride_cn
    mask = (offs_cm[:, None] < M) & (offs_cn[None, :] < N)
    tl.store(c_ptrs, c, mask=mask)

# config = {"BLOCK_K": 64, "BLOCK_M": 512, "BLOCK_N": 32, "GROUP_M": 8, "arch": "sm_100", "dtype": "bf16", "num_ctas": 1, "num_stages": 2, "num_warps": 8}
# arch = sm_100


// ===== COMPILED SASS (sm_100a) =====

	.target	sm_100a

	.elftype	@"ET_EXEC"


//--------------------- .note.nv.tkinfo           --------------------------
	.section	.note.nv.tkinfo,"",@"SHT_NOTE"
	.sectionflags	@"SHF_NOTE_NV_TKINFO"
	.tkinfo
        /*0018*/ 	.word	0x00000081
        /*0030*/ 	.string	""
        /*0030*/ 	.string	"ptxas-blackwell"
        /*0030*/ 	.string	"Cuda compilation tools, release 12.9, V12.9.86"
        /*0030*/ 	.string	"Build cuda_12.9.r12.9/compiler.36037853_0"
        /*0030*/ 	.string	"-v  -suppress-debug-info  -lineinfo  -arch sm_100a "



//--------------------- .note.nv.cuver            --------------------------
	.section	.note.nv.cuver,"",@"SHT_NOTE"
	.sectionflags	@"SHF_NOTE_NV_CUVER"
        /*0018*/ 	.short	0x0001
        /*001a*/ 	.short	0x0064
        /*001c*/ 	.short	0x0001
        /*001e*/ 	.short	0x0000
        /*0020*/ 	.short	0x0001
        /*0022*/ 	.short	0x0000


//--------------------- .nv.info                  --------------------------
	.section	.nv.info,"",@"SHT_CUDA_INFO"
	.align	4


	//----- nvinfo : EIATTR_REGCOUNT
	.align		4
        /*0000*/ 	.byte	0x04, 0x2f
        /*0002*/ 	.short	(.L_4 - .L_3)
	.align		4
.L_3:
        /*0004*/ 	.word	index@(matmul_kernel)
        /*0008*/ 	.word	0x00000080


	//----- nvinfo : EIATTR_FRAME_SIZE
	.align		4
.L_4:
        /*000c*/ 	.byte	0x04, 0x11
        /*000e*/ 	.short	(.L_6 - .L_5)
	.align		4
.L_5:
        /*0010*/ 	.word	index@($__internal_2_$__cuda_sm10x_tcgen05_guardrail_trap_unallocated_columns_being_dealloced)
        /*0014*/ 	.word	0x00000988


	//----- nvinfo : EIATTR_FRAME_SIZE
	.align		4
.L_6:
        /*0018*/ 	.byte	0x04, 0x11
        /*001a*/ 	.short	(.L_8 - .L_7)
	.align		4
.L_7:
        /*001c*/ 	.word	index@($__internal_1_$__cuda_sm10x_tcgen05_guardrail_trap_phase_invalid_during_alloc)
        /*0020*/ 	.word	0x00000988


	//----- nvinfo : EIATTR_FRAME_SIZE
	.align		4
.L_8:
        /*0024*/ 	.byte	0x04, 0x11
        /*0026*/ 	.short	(.L_10 - .L_9)
	.align		4
.L_9:
        /*0028*/ 	.word	index@($__internal_0_$__cuda_sm10x_tcgen05_guardrail_trap_col_being_dealloced_not_returned_by_alloc)
        /*002c*/ 	.word	0x00000988


	//----- nvinfo : EIATTR_FRAME_SIZE
	.align		4
.L_10:
        /*0030*/ 	.byte	0x04, 0x11
        /*0032*/ 	.short	(.L_12 - .L_11)
	.align		4
.L_11:
        /*0034*/ 	.word	index@(matmul_kernel)
        /*0038*/ 	.word	0x00000988


	//----- nvinfo : EIATTR_MIN_STACK_SIZE
	.align		4
.L_12:
        /*003c*/ 	.byte	0x04, 0x12
        /*003e*/ 	.short	(.L_14 - .L_13)
	.align		4
.L_13:
        /*0040*/ 	.word	index@(matmul_kernel)
        /*0044*/ 	.word	0x00000988
.L_14:


//--------------------- .nv.info.matmul_kernel    --------------------------
	.section	.nv.info.matmul_kernel,"",@"SHT_CUDA_INFO"
	.sectionflags	@""
	.align	4


	//----- nvinfo : EIATTR_CUDA_API_VERSION
	.align		4
        /*0000*/ 	.byte	0x04, 0x37
        /*0002*/ 	.short	(.L_16 - .L_15)
.L_15:
        /*0004*/ 	.word	0x00000081


	//----- nvinfo : EIATTR_KPARAM_INFO
	.align		4
.L_16:
        /*0008*/ 	.byte	0x04, 0x17
        /*000a*/ 	.short	(.L_18 - .L_17)
.L_17:
        /*000c*/ 	.word	0x00000000
        /*0010*/ 	.short	0x000d
        /*0012*/ 	.short	0x0048
        /*0014*/ 	.byte	0x00, 0xf4, 0x21, 0x00


	//----- nvinfo : EIATTR_KPARAM_INFO
	.align		4
.L_18:
        /*0018*/ 	.byte	0x04, 0x17
        /*001a*/ 	.short	(.L_20 - .L_19)
.L_19:
        /*001c*/ 	.word	0x00000000
        /*0020*/ 	.short	0x000c
        /*0022*/ 	.short	0x0040
        /*0024*/ 	.byte	0x00, 0xf4, 0x21, 0x00


	//----- nvinfo : EIATTR_KPARAM_INFO
	.align		4
.L_20:
        /*0028*/ 	.byte	0x04, 0x17
        /*002a*/ 	.short	(.L_22 - .L_21)
.L_21:
        /*002c*/ 	.word	0x00000000
        /*0030*/ 	.short	0x000b
        /*0032*/ 	.short	0x0038
        /*0034*/ 	.byte	0x00, 0xf0, 0x11, 0x00


	//----- nvinfo : EIATTR_KPARAM_INFO
	.align		4
.L_22:
        /*0038*/ 	.byte	0x04, 0x17
        /*003a*/ 	.short	(.L_24 - .L_23)
.L_23:
        /*003c*/ 	.word	0x00000000
        /*0040*/ 	.short	0x000a
        /*0042*/ 	.short	0x0034
        /*0044*/ 	.byte	0x00, 0xf0, 0x11, 0x00


	//----- nvinfo : EIATTR_KPARAM_INFO
	.align		4
.L_24:
        /*0048*/ 	.byte	0x04, 0x17
        /*004a*/ 	.short	(.L_26 - .L_25)
.L_25:
        /*004c*/ 	.word	0x00000000
        /*0050*/ 	.short	0x0009
        /*0052*/ 	.short	0x0030
        /*0054*/ 	.byte	0x00, 0xf0, 0x11, 0x00


	//----- nvinfo : EIATTR_KPARAM_INFO
	.align		4
.L_26:
        /*0058*/ 	.byte	0x04, 0x17
        /*005a*/ 	.short	(.L_28 - .L_27)
.L_27:
        /*005c*/ 	.word	0x00000000
        /*0060*/ 	.short	0x0008
        /*0062*/ 	.short	0x002c
        /*0064*/ 	.byte	0x00, 0xf0, 0x11, 0x00


	//----- nvinfo : EIATTR_KPARAM_INFO
	.align		4
.L_28:
        /*0068*/ 	.byte	0x04, 0x17
        /*006a*/ 	.short	(.L_30 - .L_29)
.L_29:
        /*006c*/ 	.word	0x00000000
        /*0070*/ 	.short	0x0007
        /*0072*/ 	.short	0x0028
        /*0074*/ 	.byte	0x00, 0xf0, 0x11, 0x00


	//----- nvinfo : EIATTR_KPARAM_INFO
	.align		4
.L_30:
        /*0078*/ 	.byte	0x04, 0x17
        /*007a*/ 	.short	(.L_32 - .L_31)
.L_31:
        /*007c*/ 	.word	0x00000000
        /*0080*/ 	.short	0x0006
        /*0082*/ 	.short	0x0024
        /*0084*/ 	.byte	0x00, 0xf0, 0x11, 0x00


	//----- nvinfo : EIATTR_KPARAM_INFO
	.align		4
.L_32:
        /*0088*/ 	.byte	0x04, 0x17
        /*008a*/ 	.short	(.L_34 - .L_33)
.L_33:
        /*008c*/ 	.word	0x00000000
        /*0090*/ 	.short	0x0005
        /*0092*/ 	.short	0x0020
        /*0094*/ 	.byte	0x00, 0xf0, 0x11, 0x00


	//----- nvinfo : EIATTR_KPARAM_INFO
	.align		4
.L_34:
        /*0098*/ 	.byte	0x04, 0x17
        /*009a*/ 	.short	(.L_36 - .L_35)
.L_35:
        /*009c*/ 	.word	0x00000000
        /*00a0*/ 	.short	0x0004
        /*00a2*/ 	.short	0x001c
        /*00a4*/ 	.byte	0x00, 0xf0, 0x11, 0x00


	//----- nvinfo : EIATTR_KPARAM_INFO
	.align		4
.L_36:
        /*00a8*/ 	.byte	0x04, 0x17
        /*00aa*/ 	.short	(.L_38 - .L_37)
.L_37:
        /*00ac*/ 	.word	0x00000000
        /*00b0*/ 	.short	0x0003
        /*00b2*/ 	.short	0x0018
        /*00b4*/ 	.byte	0x00, 0xf0, 0x11, 0x00


	//----- nvinfo : EIATTR_KPARAM_INFO
	.align		4
.L_38:
        /*00b8*/ 	.byte	0x04, 0x17
        /*00ba*/ 	.short	(.L_40 - .L_39)
.L_39:
        /*00bc*/ 	.word	0x00000000
        /*00c0*/ 	.short	0x0002
        /*00c2*/ 	.short	0x0010
        /*00c4*/ 	.byte	0x00, 0xf4, 0x21, 0x00


	//----- nvinfo : EIATTR_KPARAM_INFO
	.align		4
.L_40:
        /*00c8*/ 	.byte	0x04, 0x17
        /*00ca*/ 	.short	(.L_42 - .L_41)
.L_41:
        /*00cc*/ 	.word	0x00000000
        /*00d0*/ 	.short	0x0001
        /*00d2*/ 	.short	0x0008
        /*00d4*/ 	.byte	0x00, 0xf4, 0x21, 0x00


	//----- nvinfo : EIATTR_KPARAM_INFO
	.align		4
.L_42:
        /*00d8*/ 	.byte	0x04, 0x17
        /*00da*/ 	.short	(.L_44 - .L_43)
.L_43:
        /*00dc*/ 	.word	0x00000000
        /*00e0*/ 	.short	0x0000
        /*00e2*/ 	.short	0x0000
        /*00e4*/ 	.byte	0x00, 0xf4, 0x21, 0x00


	//----- nvinfo : EIATTR_AT_ENTRY_FRAGMENTS
	.align		4
.L_44:
        /*00e8*/ 	.byte	0x04, 0x4f
        /*00ea*/ 	.short	(.L_46 - .L_45)


	//   ....[0]....
.L_45:
        /*00ec*/ 	.word	0x00000004


	//----- nvinfo : EIATTR_RESERVED_SMEM_USED
	.align		4
.L_46:
        /*00f0*/ 	.byte	0x01, 0x41
	.zero		2


	//----- nvinfo : EIATTR_SPARSE_MMA_MASK
	.align		4
        /*00f4*/ 	.byte	0x03, 0x50
        /*00f6*/ 	.short	0x0000


	//----- nvinfo : EIATTR_TCGEN05_1CTA_USED
	.align		4
        /*00f8*/ 	.byte	0x01, 0x51
	.zero		2


	//----- nvinfo : EIATTR_MAXREG_COUNT
	.align		4
        /*00fc*/ 	.byte	0x03, 0x1b
        /*00fe*/ 	.short	0x00ff


	//----- nvinfo : EIATTR_NUM_BARRIERS
	.align		4
        /*0100*/ 	.byte	0x02, 0x4c
        /*0102*/ 	.byte	0x01
	.zero		1


	//----- nvinfo : EIATTR_ANNOTATIONS
	.align		4
        /*0104*/ 	.byte	0x04, 0x55
        /*0106*/ 	.short	(.L_48 - .L_47)


	//   ....[0]....
.L_47:
        /*0108*/ 	.word	0x00000001
        /*010c*/ 	.byte	0xa0, 0x09, 0x00, 0x00, 0x01, 0x00, 0x00, 0x00, 0x60, 0x0d, 0x00, 0x00, 0x01, 0x00, 0x00, 0x00
        /* <DEDUP_REMOVED lines=758> */
        /*307c*/ 	.byte	0x10, 0xff, 0x00, 0x00


	//----- nvinfo : EIATTR_INT_WARP_WIDE_INSTR_OFFSETS
	.align		4
.L_48:
        /*3080*/ 	.byte	0x04, 0x31
        /*3082*/ 	.short	(.L_50 - .L_49)


	//   ....[0]....
.L_49:
        /*3084*/ 	.word	0x00002070


	//   ....[1]....
        /*3088*/ 	.word	0x000020a0


	//   ....[2]....
        /*308c*/ 	.word	0x00003c60


	//   ....[3]....
        /*3090*/ 	.word	0x00011780


	//   ....[4]....
        /*3094*/ 	.word	0x000117d0


	//----- nvinfo : EIATTR_COOP_GROUP_MASK_REGIDS
	.align		4
.L_50:
        /*3098*/ 	.byte	0x04, 0x29
        /*309a*/ 	.short	(.L_52 - .L_51)


	//   ....[0]....
.L_51:
        /*309c*/ 	.word	0xffffffff


	//   ....[1]....
        /*30a0*/ 	.word	0xffffffff


	//   ....[2]....
        /*30a4*/ 	.word	0xffffffff


	//   ....[3]....
        /*30a8*/ 	.word	0xffffffff


	//----- nvinfo : EIATTR_COOP_GROUP_INSTR_OFFSETS
	.align		4
.L_52:
        /*30ac*/ 	.byte	0x04, 0x28
        /*30ae*/ 	.short	(.L_54 - .L_53)


	//   ....[0]....
.L_53:
        /*30b0*/ 	.word	0x00000070


	//   ....[1]....
        /*30b4*/ 	.word	0x00000330


	//   ....[2]....
        /*30b8*/ 	.word	0x00011610


	//   ....[3]....
        /*30bc*/ 	.word	0x00011880


	//----- nvinfo : EIATTR_VRC_CTA_INIT_COUNT
	.align		4
.L_54:
        /*30c0*/ 	.byte	0x02, 0x4a
        /*30c2*/ 	.byte	0x80
	.zero		1


	//----- nvinfo : EIATTR_MBARRIER_INSTR_OFFSETS
	.align		4
        /*30c4*/ 	.byte	0x04, 0x39
        /*30c6*/ 	.short	(.L_56 - .L_55)


	//   ....[0]....
.L_55:
        /*30c8*/ 	.word	0x00002250
        /*30cc*/ 	.word	0x000000ff
        /*30d0*/ 	.word	0x00000000
        /*30d4*/ 	.short	0x0100
        /*30d6*/ 	.byte	0x08
	.zero		1


	//   ....[1]....
        /*30d8*/ 	.word	0x00003c80
        /*30dc*/ 	.word	0x000000ff
        /*30e0*/ 	.word	0x00022008
        /*30e4*/ 	.short	0x0100
        /*30e6*/ 	.byte	0x05
	.zero		1


	//   ....[2]....
        /*30e8*/ 	.word	0x00008cd0
        /*30ec*/ 	.word	0x000000ff
        /*30f0*/ 	.word	0x00000000
        /*30f4*/ 	.short	0x010a
        /*30f6*/ 	.byte	0x08
	.zero		1


	//   ....[3]....
        /*30f8*/ 	.word	0x0000fcb0
        /*30fc*/ 	.word	0x000000ff
        /*3100*/ 	.word	0x00000000
        /*3104*/ 	.short	0x010a
        /*3106*/ 	.byte	0x08
	.zero		1


	//   ....[4]....
        /*3108*/ 	.word	0x0000fd30
        /*310c*/ 	.word	0x000000ff
        /*3110*/ 	.word	0x00022000
        /*3114*/ 	.short	0x0108
        /*3116*/ 	.byte	0x05
	.zero		1


	//   ....[5]....
        /*3118*/ 	.word	0x0000fda0
        /*311c*/ 	.word	0x000000ff
        /*3120*/ 	.word	0x00022008
        /*3124*/ 	.short	0x0108
        /*3126*/ 	.byte	0x05
	.zero		1


	//   ....[6]....
        /*3128*/ 	.word	0x000118a0
        /*312c*/ 	.word	0x000000ff
        /*3130*/ 	.word	0x00000000
        /*3134*/ 	.short	0x010a
        /*3136*/ 	.byte	0x08
	.zero		1


	//   ....[7]....
        /*3138*/ 	.word	0x000118d0
        /*313c*/ 	.word	0x000000ff
        /*3140*/ 	.word	0x00000000
        /*3144*/ 	.short	0x010a
        /*3146*/ 	.byte	0x08
	.zero		1


	//----- nvinfo : EIATTR_NUM_MBARRIERS
	.align		4
.L_56:
        /*3148*/ 	.byte	0x03, 0x38
        /*314a*/ 	.short	0x0002


	//----- nvinfo : EIATTR_EXIT_INSTR_OFFSETS
	.align		4
        /*314c*/ 	.byte	0x04, 0x1c
        /*314e*/ 	.short	(.L_58 - .L_57)


	//   ....[0]....
.L_57:
        /*3150*/ 	.word	0x00011890


	//----- nvinfo : EIATTR_REQNTID
	.align		4
.L_58:
        /*3154*/ 	.byte	0x04, 0x10
        /*3156*/ 	.short	(.L_60 - .L_59)
.L_59:
        /*3158*/ 	.word	0x00000100
        /*315c*/ 	.word	0x00000001
        /*3160*/ 	.word	0x00000001


	//----- nvinfo : EIATTR_CRS_STACK_SIZE
	.align		4
.L_60:
        /*3164*/ 	.byte	0x04, 0x1e
        /*3166*/ 	.short	(.L_62 - .L_61)
.L_61:
        /*3168*/ 	.word	0x00000000


	//----- nvinfo : EIATTR_CBANK_PARAM_SIZE
	.align		4
.L_62:
        /*316c*/ 	.byte	0x03, 0x19
        /*316e*/ 	.short	0x0050


	//----- nvinfo : EIATTR_PARAM_CBANK
	.align		4
        /*3170*/ 	.byte	0x04, 0x0a
        /*3172*/ 	.short	(.L_64 - .L_63)
	.align		4
.L_63:
        /*3174*/ 	.word	index@(.nv.constant0.matmul_kernel)
        /*3178*/ 	.short	0x0380
        /*317a*/ 	.short	0x0050


	//----- nvinfo : EIATTR_SW_WAR
	.align		4
.L_64:
        /*317c*/ 	.byte	0x04, 0x36
        /*317e*/ 	.short	(.L_66 - .L_65)
.L_65:
        /*3180*/ 	.word	0x00000008
.L_66:


//--------------------- .nv.compat                --------------------------
	.section	.nv.compat,"",@"SHT_CUDA_COMPAT_INFO"
	.align	4
        /*0000*/ 	.byte	0x02, 0x02, 0x02, 0x00, 0x02, 0x05, 0x05, 0x00, 0x02, 0x03, 0x00, 0x00, 0x02, 0x06, 0x01, 0x00


//--------------------- .nv.callgraph             --------------------------
	.section	.nv.callgraph,"",@"SHT_CUDA_CALLGRAPH"
	.align	4
	.sectionentsize	8
	.align		4
        /*0000*/ 	.word	0x00000000
	.align		4
        /*0004*/ 	.word	0xffffffff
	.align		4
        /*0008*/ 	.word	0x00000000
	.align		4
        /*000c*/ 	.word	0xfffffffe
	.align		4
        /*0010*/ 	.word	0x00000000
	.align		4
        /*0014*/ 	.word	0xfffffffd
	.align		4
        /*0018*/ 	.word	0x00000000
	.align		4
        /*001c*/ 	.word	0xfffffffc


//--------------------- .text.matmul_kernel       --------------------------
	.section	.text.matmul_kernel,"ax",@progbits
	.align	128
        .global         matmul_kernel
        .type           matmul_kernel,@function
        .size           matmul_kernel,(.L_x_20 - matmul_kernel)
        .other          matmul_kernel,@"STO_CUDA_ENTRY STV_DEFAULT"
matmul_kernel:
.text.matmul_kernel:
[----:B------:R-:W0:Y:S01]  /*0000*/  LDC R1, c[0x0][0x37c] ;  /* 0x0000df00ff017b82 */ /* 0x000e220000000800 */
[----:B------:R-:W1:Y:S01]  /*0010*/  S2R R0, SR_TID.X ;  /* 0x0000000000007919 */ /* 0x000e620000002100 */
[----:B0-----:R-:W-:Y:S01]  /*0020*/  VIADD R1, R1, 0xfffff678 ;  /* 0xfffff67801017836 */ /* 0x001fe20000000000 */
[----:B-1----:R-:W-:-:S13]  /*0030*/  ISETP.GE.U32.AND P0, PT, R0, 0x20, PT ;  /* 0x000000200000780c */ /* 0x002fda0003f06070 */
[----:B------:R-:W-:Y:S02]  /*0040*/  VOTEU.ANY UP0, P0 ;  /* 0x0000000000ff7886 */ /* 0x000fe40000000100 */
[----:B------:R-:W-:Y:S05]  /*0050*/  BRA.U UP0, `(.L_x_0) ;  /* 0x0000000100b87547 */ /* 0x000fea000b800000 */
[----:B------:R-:W0:Y:S01]  /*0060*/  S2UR UR6, SR_CgaCtaId ;  /* 0x00000000000679c3 */ /* 0x000e220000008800 */
[----:B------:R-:W-:Y:S01]  /*0070*/  NOP ;  /* 0x0000000000007918 */ /* 0x000fe20000000000 */
[----:B------:R-:W-:Y:S02]  /*0080*/  UMOV UR4, 0x40 ;  /* 0x0000004000047882 */ /* 0x000fe40000000000 */
[----:B0-----:R-:W-:-:S09]  /*0090*/  ULEA UR4, UR6, UR4, 0x18 ;  /* 0x0000000406047291 */ /* 0x001fd2000f8ec0ff */
[----:B------:R-:W0:Y:S01]  /*00a0*/  LDS.U8 R0, [UR4] ;  /* 0x00000004ff007984 */ /* 0x000e220008000000 */
[----:B------:R-:W-:Y:S02]  /*00b0*/  UMOV UR4, 0x400 ;  /* 0x0000040000047882 */ /* 0x000fe40000000000 */
[----:B------:R-:W-:Y:S01]  /*00c0*/  ULEA UR4, UR6, UR4, 0x18 ;  /* 0x0000000406047291 */ /* 0x000fe2000f8ec0ff */
[----:B0-----:R-:W-:-:S13]  /*00d0*/  ISETP.NE.AND P0, PT, R0, RZ, PT ;  /* 0x000000ff0000720c */ /* 0x001fda0003f05270 */
[----:B------:R-:W-:Y:S05]  /*00e0*/  @P0 BRA `(.L_x_1) ;  /* 0x00000000007c0947 */ /* 0x000fea0003800000 */
[----:B------:R-:W-:-:S13]  /*00f0*/  ELECT P0, URZ, PT ;  /* 0x0000000000ff782f */ /* 0x000fda0003800000 */
[----:B------:R-:W-:Y:S05]  /*0100*/  @!P0 BRA `(.L_x_2) ;  /* 0x0000000000848947 */ /* 0x000fea0003800000 */
[----:B------:R-:W-:Y:S01]  /*0110*/  UMOV UR5, 0x4 ;  /* 0x0000000400057882 */ /* 0x000fe20000000000 */
[----:B------:R-:W-:Y:S02]  /*0120*/  IMAD.MOV.U32 R4, RZ, RZ, 0x1 ;  /* 0x00000001ff047424 */ /* 0x000fe400078e00ff */
[----:B------:R-:W-:Y:S02]  /*0130*/  IMAD.MOV.U32 R5, RZ, RZ, 0xf ;  /* 0x0000000fff057424 */ /* 0x000fe400078e00ff */
[----:B------:R-:W-:Y:S04]  /*0140*/  DEPBAR.LE SB0, 0x36 ;  /* 0x00008d800000791a */ /* 0x000fe80000000000 */
[----:B------:R-:W0:Y:S02]  /*0150*/  UTCATOMSWS.FIND_AND_SET.ALIGN UP1, UR5, UR5 ;  /* 0x00000005000575e3 */ /* 0x000e240008020800 */
[----:B0-----:R-:W-:-:S04]  /*0160*/  PLOP3.LUT P0, PT, PT, PT, UP1, 0x80, 0x8 ;  /* 0x000000000008781c */ /* 0x001fc80003f0f018 */
[----:B------:R-:W-:-:S04]  /*0170*/  SEL R0, RZ, 0xffffffff, !P0 ;  /* 0xffffffffff007807 */ /* 0x000fc80004000000 */
[----:B------:R-:W-:Y:S01]  /*0180*/  ISETP.NE.AND P0, PT, R0, RZ, PT ;  /* 0x000000ff0000720c */ /* 0x000fe20003f05270 */
[----:B------:R-:W-:-:S12]  /*0190*/  IMAD.U32 R0, RZ, RZ, UR5 ;  /* 0x00000005ff007e24 */ /* 0x000fd8000f8e00ff */
[----:B------:R-:W-:Y:S05]  /*01a0*/  @P0 BRA `(.L_x_3) ;  /* 0x0000000000240947 */ /* 0x000fea0003800000 */
.L_x_4:
[----:B------:R-:W-:Y:S05]  /*01b0*/  NANOSLEEP 0x64 ;  /* 0x000000640000795d */ /* 0x000fea0003800000 */
[----:B------:R-:W-:-:S05]  /*01c0*/  UMOV UR5, 0x4 ;  /* 0x0000000400057882 */ /* 0x000fca0000000000 */
[----:B------:R-:W-:Y:S04]  /*01d0*/  DEPBAR.LE SB0, 0x36 ;  /* 0x00008d800000791a */ /* 0x000fe80000000000 */
[----:B------:R-:W0:Y:S02]  /*01e0*/  UTCATOMSWS.FIND_AND_SET.ALIGN UP1, UR5, UR5 ;  /* 0x00000005000575e3 */ /* 0x000e240008020800 */
[----:B0-----:R-:W-:-:S04]  /*01f0*/  PLOP3.LUT P0, PT, PT, PT, UP1, 0x80, 0x8 ;  /* 0x000000000008781c */ /* 0x001fc80003f0f018 */
[----:B------:R-:W-:-:S04]  /*0200*/  SEL R0, RZ, 0xffffffff, !P0 ;  /* 0xffffffffff007807 */ /* 0x000fc80004000000 */
[----:B------:R-:W-:Y:S01]  /*0210*/  ISETP.NE.AND P0, PT, R0, RZ, PT ;  /* 0x000000ff0000720c */ /* 0x000fe20003f05270 */
[----:B------:R-:W-:-:S12]  /*0220*/  IMAD.U32 R0, RZ, RZ, UR5 ;  /* 0x00000005ff007e24 */ /* 0x000fd8000f8e00ff */
[----:B------:R-:W-:Y:S05]  /*0230*/  @!P0 BRA `(.L_x_4) ;  /* 0xfffffffc00dc8947 */ /* 0x000fea000383ffff */
.L_x_3:
[C---:B------:R-:W-:Y:S01]  /*0240*/  VIADD R3, R0.reuse, 0x10 ;  /* 0x0000001000037836 */ /* 0x040fe20000000000 */
[----:B------:R-:W-:Y:S01]  /*0250*/  UMOV UR5, 0x50 ;  /* 0x0000005000057882 */ /* 0x000fe20000000000 */
[----:B------:R-:W-:Y:S01]  /*0260*/  SHF.L.U32 R2, R5, R0, RZ ;  /* 0x0000000005027219 */ /* 0x000fe200000006ff */
[----:B------:R-:W-:Y:S01]  /*0270*/  ULEA UR5, UR6, UR5, 0x18 ;  /* 0x0000000506057291 */ /* 0x000fe2000f8ec0ff */
[----:B------:R-:W-:Y:S01]  /*0280*/  IMAD.SHL.U32 R0, R0, 0x20, RZ ;  /* 0x0000002000007824 */ /* 0x000fe200078e00ff */
[----:B------:R-:W-:-:S04]  /*0290*/  SHF.L.U32 R3, R4, R3, RZ ;  /* 0x0000000304037219 */ /* 0x000fc800000006ff */
[----:B------:R-:W-:-:S05]  /*02a0*/  LOP3.LUT R2, R3, R2, RZ, 0xfc, !PT ;  /* 0x0000000203027212 */ /* 0x000fca00078efcff */
[----:B------:R0:W-:Y:S04]  /*02b0*/  ATOMS.OR RZ, [UR5], R2 ;  /* 0x00000002ffff798c */ /* 0x0001e8000b000005 */
[----:B------:R0:W-:Y:S01]  /*02c0*/  STS [UR4], R0 ;  /* 0x00000000ff007988 */ /* 0x0001e20008000804 */
[----:B------:R-:W-:Y:S05]  /*02d0*/  BRA `(.L_x_2) ;  /* 0x0000000000107947 */ /* 0x000fea0003800000 */
.L_x_1:
[----:B------:R-:W-:Y:S01]  /*02e0*/  IMAD.MOV.U32 R0, RZ, RZ, -0x1 ;  /* 0xffffffffff007424 */ /* 0x000fe200078e00ff */
[----:B------:R-:W-:-:S04]  /*02f0*/  MOV R2, 0x320 ;  /* 0x0000032000027802 */ /* 0x000fc80000000f00 */
[----:B------:R0:W-:Y:S03]  /*0300*/  STS [UR4], R0 ;  /* 0x00000000ff007988 */ /* 0x0001e60008000804 */
[----:B0-----:R-:W-:Y:S05]  /*0310*/  CALL.REL.NOINC `($__internal_1_$__cuda_sm10x_tcgen05_guardrail_trap_phase_invalid_during_alloc) ;  /* 0x0000011400847944 */ /* 0x001fea0003c00000 */
.L_x_2:
[----:B------:R-:W-:Y:S05]  /*0320*/  WARPSYNC.ALL ;  /* 0x0000000000007948 */ /* 0x000fea0003800000 */
[----:B------:R-:W-:Y:S01]  /*0330*/  NOP ;  /* 0x0000000000007918 */ /* 0x000fe20000000000 */
.L_x_0:
[----:B0-----:R-:W0:Y:S01]  /*0340*/  LDC.64 R2, c[0x0][0x398] ;  /* 0x0000e600ff027b82 */ /* 0x001e220000000a00 */
[----:B------:R-:W1:Y:S01]  /*0350*/  S2R R7, SR_CTAID.X ;  /* 0x0000000000077919 */ /* 0x000e620000002500 */
[----:B------:R-:W-:Y:S01]  /*0360*/  UMOV UR5, 0x400 ;  /* 0x0000040000057882 */ /* 0x000fe20000000000 */
[----:B------:R-:W2:Y:S01]  /*0370*/  LDCU.64 UR16, c[0x0][0x358] ;  /* 0x00006b00ff1077ac */ /* 0x000ea20008000a00 */
[----:B------:R-:W3:Y:S01]  /*0380*/  S2R R16, SR_TID.X ;  /* 0x0000000000107919 */ /* 0x000ee20000002100 */
[----:B------:R-:W4:Y:S03]  /*0390*/  LDCU.128 UR20, c[0x0][0x380] ;  /* 0x00007000ff1477ac */ /* 0x000f260008000c00 */
[----:B------:R-:W5:Y:S01]  /*03a0*/  LDC.64 R32, c[0x0][0x3a0] ;  /* 0x0000e800ff207b82 */ /* 0x000f620000000a00 */
[----:B------:R-:W-:-:S07]  /*03b0*/  UMOV UR11, 0x1 ;  /* 0x00000001000b7882 */ /* 0x000fce0000000000 */
[----:B------:R-:W0:Y:S02]  /*03c0*/  S2UR UR4, SR_CgaCtaId ;  /* 0x00000000000479c3 */ /* 0x000e240000008800 */
[----:B0-----:R-:W-:Y:S01]  /*03d0*/  VIADD R0, R3, 0x1f ;  /* 0x0000001f03007836 */ /* 0x001fe20000000000 */
[----:B------:R-:W-:-:S05]  /*03e0*/  IABS R18, R3 ;  /* 0x0000000300127213 */ /* 0x000fca0000000000 */
[----:B------:R-:W0:Y:S01]  /*03f0*/  LDC.64 R124, c[0x0][0x3a8] ;  /* 0x0000ea00ff7c7b82 */ /* 0x000e220000000a00 */
[----:B------:R-:W-:Y:S02]  /*0400*/  IABS R17, R2 ;  /* 0x0000000200117213 */ /* 0x000fe40000000000 */
[----:B------:R-:W-:Y:S01]  /*0410*/  SHF.R.S32.HI R5, RZ, 0x1f, R0 ;  /* 0x0000001fff057819 */ /* 0x000fe20000011400 */
[----:B-----5:R-:W-:-:S03]  /*0420*/  IMAD.MOV.U32 R60, RZ, RZ, R32 ;  /* 0x000000ffff3c7224 */ /* 0x020fc600078e0020 */
[----:B------:R-:W-:Y:S01]  /*0430*/  LEA.HI R5, R5, R0, RZ, 0x5 ;  /* 0x0000000005057211 */ /* 0x000fe200078f28ff */
[----:B------:R-:W-:Y:S01]  /*0440*/  IMAD.MOV.U32 R47, RZ, RZ, R33 ;  /* 0x000000ffff2f7224 */ /* 0x000fe200078e0021 */
[----:B-1----:R-:W-:Y:S01]  /*0450*/  IABS R10, R7 ;  /* 0x00000007000a7213 */ /* 0x002fe20000000000 */
[----:B------:R-:W-:Y:S01]  /*0460*/  VIADD R45, R60, 0xffffffd3 ;  /* 0xffffffd33c2d7836 */ /* 0x000fe20000000000 */
[----:B------:R-:W-:Y:S02]  /*0470*/  SHF.R.S32.HI R5, RZ, 0x5, R5 ;  /* 0x00000005ff057819 */ /* 0x000fe40000011405 */
[----:B---3--:R-:W-:Y:S01]  /*0480*/  SHF.R.U32.HI R15, RZ, 0x5, R16 ;  /* 0x00000005ff0f7819 */ /* 0x008fe20000011610 */
[----:B------:R-:W-:Y:S01]  /*0490*/  ULEA UR5, UR4, UR5, 0x18 ;  /* 0x0000000504057291 */ /* 0x000fe2000f8ec0ff */
[----:B------:R-:W-:Y:S01]  /*04a0*/  LOP3.LUT R49, R16, 0xff, RZ, 0xc0, !PT ;  /* 0x000000ff10317812 */ /* 0x000fe200078ec0ff */
[----:B------:R-:W-:-:S05]  /*04b0*/  IMAD.SHL.U32 R6, R5, 0x8, RZ ;  /* 0x0000000805067824 */ /* 0x000fca00078e00ff */
[-C--:B------:R-:W-:Y:S02]  /*04c0*/  IABS R9, R6.reuse ;  /* 0x0000000600097213 */ /* 0x080fe40000000000 */
[----:B------:R-:W-:Y:S02]  /*04d0*/  IABS R12, R6 ;  /* 0x00000006000c7213 */ /* 0x000fe40000000000 */
[----:B------:R-:W1:Y:S08]  /*04e0*/  I2F.RP R0, R9 ;  /* 0x0000000900007306 */ /* 0x000e700000209400 */
[----:B-1----:R-:W1:Y:S02]  /*04f0*/  MUFU.RCP R0, R0 ;  /* 0x0000000000007308 */ /* 0x002e640000001000 */
[----:B-1----:R-:W-:-:S02]  /*0500*/  VIADD R4, R0, 0xffffffe ;  /* 0x0ffffffe00047836 */ /* 0x002fc40000000000 */
[----:B------:R-:W-:-:S04]  /*0510*/  IMAD.MOV R0, RZ, RZ, -R12 ;  /* 0x000000ffff007224 */ /* 0x000fc800078e0a0c */
[----:B------:R1:W3:Y:S02]  /*0520*/  F2I.FTZ.U32.TRUNC.NTZ R5, R4 ;  /* 0x0000000400057305 */ /* 0x0002e4000021f000 */
[----:B-1----:R-:W-:Y:S02]  /*0530*/  IMAD.MOV.U32 R4, RZ, RZ, RZ ;  /* 0x000000ffff047224 */ /* 0x002fe400078e00ff */
[----:B---3--:R-:W-:-:S04]  /*0540*/  IMAD.MOV R8, RZ, RZ, -R5 ;  /* 0x000000ffff087224 */ /* 0x008fc800078e0a05 */
[----:B------:R-:W-:Y:S02]  /*0550*/  IMAD R11, R8, R9, RZ ;  /* 0x00000009080b7224 */ /* 0x000fe400078e02ff */
[----:B------:R-:W-:Y:S02]  /*0560*/  IMAD.MOV.U32 R8, RZ, RZ, R10 ;  /* 0x000000ffff087224 */ /* 0x000fe400078e000a */
[----:B------:R-:W-:-:S06]  /*0570*/  IMAD.HI.U32 R5, R5, R11, R4 ;  /* 0x0000000b05057227 */ /* 0x000fcc00078e0004 */
[----:B------:R-:W-:-:S04]  /*0580*/  IMAD.HI.U32 R5, R5, R8, RZ ;  /* 0x0000000805057227 */ /* 0x000fc800078e00ff */
[----:B------:R-:W-:Y:S01]  /*0590*/  IMAD R0, R5, R0, R8 ;  /* 0x0000000005007224 */ /* 0x000fe200078e0208 */
[----:B------:R-:W-:Y:S04]  /*05a0*/  BAR.SYNC.DEFER_BLOCKING 0x0 ;  /* 0x0000000000007b1d */ /* 0x000fe80000010000 */
[----:B------:R-:W-:-:S13]  /*05b0*/  ISETP.GT.U32.AND P1, PT, R9, R0, PT ;  /* 0x000000000900720c */ /* 0x000fda0003f24070 */
[----:B------:R-:W-:Y:S02]  /*05c0*/  @!P1 IMAD.IADD R0, R0, 0x1, -R9 ;  /* 0x0000000100009824 */ /* 0x000fe400078e0a09 */
[----:B------:R-:W-:Y:S01]  /*05d0*/  @!P1 VIADD R5, R5, 0x1 ;  /* 0x0000000105059836 */ /* 0x000fe20000000000 */
[----:B------:R-:W-:Y:S02]  /*05e0*/  ISETP.NE.AND P1, PT, R6, RZ, PT ;  /* 0x000000ff0600720c */ /* 0x000fe40003f25270 */
[----:B------:R-:W-:Y:S02]  /*05f0*/  ISETP.GE.U32.AND P0, PT, R0, R9, PT ;  /* 0x000000090000720c */ /* 0x000fe40003f06070 */
[----:B------:R-:W-:-:S04]  /*0600*/  LOP3.LUT R0, R7, R6, RZ, 0x3c, !PT ;  /* 0x0000000607007212 */ /* 0x000fc800078e3cff */
[----:B------:R-:W-:Y:S01]  /*0610*/  ISETP.GE.AND P2, PT, R0, RZ, PT ;  /* 0x000000ff0000720c */ /* 0x000fe20003f46270 */
[----:B------:R-:W-:-:S06]  /*0620*/  VIADD R0, R2, 0x1ff ;  /* 0x000001ff02007836 */ /* 0x000fcc0000000000 */
[----:B------:R-:W-:-:S04]  /*0630*/  @P0 VIADD R5, R5, 0x1 ;  /* 0x0000000105050836 */ /* 0x000fc80000000000 */
[----:B------:R-:W-:Y:S01]  /*0640*/  IMAD.MOV.U32 R4, RZ, RZ, R5 ;  /* 0x000000ffff047224 */ /* 0x000fe200078e0005 */
[----:B------:R-:W-:-:S03]  /*0650*/  SHF.R.S32.HI R5, RZ, 0x1f, R0 ;  /* 0x0000001fff057819 */ /* 0x000fc60000011400 */
[----:B------:R-:W-:Y:S01]  /*0660*/  @!P2 IMAD.MOV R4, RZ, RZ, -R4 ;  /* 0x000000ffff04a224 */ /* 0x000fe200078e0a04 */
[----:B------:R-:W-:Y:S02]  /*0670*/  @!P1 LOP3.LUT R4, RZ, R6, RZ, 0x33, !PT ;  /* 0x00000006ff049212 */ /* 0x000fe400078e33ff */
[----:B------:R-:W-:-:S03]  /*0680*/  LEA.HI R5, R5, R0, RZ, 0x9 ;  /* 0x0000000005057211 */ /* 0x000fc600078f48ff */
[----:B------:R-:W-:Y:S02]  /*0690*/  IMAD.SHL.U32 R12, R4, 0x8, RZ ;  /* 0x00000008040c7824 */ /* 0x000fe400078e00ff */
[----:B------:R-:W-:-:S03]  /*06a0*/  IMAD.MOV R4, RZ, RZ, -R4 ;  /* 0x000000ffff047224 */ /* 0x000fc600078e0a04 */
[----:B------:R-:W-:Y:S01]  /*06b0*/  LEA.HI.SX32 R5, R5, -R12, 0x17 ;  /* 0x8000000c05057211 */ /* 0x000fe200078fbaff */
[----:B------:R-:W-:Y:S02]  /*06c0*/  IMAD R10, R6, R4, R7 ;  /* 0x00000004060a7224 */ /* 0x000fe400078e0207 */
[----:B------:R-:W-:Y:S01]  /*06d0*/  IMAD.MOV.U32 R4, RZ, RZ, RZ ;  /* 0x000000ffff047224 */ /* 0x000fe200078e00ff */
[----:B------:R-:W-:Y:S02]  /*06e0*/  VIMNMX R11, PT, PT, R5, 0x8, PT ;  /* 0x00000008050b7848 */ /* 0x000fe40003fe0100 */
[----:B------:R-:W-:Y:S02]  /*06f0*/  IABS R6, R10 ;  /* 0x0000000a00067213 */ /* 0x000fe40000000000 */
[----:B------:R-:W-:-:S04]  /*0700*/  IABS R9, R11 ;  /* 0x0000000b00097213 */ /* 0x000fc80000000000 */
[----:B------:R-:W1:Y:S08]  /*0710*/  I2F.RP R0, R9 ;  /* 0x0000000900007306 */ /* 0x000e700000209400 */
[----:B-1----:R-:W1:Y:S02]  /*0720*/  MUFU.RCP R0, R0 ;  /* 0x0000000000007308 */ /* 0x002e640000001000 */
[----:B-1----:R-:W-:Y:S01]  /*0730*/  VIADD R5, R0, 0xffffffe ;  /* 0x0ffffffe00057836 */ /* 0x002fe20000000000 */
[----:B------:R-:W-:-:S05]  /*0740*/  IABS R0, R11 ;  /* 0x0000000b00007213 */ /* 0x000fca0000000000 */
[----:B------:R-:W1:Y:S01]  /*0750*/  F2I.FTZ.U32.TRUNC.NTZ R5, R5 ;  /* 0x0000000500057305 */ /* 0x000e62000021f000 */
[----:B------:R-:W-:Y:S02]  /*0760*/  IMAD.MOV R0, RZ, RZ, -R0 ;  /* 0x000000ffff007224 */ /* 0x000fe400078e0a00 */
[----:B-1----:R-:W-:-:S04]  /*0770*/  IMAD.MOV R8, RZ, RZ, -R5 ;  /* 0x000000ffff087224 */ /* 0x002fc800078e0a05 */
[----:B------:R-:W-:Y:S02]  /*0780*/  IMAD R7, R8, R9, RZ ;  /* 0x0000000908077224 */ /* 0x000fe400078e02ff */
[----:B------:R-:W1:Y:S02]  /*0790*/  I2F.RP R8, R18 ;  /* 0x0000001200087306 */ /* 0x000e640000209400 */
[----:B------:R-:W-:-:S04]  /*07a0*/  IMAD.HI.U32 R4, R5, R7, R4 ;  /* 0x0000000705047227 */ /* 0x000fc800078e0004 */
[----:B------:R-:W-:Y:S02]  /*07b0*/  IMAD.MOV.U32 R7, RZ, RZ, R6 ;  /* 0x000000ffff077224 */ /* 0x000fe400078e0006 */
[----:B------:R-:W3:Y:S02]  /*07c0*/  I2F.RP R5, R17 ;  /* 0x0000001100057306 */ /* 0x000ee40000209400 */
[----:B------:R-:W-:-:S04]  /*07d0*/  IMAD.HI.U32 R4, R4, R7, RZ ;  /* 0x0000000704047227 */ /* 0x000fc800078e00ff */
[----:B------:R-:W-:Y:S02]  /*07e0*/  IMAD R0, R4, R0, R7 ;  /* 0x0000000004007224 */ /* 0x000fe400078e0207 */
[----:B-1----:R-:W1:Y:S03]  /*07f0*/  MUFU.RCP R8, R8 ;  /* 0x0000000800087308 */ /* 0x002e660000001000 */
[----:B------:R-:W-:-:S05]  /*0800*/  ISETP.GT.U32.AND P1, PT, R9, R0, PT ;  /* 0x000000000900720c */ /* 0x000fca0003f24070 */
[----:B---3--:R-:W3:Y:S08]  /*0810*/  MUFU.RCP R5, R5 ;  /* 0x0000000500057308 */ /* 0x008ef00000001000 */
[----:B------:R-:W-:Y:S02]  /*0820*/  @!P1 IMAD.IADD R0, R0, 0x1, -R9 ;  /* 0x0000000100009824 */ /* 0x000fe400078e0a09 */
[----:B------:R-:W-:Y:S01]  /*0830*/  @!P1 VIADD R4, R4, 0x1 ;  /* 0x0000000104049836 */ /* 0x000fe20000000000 */
[----:B------:R-:W-:Y:S01]  /*0840*/  ISETP.NE.AND P1, PT, R11, RZ, PT ;  /* 0x000000ff0b00720c */ /* 0x000fe20003f25270 */
[----:B-1----:R-:W-:Y:S01]  /*0850*/  VIADD R6, R8, 0xffffffe ;  /* 0x0ffffffe08067836 */ /* 0x002fe20000000000 */
[----:B------:R-:W-:-:S02]  /*0860*/  ISETP.GE.U32.AND P0, PT, R0, R9, PT ;  /* 0x000000090000720c */ /* 0x000fc40003f06070 */
[----:B------:R-:W-:Y:S01]  /*0870*/  LOP3.LUT R0, R10, R11, RZ, 0x3c, !PT ;  /* 0x0000000b0a007212 */ /* 0x000fe200078e3cff */
[----:B------:R-:W1:Y:S01]  /*0880*/  F2I.FTZ.U32.TRUNC.NTZ R7, R6 ;  /* 0x0000000600077305 */ /* 0x000e62000021f000 */
[----:B------:R-:W-:Y:S02]  /*0890*/  SHF.R.U32.HI R8, RZ, 0x6, R16 ;  /* 0x00000006ff087819 */ /* 0x000fe40000011610 */
[----:B------:R-:W-:Y:S01]  /*08a0*/  ISETP.GE.AND P2, PT, R0, RZ, PT ;  /* 0x000000ff0000720c */ /* 0x000fe20003f46270 */
[----:B---3--:R-:W-:-:S04]  /*08b0*/  VIADD R0, R5, 0xffffffe ;  /* 0x0ffffffe05007836 */ /* 0x008fc80000000000 */
[----:B------:R3:W5:Y:S02]  /*08c0*/  F2I.FTZ.U32.TRUNC.NTZ R5, R0 ;  /* 0x0000000000057305 */ /* 0x000764000021f000 */
[----:B------:R-:W-:-:S04]  /*08d0*/  @P0 VIADD R4, R4, 0x1 ;  /* 0x0000000104040836 */ /* 0x000fc80000000000 */
[----:B------:R-:W-:Y:S02]  /*08e0*/  IMAD.MOV.U32 R13, RZ, RZ, R4 ;  /* 0x000000ffff0d7224 */ /* 0x000fe400078e0004 */
[----:B------:R-:W-:Y:S02]  /*08f0*/  IMAD.SHL.U32 R4, R15, 0x200000, RZ ;  /* 0x002000000f047824 */ /* 0x000fe400078e00ff */
[----:B------:R-:W-:Y:S01]  /*0900*/  @!P2 IMAD.MOV R13, RZ, RZ, -R13 ;  /* 0x000000ffff0da224 */ /* 0x000fe200078e0a0d */
[----:B------:R-:W-:Y:S01]  /*0910*/  @!P1 LOP3.LUT R13, RZ, R11, RZ, 0x33, !PT ;  /* 0x0000000bff0d9212 */ /* 0x000fe200078e33ff */
[----:B-1----:R-:W-:Y:S01]  /*0920*/  IMAD.MOV R9, RZ, RZ, -R7 ;  /* 0x000000ffff097224 */ /* 0x002fe200078e0a07 */
[----:B------:R-:W-:Y:S02]  /*0930*/  LOP3.LUT R6, R4, 0x600000, RZ, 0xc0, !PT ;  /* 0x0060000004067812 */ /* 0x000fe400078ec0ff */
[----:B------:R-:W-:Y:S01]  /*0940*/  SGXT.U32 R4, R8, 0x2 ;  /* 0x000000020804781a */ /* 0x000fe20000000000 */
[----:B------:R-:W-:Y:S01]  /*0950*/  IMAD.SHL.U32 R14, R13, 0x20, RZ ;  /* 0x000000200d0e7824 */ /* 0x000fe200078e00ff */
[----:B------:R-:W-:Y:S01]  /*0960*/  R2UR UR10, R6 ;  /* 0x00000000060a72ca */ /* 0x000fe200000e0000 */
[----:B------:R-:W-:-:S02]  /*0970*/  IMAD R9, R9, R18, RZ ;  /* 0x0000001209097224 */ /* 0x000fc400078e02ff */
[----:B------:R-:W-:Y:S01]  /*0980*/  IMAD.MOV.U32 R6, RZ, RZ, RZ ;  /* 0x000000ffff067224 */ /* 0x000fe200078e00ff */
[----:B------:R-:W-:Y:S01]  /*0990*/  LOP3.LUT R8, R14, R4, RZ, 0xfc, !PT ;  /* 0x000000040e087212 */ /* 0x000fe200078efcff */
[----:B------:R1:W-:Y:S01]  /*09a0*/  STL [R1+0x5d4], R14 ;  /* 0x0005d40e01007387 */ /* 0x0003e20000100800 */
[----:B---3--:R-:W-:Y:S02]  /*09b0*/  IMAD.MOV R0, RZ, RZ, -R13 ;  /* 0x000000ffff007224 */ /* 0x008fe400078e0a0d */
[----:B------:R-:W-:Y:S01]  /*09c0*/  IMAD.HI.U32 R6, R7, R9, R6 ;  /* 0x0000000907067227 */ /* 0x000fe200078e0006 */
[C---:B------:R-:W-:Y:S02]  /*09d0*/  LOP3.LUT R20, R8.reuse, 0x8, RZ, 0xfc, !PT ;  /* 0x0000000808147812 */ /* 0x040fe400078efcff */
[----:B------:R-:W-:Y:S01]  /*09e0*/  IABS R13, R8 ;  /* 0x00000008000d7213 */ /* 0x000fe20000000000 */
[----:B-----5:R-:W-:Y:S01]  /*09f0*/  IMAD.MOV R4, RZ, RZ, -R5 ;  /* 0x000000ffff047224 */ /* 0x020fe200078e0a05 */
[----:B------:R-:W-:Y:S01]  /*0a00*/  IABS R21, R20 ;  /* 0x0000001400157213 */ /* 0x000fe20000000000 */
[----:B------:R-:W-:Y:S01]  /*0a10*/  IMAD R0, R11, R0, R10 ;  /* 0x000000000b007224 */ /* 0x000fe200078e020a */
[----:B-1----:R-:W-:Y:S01]  /*0a20*/  LOP3.LUT R14, R8, 0x4, RZ, 0xfc, !PT ;  /* 0x00000004080e7812 */ /* 0x002fe200078efcff */
[----:B------:R-:W-:Y:S01]  /*0a30*/  IMAD.HI.U32 R7, R6, R13, RZ ;  /* 0x0000000d06077227 */ /* 0x000fe200078e00ff */
[----:B------:R-:W-:-:S02]  /*0a40*/  LOP3.LUT R22, R8, 0xc, RZ, 0xfc, !PT ;  /* 0x0000000c08167812 */ /* 0x000fc400078efcff */
[----:B------:R-:W-:Y:S01]  /*0a50*/  IABS R19, R14 ;  /* 0x0000000e00137213 */ /* 0x000fe20000000000 */
[----:B------:R-:W-:Y:S01]  /*0a60*/  IMAD R11, R4, R17, RZ ;  /* 0x00000011040b7224 */ /* 0x000fe200078e02ff */
[C---:B------:R-:W-:Y:S01]  /*0a70*/  LOP3.LUT R24, R8.reuse, 0x10, RZ, 0xfc, !PT ;  /* 0x0000001008187812 */ /* 0x040fe200078efcff */
[----:B------:R-:W-:Y:S01]  /*0a80*/  IMAD.MOV.U32 R4, RZ, RZ, RZ ;  /* 0x000000ffff047224 */ /* 0x000fe200078e00ff */
[----:B------:R-:W-:Y:S01]  /*0a90*/  LOP3.LUT R26, R8, 0x14, RZ, 0xfc, !PT ;  /* 0x00000014081a7812 */ /* 0x000fe200078efcff */
[----:B------:R-:W-:Y:S01]  /*0aa0*/  IMAD.HI.U32 R9, R6, R19, RZ ;  /* 0x0000001306097227 */ /* 0x000fe200078e00ff */
[C---:B------:R-:W-:Y:S02]  /*0ab0*/  LOP3.LUT R28, R8.reuse, 0x18, RZ, 0xfc, !PT ;  /* 0x00000018081c7812 */ /* 0x040fe400078efcff */
[----:B------:R-:W-:Y:S01]  /*0ac0*/  LOP3.LUT R29, R8, 0x1c, RZ, 0xfc, !PT ;  /* 0x0000001c081d7812 */ /* 0x000fe200078efcff */
[----:B------:R-:W-:Y:S01]  /*0ad0*/  IMAD.HI.U32 R10, R6, R21, RZ ;  /* 0x00000015060a7227 */ /* 0x000fe200078e00ff */
[----:B------:R-:W-:-:S02]  /*0ae0*/  IABS R23, R26 ;  /* 0x0000001a00177213 */ /* 0x000fc40000000000 */
[----:B------:R-:W-:Y:S01]  /*0af0*/  IABS R25, R28 ;  /* 0x0000001c00197213 */ /* 0x000fe20000000000 */
[----:B------:R-:W-:Y:S01]  /*0b00*/  IMAD.MOV R7, RZ, RZ, -R7 ;  /* 0x000000ffff077224 */ /* 0x000fe200078e0a07 */
[----:B------:R-:W-:Y:S01]  /*0b10*/  IABS R27, R29 ;  /* 0x0000001d001b7213 */ /* 0x000fe20000000000 */
[----:B------:R-:W-:Y:S01]  /*0b20*/  IMAD.MOV R9, RZ, RZ, -R9 ;  /* 0x000000ffff097224 */ /* 0x000fe200078e0a09 */
[----:B------:R-:W-:Y:S01]  /*0b30*/  ISETP.GE.AND P4, PT, R14, RZ, PT ;  /* 0x000000ff0e00720c */ /* 0x000fe20003f86270 */
[----:B------:R-:W-:-:S04]  /*0b40*/  IMAD.HI.U32 R4, R5, R11, R4 ;  /* 0x0000000b05047227 */ /* 0x000fc800078e0004 */
[----:B------:R-:W-:Y:S02]  /*0b50*/  IMAD.MOV R10, RZ, RZ, -R10 ;  /* 0x000000ffff0a7224 */ /* 0x000fe400078e0a0a */
[C---:B------:R-:W-:Y:S02]  /*0b60*/  IMAD R5, R18.reuse, R7, R13 ;  /* 0x0000000712057224 */ /* 0x040fe400078e020d */
[C---:B------:R-:W-:Y:S01]  /*0b70*/  IMAD R7, R18.reuse, R9, R19 ;  /* 0x0000000912077224 */ /* 0x040fe200078e0213 */
[----:B------:R-:W-:Y:S01]  /*0b80*/  IABS R19, R22 ;  /* 0x0000001600137213 */ /* 0x000fe20000000000 */
[----:B------:R-:W-:Y:S01]  /*0b90*/  IMAD R9, R18, R10, R21 ;  /* 0x0000000a12097224 */ /* 0x000fe200078e0215 */
[----:B------:R-:W-:Y:S01]  /*0ba0*/  IABS R21, R24 ;  /* 0x0000001800157213 */ /* 0x000fe20000000000 */
[----:B------:R-:W-:Y:S01]  /*0bb0*/  IMAD.IADD R0, R12, 0x1, R0 ;  /* 0x000000010c007824 */ /* 0x000fe200078e0200 */
[----:B------:R-:W-:Y:S01]  /*0bc0*/  ISETP.GT.U32.AND P0, PT, R18, R7, PT ;  /* 0x000000071200720c */ /* 0x000fe20003f04070 */
[----:B------:R-:W-:Y:S01]  /*0bd0*/  IMAD.HI.U32 R10, R6, R19, RZ ;  /* 0x00000013060a7227 */ /* 0x000fe200078e00ff */
[----:B------:R-:W-:-:S03]  /*0be0*/  ISETP.GT.U32.AND P3, PT, R18, R9, PT ;  /* 0x000000091200720c */ /* 0x000fc60003f64070 */
[----:B------:R-:W-:-:S04]  /*0bf0*/  IMAD.HI.U32 R11, R6, R21, RZ ;  /* 0x00000015060b7227 */ /* 0x000fc800078e00ff */
[----:B------:R-:W-:Y:S02]  /*0c00*/  IMAD.MOV R10, RZ, RZ, -R10 ;  /* 0x000000ffff0a7224 */ /* 0x000fe400078e0a0a */
[----:B------:R-:W-:-:S04]  /*0c10*/  IMAD.HI.U32 R12, R6, R23, RZ ;  /* 0x00000017060c7227 */ /* 0x000fc800078e00ff */
[----:B------:R-:W-:-:S04]  /*0c20*/  IMAD.HI.U32 R13, R6, R25, RZ ;  /* 0x00000019060d7227 */ /* 0x000fc800078e00ff */
[----:B------:R-:W-:-:S04]  /*0c30*/  IMAD.HI.U32 R6, R6, R27, RZ ;  /* 0x0000001b06067227 */ /* 0x000fc800078e00ff */
[----:B------:R-:W-:Y:S02]  /*0c40*/  IMAD.MOV R11, RZ, RZ, -R11 ;  /* 0x000000ffff0b7224 */ /* 0x000fe400078e0a0b */
[C---:B------:R-:W-:Y:S02]  /*0c50*/  IMAD R10, R18.reuse, R10, R19 ;  /* 0x0000000a120a7224 */ /* 0x040fe400078e0213 */
[----:B------:R-:W-:Y:S01]  /*0c60*/  IMAD.MOV R14, RZ, RZ, -R6 ;  /* 0x000000ffff0e7224 */ /* 0x000fe200078e0a06 */
[----:B------:R-:W1:Y:S01]  /*0c70*/  LDS R19, [UR5] ;  /* 0x00000005ff137984 */ /* 0x000e620008000800 */
[C---:B------:R-:W-:Y:S01]  /*0c80*/  IMAD R6, R18.reuse, R11, R21 ;  /* 0x0000000b12067224 */ /* 0x040fe200078e0215 */
[C---:B------:R-:W-:Y:S01]  /*0c90*/  ISETP.GT.U32.AND P5, PT, R18.reuse, R10, PT ;  /* 0x0000000a1200720c */ /* 0x040fe20003fa4070 */
[----:B------:R-:W-:Y:S02]  /*0ca0*/  IMAD.MOV R12, RZ, RZ, -R12 ;  /* 0x000000ffff0c7224 */ /* 0x000fe400078e0a0c */
[--C-:B------:R-:W-:Y:S01]  /*0cb0*/  @!P0 IMAD.IADD R7, R7, 0x1, -R18.reuse ;  /* 0x0000000107078824 */ /* 0x100fe200078e0a12 */
[C---:B------:R-:W-:Y:S01]  /*0cc0*/  ISETP.GT.U32.AND P6, PT, R18.reuse, R6, PT ;  /* 0x000000061200720c */ /* 0x040fe20003fc4070 */
[C---:B------:R-:W-:Y:S01]  /*0cd0*/  IMAD R12, R18.reuse, R12, R23 ;  /* 0x0000000c120c7224 */ /* 0x040fe200078e0217 */
[----:B------:R-:W-:Y:S01]  /*0ce0*/  ISETP.GT.U32.AND P0, PT, R18, R5, PT ;  /* 0x000000051200720c */ /* 0x000fe20003f04070 */
[----:B------:R-:W-:Y:S01]  /*0cf0*/  IMAD R31, R0, 0x200, R49 ;  /* 0x00000200001f7824 */ /* 0x000fe200078e0231 */
[C---:B------:R-:W-:Y:S01]  /*0d00*/  ISETP.GT.U32.AND P2, PT, R18.reuse, R7, PT ;  /* 0x000000071200720c */ /* 0x040fe20003f44070 */
[--C-:B------:R-:W-:Y:S01]  /*0d10*/  @!P3 IMAD.IADD R9, R9, 0x1, -R18.reuse ;  /* 0x000000010909b824 */ /* 0x100fe200078e0a12 */
[----:B------:R-:W-:Y:S01]  /*0d20*/  ISETP.GT.U32.AND P1, PT, R18, R12, PT ;  /* 0x0000000c1200720c */ /* 0x000fe20003f24070 */
[----:B------:R-:W-:Y:S01]  /*0d30*/  VIADD R30, R31, 0x100 ;  /* 0x000001001f1e7836 */ /* 0x000fe20000000000 */
[----:B------:R-:W-:Y:S01]  /*0d40*/  IABS R11, R31 ;  /* 0x0000001f000b7213 */ /* 0x000fe20000000000 */
[--C-:B------:R-:W-:Y:S01]  /*0d50*/  @!P5 IMAD.IADD R10, R10, 0x1, -R18.reuse ;  /* 0x000000010a0ad824 */ /* 0x100fe200078e0a12 */
[----:B------:R-:W-:Y:S01]  /*0d60*/  STL [R1+0x5d8], R31 ;  /* 0x0005d81f01007387 */ /* 0x000fe20000100800 */
[----:B------:R-:W-:Y:S01]  /*0d70*/  IMAD.MOV R13, RZ, RZ, -R13 ;  /* 0x000000ffff0d7224 */ /* 0x000fe200078e0a0d */
[----:B------:R-:W-:Y:S01]  /*0d80*/  IABS R16, R30 ;  /* 0x0000001e00107213 */ /* 0x000fe20000000000 */
[----:B------:R-:W-:Y:S01]  /*0d90*/  @!P6 IMAD.IADD R6, R6, 0x1, -R18 ;  /* 0x000000010606e824 */ /* 0x000fe200078e0a12 */
[----:B------:R-:W-:Y:S01]  /*0da0*/  ISETP.GT.U32.AND P6, PT, R18, R9, PT ;  /* 0x000000091200720c */ /* 0x000fe20003fc4070 */
[----:B------:R-:W-:Y:S01]  /*0db0*/  IMAD.HI.U32 R0, R4, R11, RZ ;  /* 0x0000000b04007227 */ /* 0x000fe200078e00ff */
[C---:B------:R-:W-:Y:S01]  /*0dc0*/  ISETP.GT.U32.AND P5, PT, R18.reuse, R10, PT ;  /* 0x0000000a1200720c */ /* 0x040fe20003fa4070 */
[----:B------:R-:W-:Y:S02]  /*0dd0*/  STL [R1+0x61c], R30 ;  /* 0x00061c1e01007387 */ /* 0x000fe40000100800 */
[----:B------:R-:W-:-:S02]  /*0de0*/  IMAD R13, R18, R13, R25 ;  /* 0x0000000d120d7224 */ /* 0x000fc400078e0219 */
[----:B------:R-:W-:Y:S01]  /*0df0*/  @!P1 IMAD.IADD R12, R12, 0x1, -R18 ;  /* 0x000000010c0c9824 */ /* 0x000fe200078e0a12 */
[----:B------:R-:W-:Y:S01]  /*0e00*/  ISETP.GT.U32.AND P1, PT, R18, R6, PT ;  /* 0x000000061200720c */ /* 0x000fe20003f24070 */
[----:B------:R-:W-:Y:S01]  /*0e10*/  IMAD.HI.U32 R4, R4, R16, RZ ;  /* 0x0000001004047227 */ /* 0x000fe200078e00ff */
[----:B------:R-:W-:Y:S03]  /*0e20*/  STL [R1+0x218], R32 ;  /* 0x0002182001007387 */ /* 0x000fe60000100800 */
[----:B------:R-:W-:Y:S02]  /*0e30*/  IMAD.MOV R0, RZ, RZ, -R0 ;  /* 0x000000ffff007224 */ /* 0x000fe400078e0a00 */
[C---:B------:R-:W-:Y:S02]  /*0e40*/  IMAD R14, R18.reuse, R14, R27 ;  /* 0x0000000e120e7224 */ /* 0x040fe400078e021b */
[--C-:B------:R-:W-:Y:S01]  /*0e50*/  @!P2 IMAD.IADD R7, R7, 0x1, -R18.reuse ;  /* 0x000000010707a824 */ /* 0x100fe200078e0a12 */
[C---:B------:R-:W-:Y:S01]  /*0e60*/  ISETP.GT.U32.AND P2, PT, R18.reuse, R13, PT ;  /* 0x0000000d1200720c */ /* 0x040fe20003f44070 */
[----:B------:R-:W-:Y:S01]  /*0e70*/  @!P0 IMAD.IADD R5, R5, 0x1, -R18 ;  /* 0x0000000105058824 */ /* 0x000fe200078e0a12 */
[C---:B------:R-:W-:Y:S01]  /*0e80*/  ISETP.GT.U32.AND P0, PT, R18.reuse, R12, PT ;  /* 0x0000000c1200720c */ /* 0x040fe20003f04070 */
[----:B------:R-:W-:Y:S01]  /*0e90*/  IMAD.MOV R4, RZ, RZ, -R4 ;  /* 0x000000ffff047224 */ /* 0x000fe200078e0a04 */
[----:B-1----:R-:W-:Y:S01]  /*0ea0*/  R2UR UR6, R19 ;  /* 0x00000000130672ca */ /* 0x002fe200000e0000 */
[----:B------:R-:W-:Y:S01]  /*0eb0*/  IMAD R0, R17, R0, R11 ;  /* 0x0000000011007224 */ /* 0x000fe200078e020b */
[C---:B------:R-:W-:Y:S01]  /*0ec0*/  ISETP.GT.U32.AND P3, PT, R18.reuse, R5, PT ;  /* 0x000000051200720c */ /* 0x040fe20003f64070 */
[----:B------:R-:W-:Y:S01]  /*0ed0*/  @!P6 IMAD.IADD R9, R9, 0x1, -R18 ;  /* 0x000000010909e824 */ /* 0x000fe200078e0a12 */
[----:B------:R-:W-:Y:S01]  /*0ee0*/  ISETP.GT.U32.AND P6, PT, R18, R14, PT ;  /* 0x0000000e1200720c */ /* 0x000fe20003fc4070 */
[----:B------:R-:W-:-:S02]  /*0ef0*/  IMAD R4, R17, R4, R16 ;  /* 0x0000000411047224 */ /* 0x000fc400078e0210 */
[--C-:B------:R-:W-:Y:S01]  /*0f00*/  @!P5 IMAD.IADD R10, R10, 0x1, -R18.reuse ;  /* 0x000000010a0ad824 */ /* 0x100fe200078e0a12 */
[C---:B------:R-:W-:Y:S01]  /*0f10*/  ISETP.GT.U32.AND P5, PT, R17.reuse, R0, PT ;  /* 0x000000001100720c */ /* 0x040fe20003fa4070 */
[--C-:B------:R-:W-:Y:S01]  /*0f20*/  @!P1 IMAD.IADD R6, R6, 0x1, -R18.reuse ;  /* 0x0000000106069824 */ /* 0x100fe200078e0a12 */
[----:B------:R-:W-:Y:S01]  /*0f30*/  ISETP.GT.U32.AND P1, PT, R17, R4, PT ;  /* 0x000000041100720c */ /* 0x000fe20003f24070 */
[--C-:B------:R-:W-:Y:S01]  /*0f40*/  @!P2 IMAD.IADD R13, R13, 0x1, -R18.reuse ;  /* 0x000000010d0da824 */ /* 0x100fe200078e0a12 */
[----:B------:R-:W-:Y:S01]  /*0f50*/  ISETP.GE.AND P2, PT, R20, RZ, PT ;  /* 0x000000ff1400720c */ /* 0x000fe20003f46270 */
[----:B------:R-:W-:Y:S01]  /*0f60*/  @!P4 IMAD.MOV R7, RZ, RZ, -R7 ;  /* 0x000000ffff07c224 */ /* 0x000fe200078e0a07 */
[----:B------:R-:W-:Y:S01]  /*0f70*/  ISETP.GE.AND P4, PT, R22, RZ, PT ;  /* 0x000000ff1600720c */ /* 0x000fe20003f86270 */
[--C-:B------:R-:W-:Y:S01]  /*0f80*/  @!P3 IMAD.IADD R5, R5, 0x1, -R18.reuse ;  /* 0x000000010505b824 */ /* 0x100fe200078e0a12 */
[----:B------:R-:W-:Y:S01]  /*0f90*/  ISETP.GE.AND P3, PT, R8, RZ, PT ;  /* 0x000000ff0800720c */ /* 0x000fe20003f66270 */
[----:B------:R-:W-:Y:S01]  /*0fa0*/  @!P6 IMAD.IADD R14, R14, 0x1, -R18 ;  /* 0x000000010e0ee824 */ /* 0x000fe200078e0a12 */
[----:B------:R-:W-:Y:S01]  /*0fb0*/  ISETP.GT.U32.AND P6, PT, R18, R13, PT ;  /* 0x0000000d1200720c */ /* 0x000fe20003fc4070 */
[----:B------:R-:W-:Y:S01]  /*0fc0*/  IMAD.MOV.U32 R11, RZ, RZ, R6 ;  /* 0x000000ffff0b7224 */ /* 0x000fe200078e0006 */
[----:B------:R-:W-:Y:S01]  /*0fd0*/  LOP3.LUT R6, RZ, R3, RZ, 0x33, !PT ;  /* 0x00000003ff067212 */ /* 0x000fe200078e33ff */
[--C-:B------:R-:W-:Y:S01]  /*0fe0*/  @!P5 IMAD.IADD R0, R0, 0x1, -R17.reuse ;  /* 0x000000010000d824 */ /* 0x100fe200078e0a11 */
[----:B------:R-:W-:Y:S01]  /*0ff0*/  ISETP.GT.U32.AND P5, PT, R18, R14, PT ;  /* 0x0000000e1200720c */ /* 0x000fe20003fa4070 */
[----:B------:R-:W-:-:S02]  /*1000*/  @!P1 IMAD.IADD R4, R4, 0x1, -R17 ;  /* 0x0000000104049824 */ /* 0x000fc400078e0a11 */
[----:B------:R-:W-:Y:S01]  /*1010*/  @!P2 IMAD.MOV R9, RZ, RZ, -R9 ;  /* 0x000000ffff09a224 */ /* 0x000fe200078e0a09 */
[C---:B------:R-:W-:Y:S01]  /*1020*/  ISETP.GT.U32.AND P1, PT, R17.reuse, R0, PT ;  /* 0x000000001100720c */ /* 0x040fe20003f24070 */
[----:B------:R-:W-:Y:S01]  /*1030*/  @!P4 IMAD.MOV R10, RZ, RZ, -R10 ;  /* 0x000000ffff0ac224 */ /* 0x000fe200078e0a0a */
[----:B------:R-:W-:Y:S01]  /*1040*/  ISETP.GT.U32.AND P2, PT, R17, R4, PT ;  /* 0x000000041100720c */ /* 0x000fe20003f44070 */
[----:B------:R-:W-:Y:S01]  /*1050*/  @!P3 IMAD.MOV R5, RZ, RZ, -R5 ;  /* 0x000000ffff05b224 */ /* 0x000fe200078e0a05 */
[----:B------:R-:W-:Y:S01]  /*1060*/  ISETP.GE.AND P3, PT, R26, RZ, PT ;  /* 0x000000ff1a00720c */ /* 0x000fe20003f66270 */
[--C-:B------:R-:W-:Y:S01]  /*1070*/  @!P6 IMAD.IADD R13, R13, 0x1, -R18.reuse ;  /* 0x000000010d0de824 */ /* 0x100fe200078e0a12 */
[----:B------:R-:W-:Y:S01]  /*1080*/  ISETP.GE.AND P6, PT, R24, RZ, PT ;  /* 0x000000ff1800720c */ /* 0x000fe20003fc6270 */
[--C-:B------:R-:W-:Y:S01]  /*1090*/  @!P0 IMAD.IADD R12, R12, 0x1, -R18.reuse ;  /* 0x000000010c0c8824 */ /* 0x100fe200078e0a12 */
[----:B------:R-:W-:Y:S01]  /*10a0*/  ISETP.NE.AND P4, PT, R3, RZ, PT ;  /* 0x000000ff0300720c */ /* 0x000fe20003f85270 */
[----:B------:R-:W-:Y:S01]  /*10b0*/  @!P5 IMAD.IADD R14, R14, 0x1, -R18 ;  /* 0x000000010e0ed824 */ /* 0x000fe200078e0a12 */
[----:B------:R-:W-:Y:S01]  /*10c0*/  ISETP.GE.AND P5, PT, R28, RZ, PT ;  /* 0x000000ff1c00720c */ /* 0x000fe20003fa6270 */
[----:B------:R-:W-:Y:S01]  /*10d0*/  VIADD R8, R60, 0xffffffcb ;  /* 0xffffffcb3c087836 */ /* 0x000fe20000000000 */
[----:B------:R-:W-:Y:S01]  /*10e0*/  SEL R5, R6, R5, !P4 ;  /* 0x0000000506057207 */ /* 0x000fe20006000000 */
[--C-:B------:R-:W-:Y:S01]  /*10f0*/  @!P1 IMAD.IADD R0, R0, 0x1, -R17.reuse ;  /* 0x0000000100009824 */ /* 0x100fe200078e0a11 */
[----:B------:R-:W-:Y:S01]  /*1100*/  ISETP.GE.AND P1, PT, R29, RZ, PT ;  /* 0x000000ff1d00720c */ /* 0x000fe20003f26270 */
[----:B------:R-:W-:Y:S01]  /*1110*/  @!P2 IMAD.IADD R4, R4, 0x1, -R17 ;  /* 0x000000010404a824 */ /* 0x000fe200078e0a11 */
[----:B------:R-:W-:Y:S01]  /*1120*/  SEL R3, R6, R7, !P4 ;  /* 0x0000000706037207 */ /* 0x000fe20006000000 */
[----:B------:R-:W-:Y:S01]  /*1130*/  @!P3 IMAD.MOV R12, RZ, RZ, -R12 ;  /* 0x000000ffff0cb224 */ /* 0x000fe200078e0a0c */
[----:B------:R-:W-:Y:S01]  /*1140*/  ISETP.GE.AND P3, PT, R30, RZ, PT ;  /* 0x000000ff1e00720c */ /* 0x000fe20003f66270 */
[----:B------:R-:W-:Y:S01]  /*1150*/  @!P6 IMAD.MOV R11, RZ, RZ, -R11 ;  /* 0x000000ffff0be224 */ /* 0x000fe200078e0a0b */
[----:B------:R1:W-:Y:S01]  /*1160*/  STL [R1+0x2c4], R5 ;  /* 0x0002c40501007387 */ /* 0x0003e20000100800 */
[----:B------:R-:W-:Y:S01]  /*1170*/  SEL R7, R6, R9, !P4 ;  /* 0x0000000906077207 */ /* 0x000fe20006000000 */
[----:B------:R-:W-:Y:S01]  /*1180*/  VIADD R16, R60, 0xffffffc2 ;  /* 0xffffffc23c107836 */ /* 0x000fe20000000000 */
[----:B------:R-:W-:Y:S01]  /*1190*/  ISETP.GE.AND P2, PT, R31, RZ, PT ;  /* 0x000000ff1f00720c */ /* 0x000fe20003f46270 */
[----:B------:R3:W-:Y:S01]  /*11a0*/  STL [R1+0x2c8], R3 ;  /* 0x0002c80301007387 */ /* 0x0007e20000100800 */
[----:B------:R-:W-:Y:S01]  /*11b0*/  @!P5 IMAD.MOV R13, RZ, RZ, -R13 ;  /* 0x000000ffff0dd224 */ /* 0x000fe200078e0a0d */
[C---:B------:R-:W-:Y:S01]  /*11c0*/  ISETP.NE.U32.AND P0, PT, R15.reuse, RZ, PT ;  /* 0x000000ff0f00720c */ /* 0x040fe20003f05070 */
[----:B------:R-:W-:Y:S01]  /*11d0*/  @!P1 IMAD.MOV R14, RZ, RZ, -R14 ;  /* 0x000000ffff0e9224 */ /* 0x000fe200078e0a0e */
[----:B------:R5:W-:Y:S01]  /*11e0*/  STL [R1+0x2cc], R7 ;  /* 0x0002cc0701007387 */ /* 0x000be20000100800 */
[----:B------:R-:W-:Y:S01]  /*11f0*/  ISETP.NE.AND P1, PT, R2, RZ, PT ;  /* 0x000000ff0200720c */ /* 0x000fe20003f25270 */
[----:B------:R-:W-:Y:S01]  /*1200*/  IMAD.SHL.U32 R15, R15, 0x10, RZ ;  /* 0x000000100f0f7824 */ /* 0x000fe200078e00ff */
[C---:B-1----:R-:W-:Y:S01]  /*1210*/  SEL R5, R6.reuse, R10, !P4 ;  /* 0x0000000a06057207 */ /* 0x042fe20006000000 */
[----:B------:R-:W-:Y:S01]  /*1220*/  @!P3 IMAD.MOV R4, RZ, RZ, -R4 ;  /* 0x000000ffff04b224 */ /* 0x000fe200078e0a04 */
[----:B---3--:R-:W-:Y:S01]  /*1230*/  SEL R3, R6, R11, !P4 ;  /* 0x0000000b06037207 */ /* 0x008fe20006000000 */
[----:B------:R-:W-:-:S02]  /*1240*/  VIADD R11, R60, 0xffffffc6 ;  /* 0xffffffc63c0b7836 */ /* 0x000fc40000000000 */
[----:B------:R1:W-:Y:S01]  /*1250*/  STL [R1+0x2d0], R5 ;  /* 0x0002d00501007387 */ /* 0x0003e20000100800 */
[----:B------:R-:W-:Y:S01]  /*1260*/  @!P2 IMAD.MOV R0, RZ, RZ, -R0 ;  /* 0x000000ffff00a224 */ /* 0x000fe200078e0a00 */
[----:B-----5:R-:W-:Y:S01]  /*1270*/  SEL R7, R6, R12, !P4 ;  /* 0x0000000c06077207 */ /* 0x020fe20006000000 */
[C---:B------:R-:W-:Y:S01]  /*1280*/  VIADD R12, R60.reuse, 0xffffffc7 ;  /* 0xffffffc73c0c7836 */ /* 0x040fe20000000000 */
[----:B------:R3:W-:Y:S01]  /*1290*/  STL [R1+0x2d4], R3 ;  /* 0x0002d40301007387 */ /* 0x0007e20000100800 */
[----:B------:R-:W-:Y:S01]  /*12a0*/  LOP3.LUT R15, R15, 0x40, RZ, 0xc0, !PT ;  /* 0x000000400f0f7812 */ /* 0x000fe200078ec0ff */
[C---:B------:R-:W-:Y:S02]  /*12b0*/  VIADD R19, R60.reuse, 0xffffffdd ;  /* 0xffffffdd3c137836 */ /* 0x040fe40000000000 */
[----:B------:R5:W-:Y:S01]  /*12c0*/  STL [R1+0x2d8], R7 ;  /* 0x0002d80701007387 */ /* 0x000be20000100800 */
[----:B------:R-:W-:Y:S01]  /*12d0*/  R2UR UR9, R15 ;  /* 0x000000000f0972ca */ /* 0x000fe200000e0000 */
[----:B------:R-:W-:Y:S01]  /*12e0*/  VIADD R15, R60, 0xffffffc3 ;  /* 0xffffffc33c0f7836 */ /* 0x000fe20000000000 */
[----:B-1----:R-:W-:Y:S01]  /*12f0*/  SEL R5, R6, R13, !P4 ;  /* 0x0000000d06057207 */ /* 0x002fe20006000000 */
[----:B------:R-:W-:Y:S01]  /*1300*/  VIADD R20, R60, 0xffffffde ;  /* 0xffffffde3c147836 */ /* 0x000fe20000000000 */
[----:B---3--:R-:W-:Y:S01]  /*1310*/  SEL R3, R6, R14, !P4 ;  /* 0x0000000e06037207 */ /* 0x008fe20006000000 */
[----:B------:R-:W-:-:S02]  /*1320*/  VIADD R6, R60, 0xfffffff7 ;  /* 0xfffffff73c067836 */ /* 0x000fc40000000000 */
[----:B------:R1:W-:Y:S01]  /*1330*/  STL [R1+0x2dc], R5 ;  /* 0x0002dc0501007387 */ /* 0x0003e20000100800 */
[C---:B------:R-:W-:Y:S02]  /*1340*/  VIADD R23, R60.reuse, 0xffffffd9 ;  /* 0xffffffd93c177836 */ /* 0x040fe40000000000 */
[----:B-----5:R-:W-:Y:S01]  /*1350*/  VIADD R7, R60, 0xffffffca ;  /* 0xffffffca3c077836 */ /* 0x020fe20000000000 */
[----:B------:R3:W-:Y:S01]  /*1360*/  STL [R1+0x2e0], R3 ;  /* 0x0002e00301007387 */ /* 0x0007e20000100800 */
[----:B------:R-:W-:Y:S01]  /*1370*/  ISETP.GE.U32.AND P5, PT, R6, 0x7fffffb8, PT ;  /* 0x7fffffb80600780c */ /* 0x000fe20003fa6070 */
[C---:B------:R-:W-:Y:S02]  /*1380*/  VIADD R6, R60.reuse, 0xffffffee ;  /* 0xffffffee3c067836 */ /* 0x040fe40000000000 */
[C---:B------:R-:W-:Y:S02]  /*1390*/  VIADD R24, R60.reuse, 0xffffffda ;  /* 0xffffffda3c187836 */ /* 0x040fe40000000000 */
[----:B-1----:R-:W-:Y:S01]  /*13a0*/  VIADD R5, R60, 0xffffffff ;  /* 0xffffffff3c057836 */ /* 0x002fe20000000000 */
[----:B------:R-:W-:Y:S01]  /*13b0*/  BAR.SYNC.DEFER_BLOCKING 0x0 ;  /* 0x0000000000007b1d */ /* 0x000fe20000010000 */
[----:B------:R-:W-:Y:S01]  /*13c0*/  ISETP.GE.U32.AND P2, PT, R6, 0x7fffffaf, PT ;  /* 0x7fffffaf0600780c */ /* 0x000fe20003f46070 */
[C---:B------:R-:W-:Y:S01]  /*13d0*/  VIADD R27, R60.reuse, 0xffffffd5 ;  /* 0xffffffd53c1b7836 */ /* 0x040fe20000000000 */
[----:B---3--:R-:W-:Y:S01]  /*13e0*/  LOP3.LUT R3, RZ, R2, RZ, 0x33, !PT ;  /* 0x00000002ff037212 */ /* 0x008fe200078e33ff */
[C---:B------:R-:W-:Y:S01]  /*13f0*/  VIADD R29, R60.reuse, 0xffffffd6 ;  /* 0xffffffd63c1d7836 */ /* 0x040fe20000000000 */
[----:B------:R-:W-:Y:S01]  /*1400*/  ISETP.GE.U32.AND P6, PT, R5, 0x7fffffc0, PT ;  /* 0x7fffffc00500780c */ /* 0x000fe20003fc6070 */
[C---:B------:R-:W-:Y:S01]  /*1410*/  VIADD R5, R60.reuse, 0xffffffef ;  /* 0xffffffef3c057836 */ /* 0x040fe20000000000 */
[C---:B------:R-:W-:Y:S01]  /*1420*/  SEL R2, R3.reuse, R4, !P1 ;  /* 0x0000000403027207 */ /* 0x040fe20004800000 */
[C---:B------:R-:W-:Y:S01]  /*1430*/  VIADD R4, R60.reuse, 0xffffffec ;  /* 0xffffffec3c047836 */ /* 0x040fe20000000000 */
[----:B------:R-:W-:Y:S01]  /*1440*/  SEL R0, R3, R0, !P1 ;  /* 0x0000000003007207 */ /* 0x000fe20004800000 */
[C---:B------:R-:W-:Y:S01]  /*1450*/  VIADD R3, R60.reuse, 0xffffffed ;  /* 0xffffffed3c037836 */ /* 0x040fe20000000000 */
[----:B------:R-:W-:Y:S01]  /*1460*/  ISETP.GE.U32.AND P1, PT, R5, 0x7fffffb0, PT ;  /* 0x7fffffb00500780c */ /* 0x000fe20003f26070 */
[----:B------:R-:W-:Y:S01]  /*1470*/  VIADD R5, R60, 0xffffffe6 ;  /* 0xffffffe63c057836 */ /* 0x000fe20000000000 */
[----:B------:R-:W-:Y:S01]  /*1480*/  ISETP.GE.U32.AND P4, PT, R4, 0x7fffffad, PT ;  /* 0x7fffffad0400780c */ /* 0x000fe20003f86070 */
[C---:B------:R-:W-:Y:S01]  /*1490*/  VIADD R4, R60.reuse, 0xffffffe8 ;  /* 0xffffffe83c047836 */ /* 0x040fe20000000000 */
[----:B------:R-:W-:Y:S01]  /*14a0*/  ISETP.GE.U32.AND P3, PT, R3, 0x7fffffae, PT ;  /* 0x7fffffae0300780c */ /* 0x000fe20003f66070 */
[C---:B------:R-:W-:Y:S01]  /*14b0*/  VIADD R3, R60.reuse, 0xffffffe9 ;  /* 0xffffffe93c037836 */ /* 0x040fe20000000000 */
[----:B------:R-:W-:Y:S01]  /*14c0*/  SEL R17, RZ, 0x1, P4 ;  /* 0x00000001ff117807 */ /* 0x000fe20002000000 */
[----:B------:R-:W-:Y:S01]  /*14d0*/  VIADD R30, R60, 0xffffffd1 ;  /* 0xffffffd13c1e7836 */ /* 0x000fe20000000000 */
[----:B------:R-:W-:Y:S01]  /*14e0*/  ISETP.GE.U32.AND P4, PT, R4, 0x7fffffa9, PT ;  /* 0x7fffffa90400780c */ /* 0x000fe20003f86070 */
[C---:B------:R-:W-:Y:S01]  /*14f0*/  VIADD R4, R60.reuse, 0xffffffea ;  /* 0xffffffea3c047836 */ /* 0x040fe20000000000 */
[----:B------:R-:W-:Y:S01]  /*1500*/  SEL R36, RZ, 0x1fffe, P3 ;  /* 0x0001fffeff247807 */ /* 0x000fe20001800000 */
[C---:B------:R-:W-:Y:S01]  /*1510*/  VIADD R32, R60.reuse, 0xffffffd2 ;  /* 0xffffffd23c207836 */ /* 0x040fe20000000000 */
[----:B------:R-:W-:Y:S01]  /*1520*/  ISETP.GE.U32.AND P3, PT, R3, 0x7fffffaa, PT ;  /* 0x7fffffaa0300780c */ /* 0x000fe20003f66070 */
[----:B------:R-:W-:Y:S01]  /*1530*/  VIADD R3, R60, 0xffffffeb ;  /* 0xffffffeb3c037836 */ /* 0x000fe20000000000 */
[----:B------:R-:W-:Y:S01]  /*1540*/  SEL R33, RZ, 0x4, P2 ;  /* 0x00000004ff217807 */ /* 0x000fe20001000000 */
[----:B------:R-:W-:Y:S01]  /*1550*/  IMAD.IADD R36, R17, 0x1, R36 ;  /* 0x0000000111247824 */ /* 0x000fe200078e0224 */
[----:B------:R-:W-:Y:S01]  /*1560*/  ISETP.GE.U32.AND P2, PT, R4, 0x7fffffab, PT ;  /* 0x7fffffab0400780c */ /* 0x000fe20003f46070 */
[----:B------:R-:W-:Y:S01]  /*1570*/  VIADD R4, R60, 0xffffffe4 ;  /* 0xffffffe43c047836 */ /* 0x000fe20000000000 */
[----:B------:R-:W-:Y:S01]  /*1580*/  SEL R34, RZ, 0x7fff8, P1 ;  /* 0x0007fff8ff227807 */ /* 0x000fe20000800000 */
[-C--:B------:R-:W-:Y:S01]  /*1590*/  IMAD R0, R0, R47.reuse, RZ ;  /* 0x0000002f00007224 */ /* 0x080fe200078e02ff */
[----:B------:R-:W-:Y:S01]  /*15a0*/  ISETP.GE.U32.AND P1, PT, R3, 0x7fffffac, PT ;  /* 0x7fffffac0300780c */ /* 0x000fe20003f26070 */
[----:B------:R-:W-:Y:S01]  /*15b0*/  VIADD R3, R60, 0xffffffe5 ;  /* 0xffffffe53c037836 */ /* 0x000fe20000000000 */
[----:B------:R-:W-:Y:S01]  /*15c0*/  SEL R37, RZ, 0x1, P4 ;  /* 0x00000001ff257807 */ /* 0x000fe20002000000 */
[----:B------:R-:W-:Y:S01]  /*15d0*/  IMAD R2, R2, R47, RZ ;  /* 0x0000002f02027224 */ /* 0x000fe200078e02ff */
[----:B------:R-:W-:Y:S01]  /*15e0*/  ISETP.GE.U32.AND P4, PT, R4, 0x7fffffa5, PT ;  /* 0x7fffffa50400780c */ /* 0x000fe20003f86070 */
[----:B------:R-:W-:Y:S01]  /*15f0*/  VIADD R4, R60, 0xffffffe7 ;  /* 0xffffffe73c047836 */ /* 0x000fe20000000000 */
[----:B------:R-:W-:-:S02]  /*1600*/  SEL R40, RZ, 0x1fffe, P3 ;  /* 0x0001fffeff287807 */ /* 0x000fc40001800000 */
[----:B------:R-:W-:Y:S01]  /*1610*/  ISETP.GE.U32.AND P3, PT, R3, 0x7fffffa6, PT ;  /* 0x7fffffa60300780c */ /* 0x000fe20003f66070 */
[----:B------:R-:W-:Y:S01]  /*1620*/  VIADD R3, R60, 0xffffffe1 ;  /* 0xffffffe13c037836 */ /* 0x000fe20000000000 */
[----:B------:R-:W-:Y:S01]  /*1630*/  SEL R38, RZ, 0x7fff8, P1 ;  /* 0x0007fff8ff267807 */ /* 0x000fe20000800000 */
[----:B------:R-:W-:Y:S01]  /*1640*/  IMAD.IADD R37, R37, 0x1, R40 ;  /* 0x0000000125257824 */ /* 0x000fe200078e0228 */
[----:B------:R-:W-:Y:S01]  /*1650*/  ISETP.GE.U32.AND P1, PT, R4, 0x7fffffa8, PT ;  /* 0x7fffffa80400780c */ /* 0x000fe20003f26070 */
[C---:B------:R-:W-:Y:S01]  /*1660*/  VIADD R4, R60.reuse, 0xffffffe0 ;  /* 0xffffffe03c047836 */ /* 0x040fe20000000000 */
[----:B------:R-:W-:Y:S02]  /*1670*/  SEL R35, RZ, 0x4, P2 ;  /* 0x00000004ff237807 */ /* 0x000fe40001000000 */
[----:B------:R-:W-:Y:S02]  /*1680*/  SEL R41, RZ, 0x1, P4 ;  /* 0x00000001ff297807 */ /* 0x000fe40002000000 */
[----:B------:R-:W-:Y:S01]  /*1690*/  ISETP.GE.U32.AND P2, PT, R5, 0x7fffffa7, PT ;  /* 0x7fffffa70500780c */ /* 0x000fe20003f46070 */
[C---:B------:R-:W-:Y:S01]  /*16a0*/  VIADD R5, R60.reuse, 0xffffffe2 ;  /* 0xffffffe23c057836 */ /* 0x040fe20000000000 */
[----:B------:R-:W-:Y:S01]  /*16b0*/  ISETP.GE.U32.AND P4, PT, R3, 0x7fffffa2, PT ;  /* 0x7fffffa20300780c */ /* 0x000fe20003f86070 */
[----:B------:R-:W-:Y:S01]  /*16c0*/  VIADD R3, R60, 0xffffffe3 ;  /* 0xffffffe33c037836 */ /* 0x000fe20000000000 */
[----:B------:R-:W-:-:S02]  /*16d0*/  SEL R44, RZ, 0x1fffe, P3 ;  /* 0x0001fffeff2c7807 */ /* 0x000fc40001800000 */
[----:B------:R-:W-:Y:S01]  /*16e0*/  ISETP.GE.U32.AND P3, PT, R4, 0x7fffffa1, PT ;  /* 0x7fffffa10400780c */ /* 0x000fe20003f66070 */
[C---:B------:R-:W-:Y:S01]  /*16f0*/  VIADD R4, R60.reuse, 0xffffffcc ;  /* 0xffffffcc3c047836 */ /* 0x040fe20000000000 */
[----:B------:R-:W-:Y:S01]  /*1700*/  SEL R39, RZ, 0x4, P2 ;  /* 0x00000004ff277807 */ /* 0x000fe20001000000 */
[----:B------:R-:W-:Y:S01]  /*1710*/  IMAD.IADD R41, R41, 0x1, R44 ;  /* 0x0000000129297824 */ /* 0x000fe200078e022c */
        /* <DEDUP_REMOVED lines=8> */
[----:B------:R-:W-:Y:S02]  /*17a0*/  SEL R43, RZ, 0x4, P2 ;  /* 0x00000004ff2b7807 */ /* 0x000fe40001000000 */
[----:B------:R-:W-:Y:S02]  /*17b0*/  SEL R46, RZ, 0x7fff8, P1 ;  /* 0x0007fff8ff2e7807 */ /* 0x000fe40000800000 */
[----:B------:R-:W-:Y:S01]  /*17c0*/  ISETP.GE.U32.AND P2, PT, R3, 0x7fffff8e, PT ;  /* 0x7fffff8e0300780c */ /* 0x000fe20003f46070 */
[----:B------:R-:W-:Y:S01]  /*17d0*/  VIADD R3, R60, 0xffffffc8 ;  /* 0xffffffc83c037836 */ /* 0x000fe20000000000 */
[----:B------:R-:W-:Y:S02]  /*17e0*/  ISETP.GE.U32.AND P1, PT, R5, 0x7fffff8f, PT ;  /* 0x7fffff8f0500780c */ /* 0x000fe40003f26070 */
[----:B------:R-:W-:-:S02]  /*17f0*/  SEL R5, RZ, 0x1, P4 ;  /* 0x00000001ff057807 */ /* 0x000fc40002000000 */
[----:B------:R-:W-:Y:S01]  /*1800*/  ISETP.GE.U32.AND P4, PT, R4, 0x7fffff90, PT ;  /* 0x7fffff900400780c */ /* 0x000fe20003f86070 */
[----:B------:R-:W-:Y:S01]  /*1810*/  VIADD R4, R60, 0xffffffc9 ;  /* 0xffffffc93c047836 */ /* 0x000fe20000000000 */
[----:B------:R-:W-:Y:S02]  /*1820*/  SEL R6, RZ, 0x1fffe, P2 ;  /* 0x0001fffeff067807 */ /* 0x000fe40001000000 */
[----:B------:R-:W-:Y:S02]  /*1830*/  ISETP.GE.U32.AND P2, PT, R3, 0x7fffff89, PT ;  /* 0x7fffff890300780c */ /* 0x000fe40003f46070 */
[----:B------:R-:W-:Y:S01]  /*1840*/  SEL R3, RZ, 0x4, P1 ;  /* 0x00000004ff037807 */ /* 0x000fe20000800000 */
[----:B------:R-:W-:Y:S01]  /*1850*/  IMAD.IADD R5, R5, 0x1, R6 ;  /* 0x0000000105057824 */ /* 0x000fe200078e0206 */
[----:B------:R-:W-:Y:S02]  /*1860*/  ISETP.GE.U32.AND P1, PT, R4, 0x7fffff8a, PT ;  /* 0x7fffff8a0400780c */ /* 0x000fe40003f26070 */
[----:B------:R-:W-:-:S02]  /*1870*/  SEL R4, RZ, 0x7fff8, P4 ;  /* 0x0007fff8ff047807 */ /* 0x000fc40002000000 */
[----:B------:R-:W-:Y:S01]  /*1880*/  ISETP.GE.U32.AND P4, PT, R7, 0x7fffff8b, PT ;  /* 0x7fffff8b0700780c */ /* 0x000fe20003f86070 */
[----:B------:R-:W-:Y:S01]  /*1890*/  VIADD R7, R60, 0xffffffc4 ;  /* 0xffffffc43c077836 */ /* 0x000fe20000000000 */
[----:B------:R-:W-:Y:S02]  /*18a0*/  SEL R9, RZ, 0x1, P2 ;  /* 0x00000001ff097807 */ /* 0x000fe40001000000 */
[----:B------:R-:W-:Y:S01]  /*18b0*/  ISETP.GE.U32.AND P2, PT, R8, 0x7fffff8c, PT ;  /* 0x7fffff8c0800780c */ /* 0x000fe20003f46070 */
[----:B------:R-:W-:Y:S01]  /*18c0*/  VIADD R8, R60, 0xffffffc5 ;  /* 0xffffffc53c087836 */ /* 0x000fe20000000000 */
[----:B------:R-:W-:Y:S02]  /*18d0*/  SEL R10, RZ, 0x1fffe, P1 ;  /* 0x0001fffeff0a7807 */ /* 0x000fe40000800000 */
[----:B------:R-:W-:Y:S02]  /*18e0*/  ISETP.GE.U32.AND P1, PT, R7, 0x7fffff85, PT ;  /* 0x7fffff850700780c */ /* 0x000fe40003f26070 */
[----:B------:R-:W-:Y:S01]  /*18f0*/  SEL R7, RZ, 0x4, P4 ;  /* 0x00000004ff077807 */ /* 0x000fe20002000000 */
[----:B------:R-:W-:Y:S01]  /*1900*/  IMAD.IADD R9, R9, 0x1, R10 ;  /* 0x0000000109097824 */ /* 0x000fe200078e020a */
[----:B------:R-:W-:-:S02]  /*1910*/  ISETP.GE.U32.AND P4, PT, R8, 0x7fffff86, PT ;  /* 0x7fffff860800780c */ /* 0x000fc40003f86070 */
[----:B------:R-:W-:Y:S02]  /*1920*/  SEL R8, RZ, 0x7fff8, P2 ;  /* 0x0007fff8ff087807 */ /* 0x000fe40001000000 */
[----:B------:R-:W-:Y:S01]  /*1930*/  ISETP.GE.U32.AND P2, PT, R11, 0x7fffff87, PT ;  /* 0x7fffff870b00780c */ /* 0x000fe20003f46070 */
[----:B------:R-:W-:Y:S01]  /*1940*/  VIADD R11, R60, 0xffffffc1 ;  /* 0xffffffc13c0b7836 */ /* 0x000fe20000000000 */
[----:B------:R-:W-:Y:S02]  /*1950*/  SEL R13, RZ, 0x1, P1 ;  /* 0x00000001ff0d7807 */ /* 0x000fe40000800000 */
[----:B------:R-:W-:Y:S01]  /*1960*/  ISETP.GE.U32.AND P1, PT, R12, 0x7fffff88, PT ;  /* 0x7fffff880c00780c */ /* 0x000fe20003f26070 */
[----:B------:R-:W-:Y:S01]  /*1970*/  VIADD R12, R60, 0xffffffc0 ;  /* 0xffffffc03c0c7836 */ /* 0x000fe20000000000 */
[----:B------:R-:W-:Y:S02]  /*1980*/  SEL R14, RZ, 0x1fffe, P4 ;  /* 0x0001fffeff0e7807 */ /* 0x000fe40002000000 */
[----:B------:R-:W-:-:S02]  /*1990*/  ISETP.GE.U32.AND P4, PT, R11, 0x7fffff82, PT ;  /* 0x7fffff820b00780c */ /* 0x000fc40003f86070 */
[----:B------:R-:W-:Y:S01]  /*19a0*/  SEL R11, RZ, 0x4, P2 ;  /* 0x00000004ff0b7807 */ /* 0x000fe20001000000 */
[----:B------:R-:W-:Y:S01]  /*19b0*/  IMAD.IADD R13, R13, 0x1, R14 ;  /* 0x000000010d0d7824 */ /* 0x000fe200078e020e */
[----:B------:R-:W-:Y:S02]  /*19c0*/  ISETP.GE.U32.AND P2, PT, R12, 0x7fffff81, PT ;  /* 0x7fffff810c00780c */ /* 0x000fe40003f46070 */
[----:B------:R-:W-:Y:S02]  /*19d0*/  SEL R12, RZ, 0x7fff8, P1 ;  /* 0x0007fff8ff0c7807 */ /* 0x000fe40000800000 */
[----:B------:R-:W-:Y:S01]  /*19e0*/  ISETP.GE.U32.AND P1, PT, R16, 0x7fffff83, PT ;  /* 0x7fffff831000780c */ /* 0x000fe20003f26070 */
[----:B------:R-:W-:Y:S01]  /*19f0*/  VIADD R16, R60, 0xffffffdc ;  /* 0xffffffdc3c107836 */ /* 0x000fe20000000000 */
[----:B------:R-:W-:Y:S02]  /*1a00*/  SEL R18, RZ, 0x1fffe, P4 ;  /* 0x0001fffeff127807 */ /* 0x000fe40002000000 */
[----:B------:R-:W-:-:S02]  /*1a10*/  ISETP.GE.U32.AND P4, PT, R15, 0x7fffff84, PT ;  /* 0x7fffff840f00780c */ /* 0x000fc40003f86070 */
[----:B------:R-:W-:Y:S02]  /*1a20*/  SEL R15, RZ, 0x4, P1 ;  /* 0x00000004ff0f7807 */ /* 0x000fe40000800000 */
[----:B------:R-:W-:Y:S02]  /*1a30*/  ISETP.GE.U32.AND P1, PT, R16, 0x7fffff9d, PT ;  /* 0x7fffff9d1000780c */ /* 0x000fe40003f26070 */
[----:B------:R-:W-:Y:S02]  /*1a40*/  SEL R16, RZ, 0x7fff8, P4 ;  /* 0x0007fff8ff107807 */ /* 0x000fe40002000000 */
[----:B------:R-:W-:Y:S01]  /*1a50*/  ISETP.GE.U32.AND P4, PT, R19, 0x7fffff9e, PT ;  /* 0x7fffff9e1300780c */ /* 0x000fe20003f86070 */
[----:B------:R-:W-:Y:S01]  /*1a60*/  VIADD R19, R60, 0xffffffdf ;  /* 0xffffffdf3c137836 */ /* 0x000fe20000000000 */
[----:B------:R-:W-:Y:S02]  /*1a70*/  SEL R21, RZ, 0x1, P1 ;  /* 0x00000001ff157807 */ /* 0x000fe40000800000 */
[----:B------:R-:W-:Y:S01]  /*1a80*/  ISETP.GE.U32.AND P1, PT, R20, 0x7fffff9f, PT ;  /* 0x7fffff9f1400780c */ /* 0x000fe20003f26070 */
[----:B------:R-:W-:Y:S01]  /*1a90*/  VIADD R20, R60, 0xffffffd8 ;  /* 0xffffffd83c147836 */ /* 0x000fe20000000000 */
[----:B------:R-:W-:-:S02]  /*1aa0*/  SEL R22, RZ, 0x1fffe, P4 ;  /* 0x0001fffeff167807 */ /* 0x000fc40002000000 */
[----:B------:R-:W-:Y:S02]  /*1ab0*/  ISETP.GE.U32.AND P4, PT, R19, 0x7fffffa0, PT ;  /* 0x7fffffa01300780c */ /* 0x000fe40003f86070 */
[----:B------:R-:W-:Y:S01]  /*1ac0*/  SEL R19, RZ, 0x4, P1 ;  /* 0x00000004ff137807 */ /* 0x000fe20000800000 */
[----:B------:R-:W-:Y:S01]  /*1ad0*/  IMAD.IADD R21, R21, 0x1, R22 ;  /* 0x0000000115157824 */ /* 0x000fe200078e0216 */
[----:B------:R-:W-:Y:S02]  /*1ae0*/  ISETP.GE.U32.AND P1, PT, R20, 0x7fffff99, PT ;  /* 0x7fffff991400780c */ /* 0x000fe40003f26070 */
[----:B------:R-:W-:Y:S02]  /*1af0*/  SEL R20, RZ, 0x7fff8, P4 ;  /* 0x0007fff8ff147807 */ /* 0x000fe40002000000 */
[----:B------:R-:W-:Y:S01]  /*1b00*/  ISETP.GE.U32.AND P4, PT, R23, 0x7fffff9a, PT ;  /* 0x7fffff9a1700780c */ /* 0x000fe20003f86070 */
[----:B------:R-:W-:Y:S01]  /*1b10*/  VIADD R23, R60, 0xffffffdb ;  /* 0xffffffdb3c177836 */ /* 0x000fe20000000000 */
        /* <DEDUP_REMOVED lines=12> */
[----:B------:R-:W-:Y:S02]  /*1be0*/  ISETP.GE.U32.AND P1, PT, R29, 0x7fffff97, PT ;  /* 0x7fffff971d00780c */ /* 0x000fe40003f26070 */
[----:B------:R-:W-:Y:S02]  /*1bf0*/  SEL R29, RZ, 0x1fffe, P4 ;  /* 0x0001fffeff1d7807 */ /* 0x000fe40002000000 */
[----:B------:R-:W-:Y:S02]  /*1c00*/  ISETP.GE.U32.AND P4, PT, R27, 0x7fffff91, PT ;  /* 0x7fffff911b00780c */ /* 0x000fe40003f86070 */
[----:B------:R-:W-:Y:S01]  /*1c10*/  SEL R27, RZ, 0x4, P1 ;  /* 0x00000004ff1b7807 */ /* 0x000fe20000800000 */
[----:B------:R-:W-:Y:S01]  /*1c20*/  IMAD.IADD R28, R28, 0x1, R29 ;  /* 0x000000011c1c7824 */ /* 0x000fe200078e021d */
[----:B------:R-:W-:Y:S01]  /*1c30*/  ISETP.GE.U32.AND P1, PT, R30, 0x7fffff92, PT ;  /* 0x7fffff921e00780c */ /* 0x000fe20003f26070 */
[----:B------:R-:W-:Y:S01]  /*1c40*/  VIADD R30, R60, 0xffffffd7 ;  /* 0xffffffd73c1e7836 */ /* 0x000fe20000000000 */
[----:B------:R-:W-:-:S02]  /*1c50*/  SEL R31, RZ, 0x1, P4 ;  /* 0x00000001ff1f7807 */ /* 0x000fc40002000000 */
[----:B------:R-:W-:Y:S02]  /*1c60*/  ISETP.GE.U32.AND P4, PT, R32, 0x7fffff93, PT ;  /* 0x7fffff932000780c */ /* 0x000fe40003f86070 */
[----:B------:R-:W-:Y:S02]  /*1c70*/  SEL R17, RZ, 0x1, P2 ;  /* 0x00000001ff117807 */ /* 0x000fe40001000000 */
[----:B------:R-:W-:Y:S02]  /*1c80*/  SEL R32, RZ, 0x1fffe, P1 ;  /* 0x0001fffeff207807 */ /* 0x000fe40000800000 */
[----:B------:R-:W-:Y:S01]  /*1c90*/  ISETP.GE.U32.AND P1, PT, R30, 0x7fffff98, PT ;  /* 0x7fffff981e00780c */ /* 0x000fe20003f26070 */
[----:B------:R-:W-:Y:S01]  /*1ca0*/  IMAD.IADD R17, R17, 0x1, R18 ;  /* 0x0000000111117824 */ /* 0x000fe200078e0212 */
[----:B------:R-:W-:Y:S01]  /*1cb0*/  SEL R30, RZ, 0x4, P4 ;  /* 0x00000004ff1e7807 */ /* 0x000fe20002000000 */
[----:B------:R-:W-:Y:S01]  /*1cc0*/  IMAD.IADD R31, R31, 0x1, R32 ;  /* 0x000000011f1f7824 */ /* 0x000fe200078e0220 */
[----:B------:R-:W-:-:S02]  /*1cd0*/  ISETP.GE.U32.AND P4, PT, R45, 0x7fffff94, PT ;  /* 0x7fffff942d00780c */ /* 0x000fc40003f86070 */
[----:B------:R-:W-:Y:S02]  /*1ce0*/  SEL R45, RZ, 0x1, P3 ;  /* 0x00000001ff2d7807 */ /* 0x000fe40001800000 */
[----:B------:R-:W-:Y:S02]  /*1cf0*/  LOP3.LUT R5, R5, 0x3, RZ, 0xc0, !PT ;  /* 0x0000000305057812 */ /* 0x000fe400078ec0ff */
[----:B------:R-:W-:Y:S01]  /*1d00*/  LOP3.LUT R17, R17, 0x3, RZ, 0xc0, !PT ;  /* 0x0000000311117812 */ /* 0x000fe200078ec0ff */
[----:B------:R-:W-:Y:S01]  /*1d10*/  IMAD.IADD R45, R45, 0x1, R48 ;  /* 0x000000012d2d7824 */ /* 0x000fe200078e0230 */
[----:B------:R-:W-:Y:S02]  /*1d20*/  IADD3 R3, PT, PT, R5, R4, R3 ;  /* 0x0000000405037210 */ /* 0x000fe40007ffe003 */
[----:B------:R-:W-:Y:S02]  /*1d30*/  SEL R5, RZ, 0x7fff8, P4 ;  /* 0x0007fff8ff057807 */ /* 0x000fe40002000000 */
[----:B------:R-:W-:-:S02]  /*1d40*/  LOP3.LUT R31, R31, 0x3, RZ, 0xc0, !PT ;  /* 0x000000031f1f7812 */ /* 0x000fc400078ec0ff */
[----:B------:R-:W-:Y:S02]  /*1d50*/  LOP3.LUT R13, R13, 0x3, RZ, 0xc0, !PT ;  /* 0x000000030d0d7812 */ /* 0x000fe400078ec0ff */
[----:B------:R-:W-:Y:S02]  /*1d60*/  IADD3 R15, PT, PT, R17, R16, R15 ;  /* 0x00000010110f7210 */ /* 0x000fe40007ffe00f */
[----:B------:R-:W-:Y:S02]  /*1d70*/  LOP3.LUT R9, R9, 0x3, RZ, 0xc0, !PT ;  /* 0x0000000309097812 */ /* 0x000fe400078ec0ff */
[----:B------:R-:W-:Y:S02]  /*1d80*/  LOP3.LUT R45, R45, 0x3, RZ, 0xc0, !PT ;  /* 0x000000032d2d7812 */ /* 0x000fe400078ec0ff */
[----:B------:R-:W-:Y:S02]  /*1d90*/  SEL R6, RZ, 0x7fff8, P1 ;  /* 0x0007fff8ff067807 */ /* 0x000fe40000800000 */
[----:B------:R-:W-:-:S02]  /*1da0*/  LOP3.LUT R28, R28, 0x3, RZ, 0xc0, !PT ;  /* 0x000000031c1c7812 */ /* 0x000fc400078ec0ff */
[----:B------:R-:W-:Y:S02]  /*1db0*/  IADD3 R5, PT, PT, R31, R5, R30 ;  /* 0x000000051f057210 */ /* 0x000fe40007ffe01e */
[----:B------:R-:W-:Y:S02]  /*1dc0*/  LOP3.LUT R25, R25, 0x3, RZ, 0xc0, !PT ;  /* 0x0000000319197812 */ /* 0x000fe400078ec0ff */
[----:B------:R-:W-:Y:S02]  /*1dd0*/  IADD3 R11, PT, PT, R13, R12, R11 ;  /* 0x0000000c0d0b7210 */ /* 0x000fe40007ffe00b */
[----:B------:R-:W-:Y:S02]  /*1de0*/  LOP3.LUT R4, R15, 0xf, RZ, 0xc0, !PT ;  /* 0x0000000f0f047812 */ /* 0x000fe400078ec0ff */
[----:B------:R-:W-:Y:S02]  /*1df0*/  IADD3 R7, PT, PT, R9, R8, R7 ;  /* 0x0000000809077210 */ /* 0x000fe40007ffe007 */
[----:B------:R-:W-:Y:S01]  /*1e00*/  LOP3.LUT R41, R41, 0x3, RZ, 0xc0, !PT ;  /* 0x0000000329297812 */ /* 0x000fe200078ec0ff */
[----:B------:R-:W-:Y:S01]  /*1e10*/  IMAD R11, R11, 0x10, R4 ;  /* 0x000000100b0b7824 */ /* 0x000fe200078e0204 */
[----:B------:R-:W-:Y:S01]  /*1e20*/  IADD3 R43, PT, PT, R45, R46, R43 ;  /* 0x0000002e2d2b7210 */ /* 0x000fe20007ffe02b */
[----:B------:R-:W-:Y:S01]  /*1e30*/  IMAD.SHL.U32 R4, R7, 0x100, RZ ;  /* 0x0000010007047824 */ /* 0x000fe200078e00ff */
[----:B------:R-:W-:-:S02]  /*1e40*/  IADD3 R6, PT, PT, R28, R6, R27 ;  /* 0x000000061c067210 */ /* 0x000fc40007ffe01b */
[----:B------:R-:W-:Y:S02]  /*1e50*/  LOP3.LUT R5, R5, 0xf, RZ, 0xc0, !PT ;  /* 0x0000000f05057812 */ /* 0x000fe400078ec0ff */
[----:B------:R-:W-:Y:S02]  /*1e60*/  LOP3.LUT R37, R37, 0x3, RZ, 0xc0, !PT ;  /* 0x0000000325257812 */ /* 0x000fe400078ec0ff */
[----:B------:R-:W-:Y:S01]  /*1e70*/  IADD3 R23, PT, PT, R25, R24, R23 ;  /* 0x0000001819177210 */ /* 0x000fe20007ffe017 */
[----:B------:R-:W-:Y:S01]  /*1e80*/  IMAD R5, R6, 0x10, R5 ;  /* 0x0000001006057824 */ /* 0x000fe200078e0205 */
[----:B------:R-:W-:Y:S02]  /*1e90*/  IADD3 R39, PT, PT, R41, R42, R39 ;  /* 0x0000002a29277210 */ /* 0x000fe40007ffe027 */
[----:B------:R-:W-:Y:S01]  /*1ea0*/  LOP3.LUT R8, R43, 0xf, RZ, 0xc0, !PT ;  /* 0x0000000f2b087812 */ /* 0x000fe200078ec0ff */
[----:B------:R-:W-:Y:S01]  /*1eb0*/  IMAD.SHL.U32 R6, R23, 0x100, RZ ;  /* 0x0000010017067824 */ /* 0x000fe200078e00ff */
[----:B------:R-:W-:-:S02]  /*1ec0*/  IADD3 R35, PT, PT, R37, R38, R35 ;  /* 0x0000002625237210 */ /* 0x000fc40007ffe023 */
[----:B------:R-:W-:Y:S01]  /*1ed0*/  LOP3.LUT R21, R21, 0x3, RZ, 0xc0, !PT ;  /* 0x0000000315157812 */ /* 0x000fe200078ec0ff */
[----:B------:R-:W-:Y:S01]  /*1ee0*/  IMAD R39, R39, 0x10, R8 ;  /* 0x0000001027277824 */ /* 0x000fe200078e0208 */
[----:B------:R-:W-:Y:S01]  /*1ef0*/  LOP3.LUT R4, R4, 0xf00, RZ, 0xe2, !PT ;  /* 0x00000f0004047812 */ /* 0x000fe200078ee2ff */
[----:B------:R-:W-:Y:S01]  /*1f00*/  IMAD.SHL.U32 R8, R35, 0x100, RZ ;  /* 0x0000010023087824 */ /* 0x000fe200078e00ff */
[----:B------:R-:W-:Y:S02]  /*1f10*/  LOP3.LUT R36, R36, 0x3, RZ, 0xc0, !PT ;  /* 0x0000000324247812 */ /* 0x000fe400078ec0ff */
[----:B------:R-:W-:Y:S01]  /*1f20*/  IADD3 R19, PT, PT, R21, R20, R19 ;  /* 0x0000001415137210 */ /* 0x000fe20007ffe013 */
[----:B------:R-:W-:Y:S01]  /*1f30*/  IMAD R3, R3, 0x1000, R4 ;  /* 0x0000100003037824 */ /* 0x000fe200078e0204 */
[----:B------:R-:W-:Y:S02]  /*1f40*/  LOP3.LUT R6, R6, 0xf00, RZ, 0xe2, !PT ;  /* 0x00000f0006067812 */ /* 0x000fe400078ee2ff */
[----:B------:R-:W-:-:S02]  /*1f50*/  IADD3 R33, PT, PT, R36, R34, R33 ;  /* 0x0000002224217210 */ /* 0x000fc40007ffe021 */
[----:B------:R-:W-:Y:S01]  /*1f60*/  LOP3.LUT R8, R8, 0xf00, RZ, 0xe2, !PT ;  /* 0x00000f0008087812 */ /* 0x000fe200078ee2ff */
[----:B------:R-:W-:Y:S01]  /*1f70*/  IMAD R6, R19, 0x1000, R6 ;  /* 0x0000100013067824 */ /* 0x000fe200078e0206 */
[----:B------:R-:W-:Y:S02]  /*1f80*/  LOP3.LUT R4, R11, 0xff, RZ, 0xc0, !PT ;  /* 0x000000ff0b047812 */ /* 0x000fe400078ec0ff */
[----:B------:R-:W-:Y:S01]  /*1f90*/  LOP3.LUT R5, R5, 0xff, RZ, 0xc0, !PT ;  /* 0x000000ff05057812 */ /* 0x000fe200078ec0ff */
[----:B------:R-:W-:Y:S01]  /*1fa0*/  IMAD R8, R33, 0x1000, R8 ;  /* 0x0000100021087824 */ /* 0x000fe200078e0208 */
[----:B------:R-:W-:Y:S01]  /*1fb0*/  ISETP.NE.U32.AND P1, PT, R49, RZ, PT ;  /* 0x000000ff3100720c */ /* 0x000fe20003f25070 */
[----:B------:R-:W-:Y:S02]  /*1fc0*/  IMAD.IADD R3, R3, 0x1, R4 ;  /* 0x0000000103037824 */ /* 0x000fe400078e0204 */
[----:B------:R-:W-:Y:S01]  /*1fd0*/  IMAD.IADD R6, R6, 0x1, R5 ;  /* 0x0000000106067824 */ /* 0x000fe200078e0205 */
[----:B0-2-4-:R-:W-:Y:S09]  /*1fe0*/  BRA.U UP0, `(.L_x_5) ;  /* 0x0000000100187547 */ /* 0x015ff2000b800000 */
[----:B------:R-:W-:Y:S01]  /*1ff0*/  ELECT P4, URZ, PT ;  /* 0x0000000000ff782f */ /* 0x000fe20003880000 */
[----:B------:R-:W-:Y:S01]  /*2000*/  IMAD.MOV.U32 R4, RZ, RZ, 0x1 ;  /* 0x00000001ff047424 */ /* 0x000fe200078e00ff */
[----:B------:R-:W-:Y:S01]  /*2010*/  UMOV UR7, 0x40 ;  /* 0x0000004000077882 */ /* 0x000fe20000000000 */
[----:B------:R-:W-:Y:S01]  /*2020*/  UVIRTCOUNT.DEALLOC.SMPOOL 0x80 ;  /* 0x000000800000784c */ /* 0x000fe20000000000 */
[----:B------:R-:W-:-:S09]  /*2030*/  ULEA UR7, UR4, UR7, 0x18 ;  /* 0x0000000704077291 */ /* 0x000fd2000f8ec0ff */
[----:B------:R0:W-:Y:S03]  /*2040*/  @P4 STS.U8 [UR7], R4 ;  /* 0x00000004ff004988 */ /* 0x0001e60008000007 */
.L_x_5:
[----:B------:R-:W-:Y:S01]  /*2050*/  UIADD3 UR7, UPT, UPT, UR9, UR10, UR6 ;  /* 0x0000000a09077290 */ /* 0x000fe2000fffe006 */
[C---:B------:R-:W-:Y:S01]  /*2060*/  LEA R122, P4, R0.reuse, UR20, 0x1 ;  /* 0x00000014007a7c11 */ /* 0x040fe2000f8808ff */
[----:B------:R-:W-:Y:S01]  /*2070*/  VOTEU.ALL UP1, P1 ;  /* 0x0000000000ff7886 */ /* 0x000fe20000820000 */
[----:B------:R-:W-:Y:S01]  /*2080*/  UIADD3 UR8, UPT, UPT, UR5, 0x22000, URZ ;  /* 0x0002200005087890 */ /* 0x000fe2000fffe0ff */
[----:B------:R-:W-:Y:S01]  /*2090*/  LOP3.LUT R39, R39, 0xff, RZ, 0xc0, !PT ;  /* 0x000000ff27277812 */ /* 0x000fe200078ec0ff */
[----:B------:R-:W-:Y:S01]  /*20a0*/  VOTEU.ALL UP2, P1 ;  /* 0x0000000000ff7886 */ /* 0x000fe20000840000 */
[----:B------:R-:W-:Y:S01]  /*20b0*/  LEA.HI.X.SX32 R123, R0, UR21, 0x1, P4 ;  /* 0x00000015007b7c11 */ /* 0x000fe2000a0f0eff */
[----:B------:R-:W-:Y:S01]  /*20c0*/  STL [R1+0x6d4], R125 ;  /* 0x0006d47d01007387 */ /* 0x000fe20000100800 */
[----:B------:R-:W-:-:S04]  /*20d0*/  @!UP1 UIADD3 UR12, UPT, UPT, -UR11, 0x100000, URZ ;  /* 0x001000000b0c9890 */ /* 0x000fc8000fffe1ff */
[----:B------:R-:W-:Y:S02]  /*20e0*/  @!UP1 USHF.L.U32 UR13, UR12, 0xb, URZ ;  /* 0x0000000b0c0d9899 */ /* 0x000fe400080006ff */
[----:B------:R-:W-:Y:S01]  /*20f0*/  @!UP1 USHF.L.U32 UR12, UR12, 0x1, URZ ;  /* 0x000000010c0c9899 */ /* 0x000fe200080006ff */
[----:B------:R-:W-:Y:S01]  /*2100*/  IMAD.IADD R8, R8, 0x1, R39 ;  /* 0x0000000108087824 */ /* 0x000fe200078e0227 */
[C---:B------:R-:W-:Y:S01]  /*2110*/  LEA R120, P4, R2.reuse, UR20, 0x1 ;  /* 0x0000001402787c11 */ /* 0x040fe2000f8808ff */
[----:B------:R-:W-:Y:S01]  /*2120*/  STTM.x64 tmem[UR7], RZ ;  /* 0x000000ff000079ed */ /* 0x000fe20008340007 */
[----:B------:R-:W1:Y:S02]  /*2130*/  FENCE.VIEW.ASYNC.T ;  /* 0x00000000000073c6 */ /* 0x000e640000000200 */
[----:B-1----:R-:W-:Y:S01]  /*2140*/  BAR.SYNC.DEFER_BLOCKING 0x0 ;  /* 0x0000000000007b1d */ /* 0x002fe20000010000 */
[----:B------:R-:W-:Y:S01]  /*2150*/  LEA.HI.X.SX32 R121, R2, UR21, 0x1, P4 ;  /* 0x0000001502797c11 */ /* 0x000fe2000a0f0eff */
[----:B0-----:R-:W-:Y:S01]  /*2160*/  VIADD R4, R60, 0xfffffff6 ;  /* 0xfffffff63c047836 */ /* 0x001fe20000000000 */
[----:B------:R-:W-:-:S02]  /*2170*/  PRMT R2, R3, 0x5410, R6 ;  /* 0x0000541003027816 */ /* 0x000fc40000000006 */
[----:B------:R-:W-:Y:S02]  /*2180*/  LOP3.LUT R3, R8, 0xffff, RZ, 0xc0, !PT ;  /* 0x0000ffff08037812 */ /* 0x000fe400078ec0ff */
[----:B------:R-:W-:Y:S02]  /*2190*/  PRMT R5, RZ, 0x7610, R5 ;  /* 0x00007610ff057816 */ /* 0x000fe40000000005 */
[----:B------:R-:W-:Y:S01]  /*21a0*/  P2R R7, PR, RZ, 0x1 ;  /* 0x00000001ff077803 */ /* 0x000fe20000000000 */
[----:B------:R-:W-:Y:S01]  /*21b0*/  IMAD.SHL.U32 R9, R124, 0x10, RZ ;  /* 0x000000107c097824 */ /* 0x000fe200078e00ff */
[----:B------:R-:W-:Y:S02]  /*21c0*/  PRMT R6, RZ, 0x7610, R6 ;  /* 0x00007610ff067816 */ /* 0x000fe40000000006 */
[----:B------:R-:W-:Y:S01]  /*21d0*/  PRMT R16, RZ, 0x7610, R16 ;  /* 0x00007610ff107816 */ /* 0x000fe20000000010 */
[----:B------:R0:W-:Y:S01]  /*21e0*/  STL [R1+0x2c0], R7 ;  /* 0x0002c00701007387 */ /* 0x0001e20000100800 */
[----:B------:R-:W-:-:S02]  /*21f0*/  SHF.R.U32.HI R0, RZ, 0xf, R3 ;  /* 0x0000000fff007819 */ /* 0x000fc40000011603 */
[----:B------:R-:W-:Y:S02]  /*2200*/  PRMT R15, RZ, 0x7610, R15 ;  /* 0x00007610ff0f7816 */ /* 0x000fe4000000000f */
[----:B------:R-:W-:Y:S02]  /*2210*/  PRMT R17, RZ, 0x7610, R17 ;  /* 0x00007610ff117816 */ /* 0x000fe40000000011 */
[----:B------:R-:W-:Y:S02]  /*2220*/  PRMT R12, RZ, 0x7610, R12 ;  /* 0x00007610ff0c7816 */ /* 0x000fe4000000000c */
[----:B------:R-:W-:Y:S01]  /*2230*/  PRMT R10, RZ, 0x7610, R10 ;  /* 0x00007610ff0a7816 */ /* 0x000fe2000000000a */
[----:B------:R-:W1:Y:S02]  /*2240*/  FENCE.VIEW.ASYNC.S ;  /* 0x00000000000073c6 */ /* 0x000e640000000000 */
[----:B-1----:R-:W1:Y:S02]  /*2250*/  @!UP2 SYNCS.EXCH.64 URZ, [UR8], UR12 ;  /* 0x0000000c08ffa5b2 */ /* 0x002e640008000100 */
[----:B-1----:R-:W-:Y:S01]  /*2260*/  BAR.SYNC.DEFER_BLOCKING 0x0 ;  /* 0x0000000000007b1d */ /* 0x002fe20000010000 */
[----:B0-----:R-:W-:Y:S01]  /*2270*/  IMAD.SHL.U32 R7, R124, 0x8, RZ ;  /* 0x000000087c077824 */ /* 0x001fe200078e00ff */
[----:B------:R-:W-:Y:S01]  /*2280*/  ISETP.GE.U32.AND P4, PT, R4, 0x7fffffb7, PT ;  /* 0x7fffffb70400780c */ /* 0x000fe20003f86070 */
[----:B------:R-:W-:Y:S01]  /*2290*/  IMAD.WIDE R66, R9, 0x2, R122 ;  /* 0x0000000209427825 */ /* 0x000fe200078e027a */
[----:B------:R-:W-:-:S02]  /*22a0*/  PRMT R14, RZ, 0x7610, R14 ;  /* 0x00007610ff0e7816 */ /* 0x000fc4000000000e */
[----:B------:R-:W-:Y:S01]  /*22b0*/  PRMT R13, RZ, 0x7610, R13 ;  /* 0x00007610ff0d7816 */ /* 0x000fe2000000000d */
[----:B------:R-:W-:-:S04]  /*22c0*/  IMAD.WIDE R62, R9, 0x2, R120 ;  /* 0x00000002093e7825 */ /* 0x000fc800078e0278 */
[----:B------:R-:W-:Y:S01]  /*22d0*/  IMAD R113, R124, 0x30, RZ ;  /* 0x000000307c717824 */ /* 0x000fe200078e02ff */
[----:B------:R-:W-:Y:S01]  /*22e0*/  PRMT R20, RZ, 0x7610, R20 ;  /* 0x00007610ff147816 */ /* 0x000fe20000000014 */
[----:B------:R-:W-:-:S04]  /*22f0*/  IMAD.WIDE R70, R7, 0x2, R122 ;  /* 0x0000000207467825 */ /* 0x000fc800078e027a */
[C---:B------:R-:W-:Y:S01]  /*2300*/  IMAD R117, R124.reuse, 0x28, RZ ;  /* 0x000000287c757824 */ /* 0x040fe200078e02ff */
[----:B------:R-:W-:Y:S01]  /*2310*/  PRMT R34, RZ, 0x7610, R34 ;  /* 0x00007610ff227816 */ /* 0x000fe20000000022 */
[----:B------:R-:W-:Y:S01]  /*2320*/  IMAD R109, R124, 0x38, RZ ;  /* 0x000000387c6d7824 */ /* 0x000fe200078e02ff */
[----:B------:R-:W-:Y:S02]  /*2330*/  PRMT R33, RZ, 0x7610, R33 ;  /* 0x00007610ff217816 */ /* 0x000fe40000000021 */
[----:B------:R-:W-:Y:S02]  /*2340*/  PRMT R19, RZ, 0x7610, R19 ;  /* 0x00007610ff137816 */ /* 0x000fe40000000013 */
[----:B------:R-:W-:Y:S01]  /*2350*/  PRMT R18, RZ, 0x7610, R18 ;  /* 0x00007610ff127816 */ /* 0x000fe20000000012 */
[----:B------:R-:W2:Y:S01]  /*2360*/  @!P6 LDG.E.U16 R6, desc[UR16][R122.64] ;  /* 0x000000107a06e981 */ /* 0x000ea2000c1e1500 */
[----:B------:R-:W-:Y:S02]  /*2370*/  PRMT R32, RZ, 0x7610, R32 ;  /* 0x00007610ff207816 */ /* 0x000fe40000000020 */
[----:B------:R-:W-:Y:S01]  /*2380*/  PRMT R31, RZ, 0x7610, R31 ;  /* 0x00007610ff1f7816 */ /* 0x000fe2000000001f */
[----:B------:R-:W3:Y:S01]  /*2390*/  @!P6 LDG.E.U16 R5, desc[UR16][R120.64] ;  /* 0x000000107805e981 */ /* 0x000ee2000c1e1500 */
[----:B------:R-:W-:Y:S01]  /*23a0*/  LOP3.LUT P6, RZ, R0, 0x1, RZ, 0xc0, !PT ;  /* 0x0000000100ff7812 */ /* 0x000fe200078cc0ff */
[----:B------:R-:W-:Y:S01]  /*23b0*/  IMAD.WIDE R68, R7, 0x2, R120 ;  /* 0x0000000207447825 */ /* 0x000fe200078e0278 */
[----:B------:R-:W-:Y:S01]  /*23c0*/  SHF.R.U64 R7, R2, 0x1f, RZ ;  /* 0x0000001f02077819 */ /* 0x000fe200000012ff */
[----:B------:R-:W-:Y:S01]  /*23d0*/  STL.64 [R1+0x1a0], R70 ;  /* 0x0001a04601007387 */ /* 0x000fe20000100a00 */
[----:B------:R-:W-:Y:S01]  /*23e0*/  PRMT R4, RZ, 0x7610, R4 ;  /* 0x00007610ff047816 */ /* 0x000fe20000000004 */
[----:B------:R-:W-:Y:S01]  /*23f0*/  IMAD.SHL.U32 R9, R124, 0x20, RZ ;  /* 0x000000207c097824 */ /* 0x000fe200078e00ff */
[----:B------:R-:W-:Y:S01]  /*2400*/  SHF.R.U32.HI R0, RZ, 0x7, R3 ;  /* 0x00000007ff007819 */ /* 0x000fe20000011603 */
[----:B------:R-:W-:Y:S01]  /*2410*/  STL.64 [R1+0x198], R68 ;  /* 0x0001984401007387 */ /* 0x000fe20000100a00 */
[----:B------:R-:W-:-:S02]  /*2420*/  PRMT R30, RZ, 0x7610, R30 ;  /* 0x00007610ff1e7816 */ /* 0x000fc4000000001e */
[----:B------:R-:W-:Y:S01]  /*2430*/  PRMT R29, RZ, 0x7610, R29 ;  /* 0x00007610ff1d7816 */ /* 0x000fe2000000001d */
[C---:B------:R-:W-:Y:S01]  /*2440*/  IMAD R105, R124.reuse, 0x29, RZ ;  /* 0x000000297c697824 */ /* 0x040fe200078e02ff */
[----:B------:R-:W-:Y:S01]  /*2450*/  PRMT R28, RZ, 0x7610, R28 ;  /* 0x00007610ff1c7816 */ /* 0x000fe2000000001c */
[----:B------:R0:W4:Y:S01]  /*2460*/  @P6 LDG.E.U16 R16, desc[UR16][R66.64] ;  /* 0x0000001042106981 */ /* 0x000122000c1e1500 */
[----:B------:R-:W-:Y:S02]  /*2470*/  PRMT R27, RZ, 0x7610, R27 ;  /* 0x00007610ff1b7816 */ /* 0x000fe4000000001b */
[----:B------:R-:W-:Y:S01]  /*2480*/  PRMT R26, RZ, 0x7610, R26 ;  /* 0x00007610ff1a7816 */ /* 0x000fe2000000001a */
[----:B------:R1:W2:Y:S01]  /*2490*/  @P6 LDG.E.U16 R15, desc[UR16][R62.64] ;  /* 0x000000103e0f6981 */ /* 0x0002a2000c1e1500 */
[----:B------:R-:W-:Y:S01]  /*24a0*/  LOP3.LUT P6, RZ, R7, 0x1, RZ, 0xc0, !PT ;  /* 0x0000000107ff7812 */ /* 0x000fe200078cc0ff */
[C---:B------:R-:W-:Y:S01]  /*24b0*/  IMAD R7, R124.reuse, 0x18, RZ ;  /* 0x000000187c077824 */ /* 0x040fe200078e02ff */
[----:B------:R-:W-:Y:S01]  /*24c0*/  PRMT R25, RZ, 0x7610, R25 ;  /* 0x00007610ff197816 */ /* 0x000fe20000000019 */
[----:B------:R0:W-:Y:S01]  /*24d0*/  STL.64 [R1+0x120], R66 ;  /* 0x0001204201007387 */ /* 0x0001e20000100a00 */
[C---:B------:R-:W-:Y:S01]  /*24e0*/  IMAD R101, R124.reuse, 0x31, RZ ;  /* 0x000000317c657824 */ /* 0x040fe200078e02ff */
[----:B------:R-:W-:Y:S01]  /*24f0*/  PRMT R24, RZ, 0x7610, R24 ;  /* 0x00007610ff187816 */ /* 0x000fe20000000018 */
[----:B------:R-:W-:Y:S01]  /*2500*/  IMAD R97, R124, 0x39, RZ ;  /* 0x000000397c617824 */ /* 0x000fe200078e02ff */
[----:B------:R1:W-:Y:S01]  /*2510*/  STL.64 [R1+0x118], R62 ;  /* 0x0001183e01007387 */ /* 0x0003e20000100a00 */
[----:B------:R-:W-:-:S02]  /*2520*/  PRMT R23, RZ, 0x7610, R23 ;  /* 0x00007610ff177816 */ /* 0x000fc40000000017 */
[----:B------:R-:W-:Y:S01]  /*2530*/  PRMT R22, RZ, 0x7610, R22 ;  /* 0x00007610ff167816 */ /* 0x000fe20000000016 */
[----:B------:R1:W2:Y:S01]  /*2540*/  @!P5 LDG.E.U16 R4, desc[UR16][R70.64] ;  /* 0x000000104604d981 */ /* 0x0002a2000c1e1500 */
[----:B------:R-:W-:Y:S02]  /*2550*/  PRMT R56, RZ, 0x7610, R56 ;  /* 0x00007610ff387816 */ /* 0x000fe40000000038 */
[----:B------:R-:W-:Y:S01]  /*2560*/  PRMT R57, RZ, 0x7610, R57 ;  /* 0x00007610ff397816 */ /* 0x000fe20000000039 */
[----:B------:R1:W2:Y:S01]  /*2570*/  @!P5 LDG.E.U16 R17, desc[UR16][R68.64] ;  /* 0x000000104411d981 */ /* 0x0002a2000c1e1500 */
[C---:B0-----:R-:W-:Y:S01]  /*2580*/  IMAD.WIDE R66, R9.reuse, 0x2, R122 ;  /* 0x0000000209427825 */ /* 0x041fe200078e027a */
[----:B------:R-:W-:Y:S01]  /*2590*/  LOP3.LUT P5, RZ, R0, 0x1, RZ, 0xc0, !PT ;  /* 0x0000000100ff7812 */ /* 0x000fe200078ac0ff */
[----:B------:R-:W0:Y:S02]  /*25a0*/  LDCU UR4, c[0x0][0x3b0] ;  /* 0x00007600ff0477ac */ /* 0x000e240008000800 */
[----:B-1----:R-:W-:Y:S01]  /*25b0*/  IMAD.WIDE R62, R9, 0x2, R120 ;  /* 0x00000002093e7825 */ /* 0x002fe200078e0278 */
[----:B------:R1:W2:Y:S03]  /*25c0*/  @P6 LDG.E.U16 R12, desc[UR16][R66.64] ;  /* 0x00000010420c6981 */ /* 0x0002a6000c1e1500 */
[C---:B------:R-:W-:Y:S01]  /*25d0*/  IMAD.WIDE R70, R7.reuse, 0x2, R122 ;  /* 0x0000000207467825 */ /* 0x040fe200078e027a */
[----:B------:R0:W2:Y:S03]  /*25e0*/  @P6 LDG.E.U16 R10, desc[UR16][R62.64] ;  /* 0x000000103e0a6981 */ /* 0x0000a6000c1e1500 */
[----:B------:R-:W-:Y:S01]  /*25f0*/  IMAD.WIDE R68, R7, 0x2, R120 ;  /* 0x0000000207447825 */ /* 0x000fe200078e0278 */
[C---:B------:R-:W-:Y:S01]  /*2600*/  SHF.R.U64 R7, R2.reuse, 0xf, RZ ;  /* 0x0000000f02077819 */ /* 0x040fe200000012ff */
[----:B------:R0:W2:Y:S03]  /*2610*/  @P5 LDG.E.U16 R14, desc[UR16][R70.64] ;  /* 0x00000010460e5981 */ /* 0x0000a6000c1e1500 */
[----:B------:R-:W-:Y:S01]  /*2620*/  LOP3.LUT P6, RZ, R7, 0x1, RZ, 0xc0, !PT ;  /* 0x0000000107ff7812 */ /* 0x000fe200078cc0ff */
[C---:B------:R-:W-:Y:S01]  /*2630*/  IMAD.WIDE R114, R113.reuse, 0x2, R122 ;  /* 0x0000000271727825 */ /* 0x040fe200078e027a */
[----:B------:R-:W-:Y:S01]  /*2640*/  SHF.R.U64 R0, R2, 0x17, RZ ;  /* 0x0000001702007819 */ /* 0x000fe200000012ff */
[----:B------:R0:W2:Y:S01]  /*2650*/  @P5 LDG.E.U16 R13, desc[UR16][R68.64] ;  /* 0x00000010440d5981 */ /* 0x0000a2000c1e1500 */
[----:B------:R-:W-:Y:S01]  /*2660*/  PRMT R7, RZ, 0x7610, R7 ;  /* 0x00007610ff077816 */ /* 0x000fe20000000007 */
[----:B------:R-:W-:Y:S01]  /*2670*/  IMAD.WIDE R112, R113, 0x2, R120 ;  /* 0x0000000271707825 */ /* 0x000fe200078e0278 */
[----:B------:R-:W-:-:S02]  /*2680*/  LOP3.LUT P5, RZ, R0, 0x1, RZ, 0xc0, !PT ;  /* 0x0000000100ff7812 */ /* 0x000fc400078ac0ff */
[----:B------:R-:W-:Y:S01]  /*2690*/  SHF.R.U64 R11, R2, 0x7, RZ ;  /* 0x00000007020b7819 */ /* 0x000fe200000012ff */
[----:B------:R-:W-:Y:S01]  /*26a0*/  IMAD.WIDE R118, R117, 0x2, R122 ;  /* 0x0000000275767825 */ /* 0x000fe200078e027a */
[----:B------:R-:W-:Y:S01]  /*26b0*/  STL.64 [R1+0xa0], R70 ;  /* 0x0000a04601007387 */ /* 0x000fe20000100a00 */
[----:B------:R-:W-:-:S03]  /*26c0*/  PRMT R9, RZ, 0x7610, R9 ;  /* 0x00007610ff097816 */ /* 0x000fc60000000009 */
[----:B------:R-:W-:Y:S01]  /*26d0*/  STL.64 [R1+0x98], R68 ;  /* 0x0000984401007387 */ /* 0x000fe20000100a00 */
[----:B------:R-:W-:-:S03]  /*26e0*/  PRMT R8, RZ, 0x7610, R8 ;  /* 0x00007610ff087816 */ /* 0x000fc60000000008 */
[----:B------:R-:W2:Y:S04]  /*26f0*/  @P6 LDG.E.U16 R7, desc[UR16][R114.64] ;  /* 0x0000001072076981 */ /* 0x000ea8000c1e1500 */
[----:B------:R-:W2:Y:S01]  /*2700*/  @P6 LDG.E.U16 R20, desc[UR16][R112.64] ;  /* 0x0000001070146981 */ /* 0x000ea2000c1e1500 */
[----:B------:R-:W-:Y:S01]  /*2710*/  LOP3.LUT P6, RZ, R11, 0x1, RZ, 0xc0, !PT ;  /* 0x000000010bff7812 */ /* 0x000fe200078cc0ff */
[----:B------:R-:W-:Y:S02]  /*2720*/  IMAD R11, R124, 0x9, RZ ;  /* 0x000000097c0b7824 */ /* 0x000fe400078e02ff */
[----:B------:R1:W-:Y:S01]  /*2730*/  STL.64 [R1+0x20], R66 ;  /* 0x0000204201007387 */ /* 0x0003e20000100a00 */
[----:B------:R-:W-:-:S03]  /*2740*/  IMAD.WIDE R116, R117, 0x2, R120 ;  /* 0x0000000275747825 */ /* 0x000fc600078e0278 */
[----:B------:R0:W-:Y:S01]  /*2750*/  STL.64 [R1+0x18], R62 ;  /* 0x0000183e01007387 */ /* 0x0001e20000100a00 */
[----:B------:R-:W-:-:S03]  /*2760*/  VIADD R0, R60, 0xfffffffe ;  /* 0xfffffffe3c007836 */ /* 0x000fc60000000000 */
[----:B------:R-:W-:Y:S04]  /*2770*/  STL [R1+0x644], R118 ;  /* 0x0006447601007387 */ /* 0x000fe80000100800 */
[----:B------:R-:W-:Y:S01]  /*2780*/  STL [R1+0x6d8], R118 ;  /* 0x0006d87601007387 */ /* 0x000fe20000100800 */
[----:B-1----:R-:W-:-:S03]  /*2790*/  IMAD.WIDE R66, R11, 0x2, R122 ;  /* 0x000000020b427825 */ /* 0x002fc600078e027a */
[----:B------:R-:W-:Y:S01]  /*27a0*/  STL [R1+0x640], R119 ;  /* 0x0006407701007387 */ /* 0x000fe20000100800 */
[----:B0-----:R-:W-:Y:S01]  /*27b0*/  IMAD.WIDE R62, R11, 0x2, R120 ;  /* 0x000000020b3e7825 */ /* 0x001fe200078e0278 */
[----:B------:R-:W-:Y:S02]  /*27c0*/  SHF.R.U32.HI R21, RZ, 0xe, R3 ;  /* 0x0000000eff157819 */ /* 0x000fe40000011603 */
[----:B------:R-:W-:Y:S01]  /*27d0*/  STL [R1+0x658], R119 ;  /* 0x0006587701007387 */ /* 0x000fe20000100800 */
[----:B------:R-:W-:-:S03]  /*27e0*/  IMAD.WIDE R110, R109, 0x2, R122 ;  /* 0x000000026d6e7825 */ /* 0x000fc600078e027a */
[----:B------:R-:W-:Y:S01]  /*27f0*/  STL [R1+0x668], R119 ;  /* 0x0006687701007387 */ /* 0x000fe20000100800 */
[----:B------:R-:W-:-:S03]  /*2800*/  IMAD.WIDE R108, R109, 0x2, R120 ;  /* 0x000000026d6c7825 */ /* 0x000fc600078e0278 */
[----:B------:R-:W-:Y:S04]  /*2810*/  STL [R1+0x678], R119 ;  /* 0x0006787701007387 */ /* 0x000fe80000100800 */
[----:B------:R-:W2:Y:S04]  /*2820*/  @P5 LDG.E.U16 R9, desc[UR16][R118.64] ;  /* 0x0000001076095981 */ /* 0x000ea8000c1e1500 */
[----:B------:R-:W-:Y:S04]  /*2830*/  STL [R1+0x688], R119 ;  /* 0x0006887701007387 */ /* 0x000fe80000100800 */
[----:B------:R-:W2:Y:S01]  /*2840*/  @P5 LDG.E.U16 R8, desc[UR16][R116.64] ;  /* 0x0000001074085981 */ /* 0x000ea2000c1e1500 */
[----:B------:R-:W-:-:S02]  /*2850*/  ISETP.GE.U32.AND P5, PT, R0, 0x7fffffbf, PT ;  /* 0x7fffffbf0000780c */ /* 0x000fc40003fa6070 */
[----:B------:R-:W-:Y:S01]  /*2860*/  SHF.R.U32.HI R0, RZ, 0x6, R3 ;  /* 0x00000006ff007819 */ /* 0x000fe20000011603 */
[----:B------:R-:W-:Y:S04]  /*2870*/  STL [R1+0x698], R119 ;  /* 0x0006987701007387 */ /* 0x000fe80000100800 */
[----:B------:R-:W-:Y:S04]  /*2880*/  STL [R1+0x6a8], R119 ;  /* 0x0006a87701007387 */ /* 0x000fe80000100800 */
[----:B------:R0:W2:Y:S04]  /*2890*/  @!P4 LDG.E.U16 R34, desc[UR16][R66.64] ;  /* 0x000000104222c981 */ /* 0x0000a8000c1e1500 */
[----:B------:R1:W2:Y:S01]  /*28a0*/  @!P4 LDG.E.U16 R33, desc[UR16][R62.64] ;  /* 0x000000103e21c981 */ /* 0x0002a2000c1e1500 */
[----:B------:R-:W-:-:S03]  /*28b0*/  LOP3.LUT P4, RZ, R21, 0x1, RZ, 0xc0, !PT ;  /* 0x0000000115ff7812 */ /* 0x000fc6000788c0ff */
[----:B------:R-:W-:Y:S01]  /*28c0*/  STL [R1+0x6b8], R119 ;  /* 0x0006b87701007387 */ /* 0x000fe20000100800 */
[----:B------:R-:W-:-:S03]  /*28d0*/  IMAD R11, R124, 0x11, RZ ;  /* 0x000000117c0b7824 */ /* 0x000fc600078e02ff */
[----:B------:R-:W-:Y:S04]  /*28e0*/  STL [R1+0x6c8], R119 ;  /* 0x0006c87701007387 */ /* 0x000fe80000100800 */
[----:B------:R-:W-:Y:S04]  /*28f0*/  STL [R1+0x6cc], R116 ;  /* 0x0006cc7401007387 */ /* 0x000fe80000100800 */
[----:B------:R-:W2:Y:S04]  /*2900*/  @P6 LDG.E.U16 R19, desc[UR16][R110.64] ;  /* 0x000000106e136981 */ /* 0x000ea8000c1e1500 */
[----:B------:R-:W2:Y:S01]  /*2910*/  @P6 LDG.E.U16 R18, desc[UR16][R108.64] ;  /* 0x000000106c126981 */ /* 0x000ea2000c1e1500 */
[----:B------:R-:W-:-:S03]  /*2920*/  LOP3.LUT P6, RZ, R0, 0x1, RZ, 0xc0, !PT ;  /* 0x0000000100ff7812 */ /* 0x000fc600078cc0ff */
[----:B------:R-:W-:Y:S01]  /*2930*/  STL [R1+0x648], R117 ;  /* 0x0006487501007387 */ /* 0x000fe20000100800 */
[----:B------:R-:W-:-:S03]  /*2940*/  IMAD R21, R124, 0x19, RZ ;  /* 0x000000197c157824 */ /* 0x000fc600078e02ff */
[----:B------:R-:W-:Y:S01]  /*2950*/  STL.64 [R1+0x650], R114 ;  /* 0x0006507201007387 */ /* 0x000fe20000100a00 */
[----:B------:R-:W-:-:S03]  /*2960*/  IMAD.WIDE R70, R11, 0x2, R122 ;  /* 0x000000020b467825 */ /* 0x000fc600078e027a */
[----:B------:R-:W-:Y:S01]  /*2970*/  STL [R1+0x6f0], R114 ;  /* 0x0006f07201007387 */ /* 0x000fe20000100800 */
[----:B------:R-:W-:-:S03]  /*2980*/  IMAD.WIDE R68, R11, 0x2, R120 ;  /* 0x000000020b447825 */ /* 0x000fc600078e0278 */
[----:B------:R-:W-:Y:S01]  /*2990*/  STL.64 [R1+0x660], R112 ;  /* 0x0006607001007387 */ /* 0x000fe20000100a00 */
[----:B------:R-:W-:-:S03]  /*29a0*/  SHF.R.U64 R0, R2, 0x1e, RZ ;  /* 0x0000001e02007819 */ /* 0x000fc600000012ff */
[----:B------:R-:W-:Y:S04]  /*29b0*/  STL.64 [R1+0x670], R110 ;  /* 0x0006706e01007387 */ /* 0x000fe80000100a00 */
[----:B------:R0:W-:Y:S04]  /*29c0*/  STL.64 [R1+0x190], R66 ;  /* 0x0001904201007387 */ /* 0x0001e80000100a00 */
[----:B------:R-:W-:Y:S01]  /*29d0*/  STL [R1+0x760], R110 ;  /* 0x0007606e01007387 */ /* 0x000fe20000100800 */
[----:B------:R-:W-:-:S03]  /*29e0*/  SHF.R.U64 R11, R2, 0x16, RZ ;  /* 0x00000016020b7819 */ /* 0x000fc600000012ff */
[----:B------:R1:W-:Y:S01]  /*29f0*/  STL.64 [R1+0x188], R62 ;  /* 0x0001883e01007387 */ /* 0x0003e20000100a00 */
[----:B0-----:R-:W-:-:S03]  /*2a00*/  IMAD.WIDE R66, R21, 0x2, R122 ;  /* 0x0000000215427825 */ /* 0x001fc600078e027a */
[----:B------:R-:W2:Y:S04]  /*2a10*/  @P4 LDG.E.U16 R32, desc[UR16][R70.64] ;  /* 0x0000001046204981 */ /* 0x000ea8000c1e1500 */
[----:B------:R-:W2:Y:S01]  /*2a20*/  @P4 LDG.E.U16 R31, desc[UR16][R68.64] ;  /* 0x00000010441f4981 */ /* 0x000ea2000c1e1500 */
[----:B-1----:R-:W-:Y:S01]  /*2a30*/  IMAD.WIDE R62, R21, 0x2, R120 ;  /* 0x00000002153e7825 */ /* 0x002fe200078e0278 */
[----:B------:R-:W-:Y:S02]  /*2a40*/  LOP3.LUT P4, RZ, R0, 0x1, RZ, 0xc0, !PT ;  /* 0x0000000100ff7812 */ /* 0x000fe4000788c0ff */
[----:B------:R-:W-:Y:S04]  /*2a50*/  STL.64 [R1+0x680], R108 ;  /* 0x0006806c01007387 */ /* 0x000fe80000100a00 */
[----:B------:R-:W-:Y:S04]  /*2a60*/  STL [R1+0x75c], R109 ;  /* 0x00075c6d01007387 */ /* 0x000fe80000100800 */
[----:B------:R0:W2:Y:S04]  /*2a70*/  @P6 LDG.E.U16 R30, desc[UR16][R66.64] ;  /* 0x00000010421e6981 */ /* 0x0000a8000c1e1500 */
[----:B------:R1:W2:Y:S01]  /*2a80*/  @P6 LDG.E.U16 R29, desc[UR16][R62.64] ;  /* 0x000000103e1d6981 */ /* 0x0002a2000c1e1500 */
[----:B------:R-:W-:Y:S01]  /*2a90*/  LOP3.LUT P6, RZ, R11, 0x1, RZ, 0xc0, !PT ;  /* 0x000000010bff7812 */ /* 0x000fe200078cc0ff */
[----:B------:R-:W-:-:S02]  /*2aa0*/  IMAD R11, R124, 0x21, RZ ;  /* 0x000000217c0b7824 */ /* 0x000fc400078e02ff */
[----:B------:R-:W-:Y:S04]  /*2ab0*/  STL [R1+0x710], R108 ;  /* 0x0007106c01007387 */ /* 0x000fe80000100800 */
[----:B------:R-:W-:Y:S04]  /*2ac0*/  STL.64 [R1+0x110], R70 ;  /* 0x0001104601007387 */ /* 0x000fe80000100a00 */
[----:B------:R-:W-:Y:S04]  /*2ad0*/  STL.64 [R1+0x108], R68 ;  /* 0x0001084401007387 */ /* 0x000fe80000100a00 */
[----:B------:R0:W-:Y:S01]  /*2ae0*/  STL.64 [R1+0x90], R66 ;  /* 0x0000904201007387 */ /* 0x0001e20000100a00 */
[----:B------:R-:W-:-:S03]  /*2af0*/  SHF.R.U64 R0, R2, 0xe, RZ ;  /* 0x0000000e02007819 */ /* 0x000fc600000012ff */
[----:B------:R1:W-:Y:S01]  /*2b00*/  STL.64 [R1+0x88], R62 ;  /* 0x0000883e01007387 */ /* 0x0003e20000100a00 */
[----:B------:R-:W-:-:S04]  /*2b10*/  IMAD.WIDE R106, R105, 0x2, R122 ;  /* 0x00000002696a7825 */ /* 0x000fc800078e027a */
[----:B------:R-:W-:Y:S01]  /*2b20*/  IMAD.WIDE R104, R105, 0x2, R120 ;  /* 0x0000000269687825 */ /* 0x000fe200078e0278 */
[----:B------:R-:W2:Y:S03]  /*2b30*/  @P6 LDG.E.U16 R26, desc[UR16][R106.64] ;  /* 0x000000106a1a6981 */ /* 0x000ea6000c1e1500 */
[C---:B0-----:R-:W-:Y:S01]  /*2b40*/  IMAD.WIDE R66, R11.reuse, 0x2, R122 ;  /* 0x000000020b427825 */ /* 0x041fe200078e027a */
[----:B------:R-:W2:Y:S03]  /*2b50*/  @P6 LDG.E.U16 R25, desc[UR16][R104.64] ;  /* 0x0000001068196981 */ /* 0x000ea6000c1e1500 */
[----:B-1----:R-:W-:Y:S01]  /*2b60*/  IMAD.WIDE R62, R11, 0x2, R120 ;  /* 0x000000020b3e7825 */ /* 0x002fe200078e0278 */
[----:B------:R-:W-:Y:S01]  /*2b70*/  SHF.R.U64 R11, R2, 0x6, RZ ;  /* 0x00000006020b7819 */ /* 0x000fe200000012ff */
[----:B------:R-:W2:Y:S04]  /*2b80*/  @P4 LDG.E.U16 R28, desc[UR16][R66.64] ;  /* 0x00000010421c4981 */ /* 0x000ea8000c1e1500 */
[----:B------:R0:W2:Y:S01]  /*2b90*/  @P4 LDG.E.U16 R27, desc[UR16][R62.64] ;  /* 0x000000103e1b4981 */ /* 0x0000a2000c1e1500 */
[----:B------:R-:W-:-:S02]  /*2ba0*/  LOP3.LUT P4, RZ, R0, 0x1, RZ, 0xc0, !PT ;  /* 0x0000000100ff7812 */ /* 0x000fc4000788c0ff */
[----:B------:R-:W-:Y:S01]  /*2bb0*/  LOP3.LUT P6, RZ, R11, 0x1, RZ, 0xc0, !PT ;  /* 0x000000010bff7812 */ /* 0x000fe200078cc0ff */
[----:B------:R-:W-:Y:S01]  /*2bc0*/  IMAD.WIDE R102, R101, 0x2, R122 ;  /* 0x0000000265667825 */ /* 0x000fe200078e027a */
[----:B------:R-:W-:-:S03]  /*2bd0*/  PRMT R21, RZ, 0x7610, R21 ;  /* 0x00007610ff157816 */ /* 0x000fc60000000015 */
[----:B------:R-:W-:-:S04]  /*2be0*/  IMAD.WIDE R100, R101, 0x2, R120 ;  /* 0x0000000265647825 */ /* 0x000fc800078e0278 */
[----:B------:R-:W-:Y:S02]  /*2bf0*/  VIADD R0, R60, 0xfffffffd ;  /* 0xfffffffd3c007836 */ /* 0x000fe40000000000 */
[C---:B------:R-:W-:Y:S01]  /*2c00*/  IMAD.WIDE R98, R97.reuse, 0x2, R122 ;  /* 0x0000000261627825 */ /* 0x040fe200078e027a */
[----:B------:R-:W2:Y:S03]  /*2c10*/  @P4 LDG.E.U16 R24, desc[UR16][R102.64] ;  /* 0x0000001066184981 */ /* 0x000ea6000c1e1500 */
[----:B------:R-:W-:Y:S01]  /*2c20*/  IMAD.WIDE R96, R97, 0x2, R120 ;  /* 0x0000000261607825 */ /* 0x000fe200078e0278 */
[----:B------:R-:W2:Y:S01]  /*2c30*/  @P4 LDG.E.U16 R23, desc[UR16][R100.64] ;  /* 0x0000001064174981 */ /* 0x000ea2000c1e1500 */
[----:B------:R-:W-:Y:S02]  /*2c40*/  ISETP.GE.U32.AND P4, PT, R0, 0x7fffffbe, PT ;  /* 0x7fffffbe0000780c */ /* 0x000fe40003f86070 */
[----:B------:R-:W-:Y:S01]  /*2c50*/  VIADD R11, R60, 0xfffffff5 ;  /* 0xfffffff53c0b7836 */ /* 0x000fe20000000000 */
[----:B------:R-:W2:Y:S04]  /*2c60*/  @P6 LDG.E.U16 R22, desc[UR16][R98.64] ;  /* 0x0000001062166981 */ /* 0x000ea8000c1e1500 */
[----:B------:R-:W2:Y:S01]  /*2c70*/  @P6 LDG.E.U16 R21, desc[UR16][R96.64] ;  /* 0x0000001060156981 */ /* 0x000ea2000c1e1500 */
[----:B------:R-:W-:Y:S01]  /*2c80*/  ISETP.GE.U32.AND P6, PT, R11, 0x7fffffb6, PT ;  /* 0x7fffffb60b00780c */ /* 0x000fe20003fc6070 */
[----:B------:R-:W-:-:S02]  /*2c90*/  IMAD.SHL.U32 R11, R124, 0x2, RZ ;  /* 0x000000027c0b7824 */ /* 0x000fc400078e00ff */
[----:B------:R-:W-:Y:S02]  /*2ca0*/  STL.64 [R1+0x10], R66 ;  /* 0x0000104201007387 */ /* 0x000fe40000100a00 */
[C---:B------:R-:W-:Y:S02]  /*2cb0*/  IMAD.WIDE R60, R11.reuse, 0x2, R120 ;  /* 0x000000020b3c7825 */ /* 0x040fe400078e0278 */
[----:B------:R0:W-:Y:S04]  /*2cc0*/  STL.64 [R1+0x8], R62 ;  /* 0x0000083e01007387 */ /* 0x0001e80000100a00 */
[----:B------:R-:W2:Y:S01]  /*2cd0*/  @!P4 LDG.E.U16 R56, desc[UR16][R60.64] ;  /* 0x000000103c38c981 */ /* 0x000ea2000c1e1500 */
[----:B0-----:R-:W-:-:S05]  /*2ce0*/  IMAD.WIDE R62, R11, 0x2, R122 ;  /* 0x000000020b3e7825 */ /* 0x001fca00078e027a */
[----:B------:R-:W3:Y:S04]  /*2cf0*/  @!P4 LDG.E.U16 R57, desc[UR16][R62.64] ;  /* 0x000000103e39c981 */ /* 0x000ee8000c1e1500 */
[----:B------:R-:W-:Y:S04]  /*2d00*/  STL.64 [R1+0x690], R106 ;  /* 0x0006906a01007387 */ /* 0x000fe80000100a00 */
[----:B------:R-:W-:Y:S04]  /*2d10*/  STL [R1+0x714], R107 ;  /* 0x0007146b01007387 */ /* 0x000fe80000100800 */
[----:B------:R-:W-:Y:S04]  /*2d20*/  STL [R1+0x6f4], R106 ;  /* 0x0006f46a01007387 */ /* 0x000fe80000100800 */
[----:B------:R-:W-:Y:S04]  /*2d30*/  STL.64 [R1+0x6a0], R104 ;  /* 0x0006a06801007387 */ /* 0x000fe80000100a00 */
[----:B------:R-:W-:Y:S01]  /*2d40*/  STL.64 [R1+0x6e0], R104 ;  /* 0x0006e06801007387 */ /* 0x000fe20000100a00 */
[----:B------:R-:W-:-:S03]  /*2d50*/  PRMT R38, RZ, 0x7610, R38 ;  /* 0x00007610ff267816 */ /* 0x000fc60000000026 */
[----:B------:R-:W-:Y:S01]  /*2d60*/  STL.64 [R1+0x6b0], R102 ;  /* 0x0006b06601007387 */ /* 0x000fe20000100a00 */
[----:B------:R-:W-:-:S03]  /*2d70*/  IMAD.WIDE R68, R124, 0x2, R122 ;  /* 0x000000027c447825 */ /* 0x000fc600078e027a */
[----:B------:R-:W-:Y:S01]  /*2d80*/  STL.64 [R1+0x6e8], R102 ;  /* 0x0006e86601007387 */ /* 0x000fe20000100a00 */
[----:B------:R-:W-:-:S03]  /*2d90*/  IMAD.WIDE R66, R124, 0x2, R120 ;  /* 0x000000027c427825 */ /* 0x000fc600078e0278 */
[----:B------:R-:W-:Y:S01]  /*2da0*/  STL.64 [R1+0x6c0], R100 ;  /* 0x0006c06401007387 */ /* 0x000fe20000100a00 */
[----:B------:R-:W-:-:S03]  /*2db0*/  SHF.R.U32.HI R36, RZ, 0xd, R3 ;  /* 0x0000000dff247819 */ /* 0x000fc60000011603 */
[----:B------:R-:W-:Y:S01]  /*2dc0*/  STL [R1+0x6f8], R100 ;  /* 0x0006f86401007387 */ /* 0x000fe20000100800 */
[----:B------:R-:W-:-:S03]  /*2dd0*/  IMAD R11, R124, 0xa, RZ ;  /* 0x0000000a7c0b7824 */ /* 0x000fc600078e02ff */
[----:B------:R-:W-:Y:S04]  /*2de0*/  STL [R1+0x718], R98 ;  /* 0x0007186201007387 */ /* 0x000fe80000100800 */
[----:B------:R0:W-:Y:S01]  /*2df0*/  STL [R1+0x6d0], R99 ;  /* 0x0006d06301007387 */ /* 0x0001e20000100800 */
[----:B------:R-:W-:-:S03]  /*2e00*/  LOP3.LUT P4, RZ, R36, 0x1, RZ, 0xc0, !PT ;  /* 0x0000000124ff7812 */ /* 0x000fc6000788c0ff */
[----:B------:R1:W4:Y:S04]  /*2e10*/  @!P5 LDG.E.U16 R38, desc[UR16][R66.64] ;  /* 0x000000104226d981 */ /* 0x000328000c1e1500 */
[----:B0-----:R-:W4:Y:S04]  /*2e20*/  LDL.LU R99, [R1+0x218] ;  /* 0x0002180001637983 */ /* 0x001f280000300800 */
[----:B------:R-:W-:Y:S04]  /*2e30*/  STL.64 [R1+0x700], R96 ;  /* 0x0007006001007387 */ /* 0x000fe80000100a00 */
[----:B------:R-:W-:Y:S04]  /*2e40*/  STL.64 [R1+0x210], R68 ;  /* 0x0002104401007387 */ /* 0x000fe80000100a00 */
[----:B------:R1:W-:Y:S01]  /*2e50*/  STL.64 [R1+0x208], R66 ;  /* 0x0002084201007387 */ /* 0x0003e20000100a00 */
[----:B------:R-:W-:-:S03]  /*2e60*/  IMAD R36, R124, 0x12, RZ ;  /* 0x000000127c247824 */ /* 0x000fc600078e02ff */
[----:B------:R-:W-:Y:S01]  /*2e70*/  STL.64 [R1+0x200], R62 ;  /* 0x0002003e01007387 */ /* 0x000fe20000100a00 */
[----:B------:R-:W-:-:S03]  /*2e80*/  PRMT R54, RZ, 0x7610, R54 ;  /* 0x00007610ff367816 */ /* 0x000fc60000000036 */
[----:B------:R0:W-:Y:S01]  /*2e90*/  STL.64 [R1+0x1f8], R60 ;  /* 0x0001f83c01007387 */ /* 0x0001e20000100a00 */
[----:B-1----:R-:W-:Y:S01]  /*2ea0*/  IMAD.WIDE R66, R11, 0x2, R122 ;  /* 0x000000020b427825 */ /* 0x002fe200078e027a */
[----:B------:R-:W-:-:S04]  /*2eb0*/  PRMT R55, RZ, 0x7610, R55 ;  /* 0x00007610ff377816 */ /* 0x000fc80000000037 */
[----:B------:R-:W-:Y:S01]  /*2ec0*/  STL.64 [R1+0x180], R66 ;  /* 0x0001804201007387 */ /* 0x000fe20000100a00 */
[----:B0-----:R-:W-:-:S05]  /*2ed0*/  IMAD.WIDE R60, R36, 0x2, R122 ;  /* 0x00000002243c7825 */ /* 0x001fca00078e027a */
[----:B------:R0:W4:Y:S04]  /*2ee0*/  @P4 LDG.E.U16 R55, desc[UR16][R60.64] ;  /* 0x000000103c374981 */ /* 0x000128000c1e1500 */
[----:B--2---:R-:W-:Y:S04]  /*2ef0*/  STL [R1+0x250], R56 ;  /* 0x0002503801007387 */ /* 0x004fe80000100800 */
[----:B---3--:R1:W-:Y:S02]  /*2f00*/  STL [R1+0x254], R57 ;  /* 0x0002543901007387 */ /* 0x0083e40000100800 */
[----:B-1----:R-:W-:-:S05]  /*2f10*/  IMAD.WIDE R56, R36, 0x2, R120 ;  /* 0x0000000224387825 */ /* 0x002fca00078e0278 */
[----:B------:R1:W2:Y:S01]  /*2f20*/  @P4 LDG.E.U16 R54, desc[UR16][R56.64] ;  /* 0x0000001038364981 */ /* 0x0002a2000c1e1500 */
[----:B------:R-:W-:Y:S01]  /*2f30*/  PRMT R35, RZ, 0x7610, R35 ;  /* 0x00007610ff237816 */ /* 0x000fe20000000023 */
[----:B------:R-:W-:Y:S01]  /*2f40*/  IMAD.WIDE R62, R11, 0x2, R120 ;  /* 0x000000020b3e7825 */ /* 0x000fe200078e0278 */
[----:B------:R-:W-:Y:S02]  /*2f50*/  PRMT R64, RZ, 0x7610, R64 ;  /* 0x00007610ff407816 */ /* 0x000fe40000000040 */
[----:B------:R-:W-:Y:S02]  /*2f60*/  PRMT R59, RZ, 0x7610, R59 ;  /* 0x00007610ff3b7816 */ /* 0x000fe4000000003b */
[----:B------:R-:W3:Y:S01]  /*2f70*/  @!P5 LDG.E.U16 R35, desc[UR16][R68.64] ;  /* 0x000000104423d981 */ /* 0x000ee2000c1e1500 */
[----:B------:R-:W-:-:S03]  /*2f80*/  SHF.R.U64 R11, R2, 0x1d, RZ ;  /* 0x0000001d020b7819 */ /* 0x000fc600000012ff */
[----:B------:R-:W3:Y:S01]  /*2f90*/  @!P6 LDG.E.U16 R64, desc[UR16][R66.64] ;  /* 0x000000104240e981 */ /* 0x000ee2000c1e1500 */
[----:B------:R-:W-:-:S03]  /*2fa0*/  LOP3.LUT P4, RZ, R11, 0x1, RZ, 0xc0, !PT ;  /* 0x000000010bff7812 */ /* 0x000fc6000788c0ff */
[----:B------:R-:W3:Y:S01]  /*2fb0*/  @!P6 LDG.E.U16 R59, desc[UR16][R62.64] ;  /* 0x000000103e3be981 */ /* 0x000ee2000c1e1500 */
[----:B------:R-:W-:-:S03]  /*2fc0*/  IMAD R94, R124, 0x22, RZ ;  /* 0x000000227c5e7824 */ /* 0x000fc600078e02ff */
[----:B------:R-:W-:Y:S01]  /*2fd0*/  STL.64 [R1+0x178], R62 ;  /* 0x0001783e01007387 */ /* 0x000fe20000100a00 */
[----:B------:R-:W-:-:S03]  /*2fe0*/  IMAD R11, R124, 0x1a, RZ ;  /* 0x0000001a7c0b7824 */ /* 0x000fc600078e02ff */
[----:B------:R0:W-:Y:S01]  /*2ff0*/  STL.64 [R1+0x100], R60 ;  /* 0x0001003c01007387 */ /* 0x0001e20000100a00 */
[----:B----4-:R-:W-:-:S05]  /*3000*/  VIADD R0, R99, 0xfffffffc ;  /* 0xfffffffc63007836 */ /* 0x010fca0000000000 */
[----:B------:R-:W-:Y:S02]  /*3010*/  ISETP.GE.U32.AND P5, PT, R0, 0x7fffffbd, PT ;  /* 0x7fffffbd0000780c */ /* 0x000fe40003fa6070 */
[----:B------:R-:W-:Y:S01]  /*3020*/  SHF.R.U32.HI R0, RZ, 0x5, R3 ;  /* 0x00000005ff007819 */ /* 0x000fe20000011603 */
[----:B------:R1:W-:Y:S03]  /*3030*/  STL.64 [R1+0xf8], R56 ;  /* 0x0000f83801007387 */ /* 0x0003e60000100a00 */
[----:B------:R-:W-:Y:S02]  /*3040*/  LOP3.LUT P6, RZ, R0, 0x1, RZ, 0xc0, !PT ;  /* 0x0000000100ff7812 */ /* 0x000fe400078cc0ff */
[----:B------:R-:W-:Y:S02]  /*3050*/  PRMT R52, RZ, 0x7610, R52 ;  /* 0x00007610ff347816 */ /* 0x000fe40000000034 */
[----:B------:R-:W-:Y:S01]  /*3060*/  PRMT R47, RZ, 0x7610, R47 ;  /* 0x00007610ff2f7816 */ /* 0x000fe2000000002f */
[----:B0-----:R-:W-:Y:S01]  /*3070*/  IMAD.WIDE R60, R11, 0x2, R122 ;  /* 0x000000020b3c7825 */ /* 0x001fe200078e027a */
[----:B------:R-:W-:-:S02]  /*3080*/  PRMT R58, RZ, 0x7610, R58 ;  /* 0x00007610ff3a7816 */ /* 0x000fc4000000003a */
[----:B------:R-:W-:Y:S01]  /*3090*/  PRMT R53, RZ, 0x7610, R53 ;  /* 0x00007610ff357816 */ /* 0x000fe20000000035 */
[----:B-1----:R-:W-:Y:S01]  /*30a0*/  IMAD.WIDE R56, R11, 0x2, R120 ;  /* 0x000000020b387825 */ /* 0x002fe200078e0278 */
[C---:B------:R-:W-:Y:S02]  /*30b0*/  SHF.R.U64 R11, R2.reuse, 0xd, RZ ;  /* 0x0000000d020b7819 */ /* 0x040fe400000012ff */
[----:B------:R-:W-:Y:S01]  /*30c0*/  SHF.R.U64 R0, R2, 0x15, RZ ;  /* 0x0000001502007819 */ /* 0x000fe200000012ff */
[----:B------:R-:W4:Y:S01]  /*30d0*/  @P6 LDG.E.U16 R58, desc[UR16][R60.64] ;  /* 0x000000103c3a6981 */ /* 0x000f22000c1e1500 */
[----:B------:R-:W-:-:S03]  /*30e0*/  IMAD R86, R124, 0x32, RZ ;  /* 0x000000327c567824 */ /* 0x000fc600078e02ff */
[----:B------:R-:W4:Y:S01]  /*30f0*/  @P6 LDG.E.U16 R53, desc[UR16][R56.64] ;  /* 0x0000001038356981 */ /* 0x000f22000c1e1500 */
[----:B------:R-:W-:Y:S01]  /*3100*/  LOP3.LUT P6, RZ, R0, 0x1, RZ, 0xc0, !PT ;  /* 0x0000000100ff7812 */ /* 0x000fe200078cc0ff */
[----:B------:R-:W-:Y:S01]  /*3110*/  IMAD R90, R124, 0x2a, RZ ;  /* 0x0000002a7c5a7824 */ /* 0x000fe200078e02ff */
[----:B------:R-:W-:Y:S01]  /*3120*/  PRMT R36, RZ, 0x7610, R36 ;  /* 0x00007610ff247816 */ /* 0x000fe20000000024 */
[C---:B------:R-:W-:Y:S01]  /*3130*/  IMAD.WIDE R88, R86.reuse, 0x2, R122 ;  /* 0x0000000256587825 */ /* 0x040fe200078e027a */
[----:B------:R-:W-:Y:S02]  /*3140*/  PRMT R46, RZ, 0x7610, R46 ;  /* 0x00007610ff2e7816 */ /* 0x000fe4000000002e */
[----:B------:R-:W-:Y:S01]  /*3150*/  PRMT R44, RZ, 0x7610, R44 ;  /* 0x00007610ff2c7816 */ /* 0x000fe2000000002c */
[----:B------:R-:W-:Y:S01]  /*3160*/  IMAD.WIDE R86, R86, 0x2, R120 ;  /* 0x0000000256567825 */ /* 0x000fe200078e0278 */
[----:B------:R-:W-:-:S03]  /*3170*/  PRMT R45, RZ, 0x7610, R45 ;  /* 0x00007610ff2d7816 */ /* 0x000fc6000000002d */
[----:B------:R-:W-:-:S04]  /*3180*/  IMAD.WIDE R92, R90, 0x2, R122 ;  /* 0x000000025a5c7825 */ /* 0x000fc800078e027a */
[----:B------:R-:W-:Y:S01]  /*3190*/  IMAD.WIDE R90, R90, 0x2, R120 ;  /* 0x000000025a5a7825 */ /* 0x000fe200078e0278 */
[----:B------:R-:W4:Y:S04]  /*31a0*/  @P6 LDG.E.U16 R46, desc[UR16][R92.64] ;  /* 0x000000105c2e6981 */ /* 0x000f28000c1e1500 */
[----:B------:R-:W4:Y:S04]  /*31b0*/  @P6 LDG.E.U16 R45, desc[UR16][R90.64] ;  /* 0x000000105a2d6981 */ /* 0x000f28000c1e1500 */
[----:B--2---:R-:W-:Y:S04]  /*31c0*/  STL [R1+0x238], R54 ;  /* 0x0002383601007387 */ /* 0x004fe80000100800 */
[----:B------:R0:W-:Y:S02]  /*31d0*/  STL [R1+0x23c], R55 ;  /* 0x00023c3701007387 */ /* 0x0001e40000100800 */
[----:B0-----:R-:W-:-:S04]  /*31e0*/  IMAD.WIDE R54, R94, 0x2, R122 ;  /* 0x000000025e367825 */ /* 0x001fc800078e027a */
[----:B------:R-:W-:Y:S01]  /*31f0*/  IMAD.WIDE R94, R94, 0x2, R120 ;  /* 0x000000025e5e7825 */ /* 0x000fe200078e0278 */
[----:B------:R-:W2:Y:S04]  /*3200*/  @P4 LDG.E.U16 R52, desc[UR16][R54.64] ;  /* 0x0000001036344981 */ /* 0x000ea8000c1e1500 */
[----:B------:R-:W2:Y:S01]  /*3210*/  @P4 LDG.E.U16 R47, desc[UR16][R94.64] ;  /* 0x000000105e2f4981 */ /* 0x000ea2000c1e1500 */
[----:B------:R-:W-:-:S13]  /*3220*/  LOP3.LUT P4, RZ, R11, 0x1, RZ, 0xc0, !PT ;  /* 0x000000010bff7812 */ /* 0x000fda000788c0ff */
[----:B------:R-:W2:Y:S04]  /*3230*/  @P4 LDG.E.U16 R36, desc[UR16][R86.64] ;  /* 0x0000001056244981 */ /* 0x000ea8000c1e1500 */
[----:B------:R-:W2:Y:S04]  /*3240*/  @P4 LDG.E.U16 R44, desc[UR16][R88.64] ;  /* 0x00000010582c4981 */ /* 0x000ea8000c1e1500 */
[----:B------:R-:W-:Y:S04]  /*3250*/  STL.64 [R1+0x80], R60 ;  /* 0x0000803c01007387 */ /* 0x000fe80000100a00 */
[----:B------:R-:W-:Y:S04]  /*3260*/  STL.64 [R1+0x78], R56 ;  /* 0x0000783801007387 */ /* 0x000fe80000100a00 */
[----:B------:R-:W-:Y:S04]  /*3270*/  STL.64 [R1], R54 ;  /* 0x0000003601007387 */ /* 0x000fe80000100a00 */
[----:B------:R-:W-:Y:S04]  /*3280*/  STL.64 [R1+0x708], R94 ;  /* 0x0007085e01007387 */ /* 0x000fe80000100a00 */
[----:B---3--:R-:W-:Y:S04]  /*3290*/  STL [R1+0x244], R64 ;  /* 0x0002444001007387 */ /* 0x008fe80000100800 */
[----:B------:R-:W-:Y:S04]  /*32a0*/  STL [R1+0x240], R59 ;  /* 0x0002403b01007387 */ /* 0x000fe80000100800 */
[----:B------:R-:W-:Y:S04]  /*32b0*/  STL [R1+0x720], R92 ;  /* 0x0007205c01007387 */ /* 0x000fe80000100800 */
[----:B------:R-:W-:Y:S01]  /*32c0*/  STL [R1+0x71c], R93 ;  /* 0x00071c5d01007387 */ /* 0x000fe20000100800 */
[----:B------:R-:W-:-:S03]  /*32d0*/  VIADD R11, R99, 0xfffffff4 ;  /* 0xfffffff4630b7836 */ /* 0x000fc60000000000 */
[----:B------:R-:W-:Y:S01]  /*32e0*/  STL [R1+0x728], R90 ;  /* 0x0007285a01007387 */ /* 0x000fe20000100800 */
[----:B------:R-:W-:-:S03]  /*32f0*/  SHF.R.U64 R0, R2, 0x5, RZ ;  /* 0x0000000502007819 */ /* 0x000fc600000012ff */
[----:B------:R-:W-:Y:S04]  /*3300*/  STL [R1+0x724], R91 ;  /* 0x0007245b01007387 */ /* 0x000fe80000100800 */
[----:B------:R-:W-:Y:S04]  /*3310*/  STL [R1+0x730], R88 ;  /* 0x0007305801007387 */ /* 0x000fe80000100800 */
[----:B------:R-:W-:Y:S01]  /*3320*/  STL [R1+0x72c], R89 ;  /* 0x00072c5901007387 */ /* 0x000fe20000100800 */
[----:B------:R-:W-:-:S03]  /*3330*/  LOP3.LUT P4, RZ, R0, 0x1, RZ, 0xc0, !PT ;  /* 0x0000000100ff7812 */ /* 0x000fc6000788c0ff */
[----:B------:R-:W-:Y:S01]  /*3340*/  STL [R1+0x738], R86 ;  /* 0x0007385601007387 */ /* 0x000fe20000100800 */
[----:B------:R-:W-:-:S03]  /*3350*/  ISETP.GE.U32.AND P6, PT, R11, 0x7fffffb5, PT ;  /* 0x7fffffb50b00780c */ /* 0x000fc60003fc6070 */
[----:B----4-:R-:W-:Y:S01]  /*3360*/  STL [R1+0x234], R58 ;  /* 0x0002343a01007387 */ /* 0x010fe20000100800 */
[----:B------:R-:W-:-:S03]  /*3370*/  IMAD R11, R124, 0x3, RZ ;  /* 0x000000037c0b7824 */ /* 0x000fc600078e02ff */
[----:B------:R-:W-:Y:S01]  /*3380*/  STL [R1+0x734], R87 ;  /* 0x0007345701007387 */ /* 0x000fe20000100800 */
[----:B------:R-:W-:-:S03]  /*3390*/  IMAD R82, R124, 0x3a, RZ ;  /* 0x0000003a7c527824 */ /* 0x000fc600078e02ff */
[----:B------:R-:W-:Y:S01]  /*33a0*/  STL [R1+0x230], R53 ;  /* 0x0002303501007387 */ /* 0x000fe20000100800 */
[----:B------:R-:W-:Y:S01]  /*33b0*/  PRMT R110, RZ, 0x7610, R110 ;  /* 0x00007610ff6e7816 */ /* 0x000fe2000000006e */
[C---:B------:R-:W-:Y:S01]  /*33c0*/  IMAD.WIDE R84, R82.reuse, 0x2, R122 ;  /* 0x0000000252547825 */ /* 0x040fe200078e027a */
[----:B------:R-:W-:Y:S02]  /*33d0*/  PRMT R109, RZ, 0x7610, R109 ;  /* 0x00007610ff6d7816 */ /* 0x000fe4000000006d */
[----:B------:R-:W-:Y:S01]  /*33e0*/  PRMT R50, RZ, 0x7610, R50 ;  /* 0x00007610ff327816 */ /* 0x000fe20000000032 */
[----:B------:R-:W-:Y:S01]  /*33f0*/  IMAD.WIDE R82, R82, 0x2, R120 ;  /* 0x0000000252527825 */ /* 0x000fe200078e0278 */
[----:B------:R-:W-:Y:S02]  /*3400*/  PRMT R51, RZ, 0x7610, R51 ;  /* 0x00007610ff337816 */ /* 0x000fe40000000033 */
[----:B------:R-:W-:Y:S02]  /*3410*/  SHF.R.U32.HI R0, RZ, 0xc, R3 ;  /* 0x0000000cff007819 */ /* 0x000fe40000011603 */
[----:B------:R-:W3:Y:S04]  /*3420*/  @P4 LDG.E.U16 R50, desc[UR16][R82.64] ;  /* 0x0000001052324981 */ /* 0x000ee8000c1e1500 */
[----:B------:R-:W4:Y:S01]  /*3430*/  @P4 LDG.E.U16 R51, desc[UR16][R84.64] ;  /* 0x0000001054334981 */ /* 0x000f22000c1e1500 */
[----:B------:R-:W-:-:S02]  /*3440*/  PRMT R42, RZ, 0x7610, R42 ;  /* 0x00007610ff2a7816 */ /* 0x000fc4000000002a */
[----:B------:R-:W-:Y:S01]  /*3450*/  PRMT R43, RZ, 0x7610, R43 ;  /* 0x00007610ff2b7816 */ /* 0x000fe2000000002b */
[----:B--2---:R-:W-:Y:S04]  /*3460*/  STL [R1+0x22c], R52 ;  /* 0x00022c3401007387 */ /* 0x004fe80000100800 */
[----:B------:R-:W-:Y:S04]  /*3470*/  STL [R1+0x228], R47 ;  /* 0x0002282f01007387 */ /* 0x000fe80000100800 */
[----:B------:R-:W-:Y:S04]  /*3480*/  STL [R1+0xb8], R36 ;  /* 0x0000b82401007387 */ /* 0x000fe80000100800 */
[----:B------:R0:W-:Y:S04]  /*3490*/  STL [R1+0xc4], R46 ;  /* 0x0000c42e01007387 */ /* 0x0001e80000100800 */
[----:B------:R-:W-:Y:S04]  /*34a0*/  STL [R1+0xbc], R44 ;  /* 0x0000bc2c01007387 */ /* 0x000fe80000100800 */
[----:B------:R1:W-:Y:S01]  /*34b0*/  STL [R1+0xc0], R45 ;  /* 0x0000c02d01007387 */ /* 0x0003e20000100800 */
[----:B0-----:R-:W-:-:S04]  /*34c0*/  IMAD.WIDE R46, R11, 0x2, R122 ;  /* 0x000000020b2e7825 */ /* 0x001fc800078e027a */
[----:B------:R-:W-:Y:S01]  /*34d0*/  VIADD R36, R99, 0xfffffffb ;  /* 0xfffffffb63247836 */ /* 0x000fe20000000000 */
[----:B------:R0:W2:Y:S01]  /*34e0*/  @!P5 LDG.E.U16 R110, desc[UR16][R46.64] ;  /* 0x000000102e6ed981 */ /* 0x0000a2000c1e1500 */
[----:B-1----:R-:W-:-:S05]  /*34f0*/  IMAD.WIDE R44, R11, 0x2, R120 ;  /* 0x000000020b2c7825 */ /* 0x002fca00078e0278 */
[----:B------:R1:W3:Y:S01]  /*3500*/  @!P5 LDG.E.U16 R109, desc[UR16][R44.64] ;  /* 0x000000102c6dd981 */ /* 0x0002e2000c1e1500 */
[----:B------:R-:W-:Y:S02]  /*3510*/  LOP3.LUT P5, RZ, R0, 0x1, RZ, 0xc0, !PT ;  /* 0x0000000100ff7812 */ /* 0x000fe400078ac0ff */
[----:B------:R-:W-:Y:S01]  /*3520*/  ISETP.GE.U32.AND P4, PT, R36, 0x7fffffbc, PT ;  /* 0x7fffffbc2400780c */ /* 0x000fe20003f86070 */
[----:B------:R-:W-:Y:S01]  /*3530*/  STL [R1+0x740], R84 ;  /* 0x0007405401007387 */ /* 0x000fe20000100800 */
[----:B------:R-:W-:-:S03]  /*3540*/  IMAD R36, R124, 0x13, RZ ;  /* 0x000000137c247824 */ /* 0x000fc600078e02ff */
[----:B------:R0:W-:Y:S04]  /*3550*/  STL.64 [R1+0x1f0], R46 ;  /* 0x0001f02e01007387 */ /* 0x0001e80000100a00 */
[----:B------:R-:W-:Y:S04]  /*3560*/  STL [R1+0x73c], R85 ;  /* 0x00073c5501007387 */ /* 0x000fe80000100800 */
[----:B------:R1:W-:Y:S01]  /*3570*/  STL.64 [R1+0x1e8], R44 ;  /* 0x0001e82c01007387 */ /* 0x0003e20000100a00 */
[----:B0-----:R-:W-:-:S05]  /*3580*/  IMAD.WIDE R46, R36, 0x2, R122 ;  /* 0x00000002242e7825 */ /* 0x001fca00078e027a */
[----:B------:R-:W4:Y:S01]  /*3590*/  @P5 LDG.E.U16 R43, desc[UR16][R46.64] ;  /* 0x000000102e2b5981 */ /* 0x000f22000c1e1500 */
[----:B-1----:R-:W-:-:S05]  /*35a0*/  IMAD.WIDE R44, R36, 0x2, R120 ;  /* 0x00000002242c7825 */ /* 0x002fca00078e0278 */
[----:B------:R-:W4:Y:S01]  /*35b0*/  @P5 LDG.E.U16 R42, desc[UR16][R44.64] ;  /* 0x000000102c2a5981 */ /* 0x000f22000c1e1500 */
[----:B------:R-:W-:-:S03]  /*35c0*/  IMAD R11, R124, 0xb, RZ ;  /* 0x0000000b7c0b7824 */ /* 0x000fc600078e02ff */
[----:B------:R-:W-:Y:S04]  /*35d0*/  STL [R1+0x748], R82 ;  /* 0x0007485201007387 */ /* 0x000fe80000100800 */
[----:B------:R-:W-:Y:S01]  /*35e0*/  STL [R1+0x744], R83 ;  /* 0x0007445301007387 */ /* 0x000fe20000100800 */
[----:B------:R-:W-:Y:S01]  /*35f0*/  PRMT R49, RZ, 0x7610, R49 ;  /* 0x00007610ff317816 */ /* 0x000fe20000000031 */
[----:B------:R-:W-:Y:S01]  /*3600*/  IMAD.WIDE R52, R11, 0x2, R122 ;  /* 0x000000020b347825 */ /* 0x000fe200078e027a */
[----:B------:R-:W-:Y:S02]  /*3610*/  PRMT R48, RZ, 0x7610, R48 ;  /* 0x00007610ff307816 */ /* 0x000fe40000000030 */
[----:B------:R-:W-:Y:S02]  /*3620*/  SHF.R.U32.HI R0, RZ, 0x4, R3 ;  /* 0x00000004ff007819 */ /* 0x000fe40000011603 */
[----:B------:R-:W4:Y:S01]  /*3630*/  @!P6 LDG.E.U16 R49, desc[UR16][R52.64] ;  /* 0x000000103431e981 */ /* 0x000f22000c1e1500 */
[----:B------:R-:W-:-:S02]  /*3640*/  PRMT R41, RZ, 0x7610, R41 ;  /* 0x00007610ff297816 */ /* 0x000fc40000000029 */
[----:B------:R-:W-:Y:S01]  /*3650*/  PRMT R40, RZ, 0x7610, R40 ;  /* 0x00007610ff287816 */ /* 0x000fe20000000028 */
[----:B------:R-:W-:Y:S01]  /*3660*/  IMAD R78, R124, 0x23, RZ ;  /* 0x000000237c4e7824 */ /* 0x000fe200078e02ff */
[----:B------:R-:W-:Y:S02]  /*3670*/  PRMT R39, RZ, 0x7610, R39 ;  /* 0x00007610ff277816 */ /* 0x000fe40000000027 */
[----:B------:R-:W-:Y:S01]  /*3680*/  PRMT R36, RZ, 0x7610, R36 ;  /* 0x00007610ff247816 */ /* 0x000fe20000000024 */
[----:B------:R-:W-:-:S04]  /*3690*/  IMAD.WIDE R80, R78, 0x2, R122 ;  /* 0x000000024e507825 */ /* 0x000fc800078e027a */
[----:B------:R-:W-:-:S04]  /*36a0*/  IMAD.WIDE R78, R78, 0x2, R120 ;  /* 0x000000024e4e7825 */ /* 0x000fc800078e0278 */
[----:B------:R-:W-:-:S04]  /*36b0*/  IMAD R74, R124, 0x2b, RZ ;  /* 0x0000002b7c4a7824 */ /* 0x000fc800078e02ff */
[----:B------:R-:W-:-:S04]  /*36c0*/  IMAD.WIDE R76, R74, 0x2, R122 ;  /* 0x000000024a4c7825 */ /* 0x000fc800078e027a */
[----:B------:R-:W-:Y:S01]  /*36d0*/  IMAD.WIDE R74, R74, 0x2, R120 ;  /* 0x000000024a4a7825 */ /* 0x000fe200078e0278 */
[----:B------:R-:W-:Y:S01]  /*36e0*/  PRMT R37, RZ, 0x7610, R37 ;  /* 0x00007610ff257816 */ /* 0x000fe20000000025 */
[----:B--2---:R-:W-:Y:S04]  /*36f0*/  STL [R1+0x764], R110 ;  /* 0x0007646e01007387 */ /* 0x004fe80000100800 */
[----:B---3--:R-:W-:Y:S04]  /*3700*/  STL [R1+0x768], R109 ;  /* 0x0007686d01007387 */ /* 0x008fe80000100800 */
[----:B------:R-:W-:Y:S04]  /*3710*/  STL [R1+0x38], R50 ;  /* 0x0000383201007387 */ /* 0x000fe80000100800 */
[----:B----4-:R0:W-:Y:S02]  /*3720*/  STL [R1+0x3c], R51 ;  /* 0x00003c3301007387 */ /* 0x0101e40000100800 */
[----:B0-----:R-:W-:Y:S01]  /*3730*/  IMAD.WIDE R50, R11, 0x2, R120 ;  /* 0x000000020b327825 */ /* 0x001fe200078e0278 */
[----:B------:R-:W-:Y:S01]  /*3740*/  SHF.R.U64 R11, R2, 0x1c, RZ ;  /* 0x0000001c020b7819 */ /* 0x000fe200000012ff */
[----:B------:R-:W-:Y:S04]  /*3750*/  STL.64 [R1+0x170], R52 ;  /* 0x0001703401007387 */ /* 0x000fe80000100a00 */
[----:B------:R-:W2:Y:S01]  /*3760*/  @!P6 LDG.E.U16 R48, desc[UR16][R50.64] ;  /* 0x000000103230e981 */ /* 0x000ea2000c1e1500 */
[----:B------:R-:W-:-:S02]  /*3770*/  LOP3.LUT P6, RZ, R0, 0x1, RZ, 0xc0, !PT ;  /* 0x0000000100ff7812 */ /* 0x000fc400078cc0ff */
[----:B------:R-:W-:Y:S01]  /*3780*/  LOP3.LUT P5, RZ, R11, 0x1, RZ, 0xc0, !PT ;  /* 0x000000010bff7812 */ /* 0x000fe200078ac0ff */
[----:B------:R-:W-:Y:S01]  /*3790*/  STL.64 [R1+0x168], R50 ;  /* 0x0001683201007387 */ /* 0x000fe20000100a00 */
[----:B------:R-:W-:-:S03]  /*37a0*/  IMAD R11, R124, 0x1b, RZ ;  /* 0x0000001b7c0b7824 */ /* 0x000fc600078e02ff */
[----:B------:R-:W-:Y:S04]  /*37b0*/  STL.64 [R1+0xf0], R46 ;  /* 0x0000f02e01007387 */ /* 0x000fe80000100a00 */
[----:B------:R0:W-:Y:S04]  /*37c0*/  STL.64 [R1+0xe8], R44 ;  /* 0x0000e82c01007387 */ /* 0x0001e80000100a00 */
[----:B------:R-:W-:Y:S01]  /*37d0*/  STL [R1+0x44], R42 ;  /* 0x0000442a01007387 */ /* 0x000fe20000100800 */
[----:B------:R-:W-:-:S03]  /*37e0*/  SHF.R.U64 R0, R2, 0x14, RZ ;  /* 0x0000001402007819 */ /* 0x000fc600000012ff */
[----:B------:R1:W-:Y:S01]  /*37f0*/  STL [R1+0xa8], R43 ;  /* 0x0000a82b01007387 */ /* 0x0003e20000100800 */
[----:B0-----:R-:W-:-:S03]  /*3800*/  IMAD.WIDE R44, R11, 0x2, R122 ;  /* 0x000000020b2c7825 */ /* 0x001fc600078e027a */
[----:B------:R-:W3:Y:S04]  /*3810*/  @P5 LDG.E.U16 R39, desc[UR16][R80.64] ;  /* 0x0000001050275981 */ /* 0x000ee8000c1e1500 */
[----:B------:R-:W4:Y:S01]  /*3820*/  @P6 LDG.E.U16 R41, desc[UR16][R44.64] ;  /* 0x000000102c296981 */ /* 0x000f22000c1e1500 */
[----:B-1----:R-:W-:Y:S01]  /*3830*/  IMAD.WIDE R42, R11, 0x2, R120 ;  /* 0x000000020b2a7825 */ /* 0x002fe200078e0278 */
[----:B------:R-:W-:Y:S02]  /*3840*/  SHF.R.U64 R11, R2, 0xc, RZ ;  /* 0x0000000c020b7819 */ /* 0x000fe400000012ff */
[----:B------:R0:W3:Y:S04]  /*3850*/  @P5 LDG.E.U16 R36, desc[UR16][R78.64] ;  /* 0x000000104e245981 */ /* 0x0000e8000c1e1500 */
[----:B------:R1:W4:Y:S01]  /*3860*/  @P6 LDG.E.U16 R40, desc[UR16][R42.64] ;  /* 0x000000102a286981 */ /* 0x000322000c1e1500 */
[----:B------:R-:W-:-:S02]  /*3870*/  LOP3.LUT P6, RZ, R0, 0x1, RZ, 0xc0, !PT ;  /* 0x0000000100ff7812 */ /* 0x000fc400078cc0ff */
[----:B------:R-:W-:Y:S02]  /*3880*/  LOP3.LUT P5, RZ, R11, 0x1, RZ, 0xc0, !PT ;  /* 0x000000010bff7812 */ /* 0x000fe400078ac0ff */
[----:B------:R-:W-:-:S09]  /*3890*/  PRMT R11, RZ, 0x7610, R11 ;  /* 0x00007610ff0b7816 */ /* 0x000fd2000000000b */
[----:B------:R-:W4:Y:S04]  /*38a0*/  @P6 LDG.E.U16 R11, desc[UR16][R74.64] ;  /* 0x000000104a0b6981 */ /* 0x000f28000c1e1500 */
[----:B------:R-:W4:Y:S01]  /*38b0*/  @P6 LDG.E.U16 R37, desc[UR16][R76.64] ;  /* 0x000000104c256981 */ /* 0x000f22000c1e1500 */
[----:B------:R-:W-:-:S03]  /*38c0*/  IMAD R70, R124, 0x33, RZ ;  /* 0x000000337c467824 */ /* 0x000fc600078e02ff */
[----:B------:R-:W-:Y:S04]  /*38d0*/  STL.64 [R1+0x70], R44 ;  /* 0x0000702c01007387 */ /* 0x000fe80000100a00 */
[----:B------:R-:W-:Y:S04]  /*38e0*/  STL.64 [R1+0x68], R42 ;  /* 0x0000682a01007387 */ /* 0x000fe80000100a00 */
[----:B------:R-:W-:Y:S04]  /*38f0*/  STL [R1+0x750], R80 ;  /* 0x0007505001007387 */ /* 0x000fe80000100800 */
[----:B------:R-:W-:Y:S01]  /*3900*/  STL [R1+0x74c], R81 ;  /* 0x00074c5101007387 */ /* 0x000fe20000100800 */
[----:B------:R-:W-:-:S03]  /*3910*/  IMAD.WIDE R72, R70, 0x2, R122 ;  /* 0x0000000246487825 */ /* 0x000fc600078e027a */
[----:B------:R0:W-:Y:S01]  /*3920*/  STL [R1+0x758], R78 ;  /* 0x0007584e01007387 */ /* 0x0001e20000100800 */
[----:B------:R-:W-:-:S03]  /*3930*/  IMAD.WIDE R70, R70, 0x2, R120 ;  /* 0x0000000246467825 */ /* 0x000fc600078e0278 */
[----:B------:R-:W-:Y:S04]  /*3940*/  STL [R1+0xb0], R49 ;  /* 0x0000b03101007387 */ /* 0x000fe80000100800 */
[----:B------:R1:W-:Y:S01]  /*3950*/  STL [R1+0x754], R79 ;  /* 0x0007544f01007387 */ /* 0x0003e20000100800 */
[----:B0-----:R-:W-:Y:S02]  /*3960*/  PRMT R78, RZ, 0x7610, R78 ;  /* 0x00007610ff4e7816 */ /* 0x001fe4000000004e */
[----:B------:R-:W-:-:S04]  /*3970*/  SHF.R.U64 R0, R2, 0x4, RZ ;  /* 0x0000000402007819 */ /* 0x000fc800000012ff */
[----:B------:R-:W4:Y:S01]  /*3980*/  @P5 LDG.E.U16 R78, desc[UR16][R72.64] ;  /* 0x00000010484e5981 */ /* 0x000f22000c1e1500 */
[----:B-1----:R-:W-:Y:S01]  /*3990*/  PRMT R79, RZ, 0x7610, R79 ;  /* 0x00007610ff4f7816 */ /* 0x002fe2000000004f */
[----:B------:R-:W-:-:S05]  /*39a0*/  IMAD R66, R124, 0x3b, RZ ;  /* 0x0000003b7c427824 */ /* 0x000fca00078e02ff */
[----:B------:R-:W4:Y:S01]  /*39b0*/  @P5 LDG.E.U16 R79, desc[UR16][R70.64] ;  /* 0x00000010464f5981 */ /* 0x000f22000c1e1500 */
[----:B------:R-:W-:Y:S02]  /*39c0*/  LOP3.LUT P5, RZ, R0, 0x1, RZ, 0xc0, !PT ;  /* 0x0000000100ff7812 */ /* 0x000fe400078ac0ff */
[----:B------:R-:W-:Y:S02]  /*39d0*/  PRMT R82, RZ, 0x7610, R82 ;  /* 0x00007610ff527816 */ /* 0x000fe40000000052 */
[----:B------:R-:W-:Y:S01]  /*39e0*/  PRMT R83, RZ, 0x7610, R83 ;  /* 0x00007610ff537816 */ /* 0x000fe20000000053 */
[C---:B------:R-:W-:Y:S01]  /*39f0*/  IMAD.WIDE R68, R66.reuse, 0x2, R122 ;  /* 0x0000000242447825 */ /* 0x040fe200078e027a */
[----:B------:R-:W-:Y:S02]  /*3a00*/  PRMT R80, RZ, 0x7610, R80 ;  /* 0x00007610ff507816 */ /* 0x000fe40000000050 */
[----:B------:R-:W-:Y:S01]  /*3a10*/  PRMT R81, RZ, 0x7610, R81 ;  /* 0x00007610ff517816 */ /* 0x000fe20000000051 */
[----:B------:R-:W-:Y:S01]  /*3a20*/  IMAD.WIDE R66, R66, 0x2, R120 ;  /* 0x0000000242427825 */ /* 0x000fe200078e0278 */
[----:B------:R-:W-:-:S03]  /*3a30*/  SHF.R.U32.HI R0, RZ, 0xb, R3 ;  /* 0x0000000bff007819 */ /* 0x000fc60000011603 */
[----:B------:R-:W4:Y:S04]  /*3a40*/  @P5 LDG.E.U16 R80, desc[UR16][R68.64] ;  /* 0x0000001044505981 */ /* 0x000f28000c1e1500 */
[----:B------:R-:W4:Y:S01]  /*3a50*/  @P5 LDG.E.U16 R81, desc[UR16][R66.64] ;  /* 0x0000001042515981 */ /* 0x000f22000c1e1500 */
[----:B------:R-:W-:Y:S02]  /*3a60*/  PRMT R86, RZ, 0x7610, R86 ;  /* 0x00007610ff567816 */ /* 0x000fe40000000056 */
[----:B------:R-:W-:Y:S02]  /*3a70*/  PRMT R87, RZ, 0x7610, R87 ;  /* 0x00007610ff577816 */ /* 0x000fe40000000057 */
[----:B------:R-:W-:Y:S02]  /*3a80*/  PRMT R84, RZ, 0x7610, R84 ;  /* 0x00007610ff547816 */ /* 0x000fe40000000054 */
[----:B------:R-:W-:Y:S01]  /*3a90*/  PRMT R85, RZ, 0x7610, R85 ;  /* 0x00007610ff557816 */ /* 0x000fe20000000055 */
[----:B------:R-:W0:Y:S01]  /*3aa0*/  S2R R117, SR_TID.X ;  /* 0x0000000000757919 */ /* 0x000e220000002100 */
[----:B------:R-:W-:Y:S01]  /*3ab0*/  IMAD R62, R124, 0x24, RZ ;  /* 0x000000247c3e7824 */ /* 0x000fe200078e02ff */
[----:B------:R-:W-:-:S02]  /*3ac0*/  PRMT R90, RZ, 0x7610, R90 ;  /* 0x00007610ff5a7816 */ /* 0x000fc4000000005a */
[----:B------:R-:W-:Y:S01]  /*3ad0*/  PRMT R91, RZ, 0x7610, R91 ;  /* 0x00007610ff5b7816 */ /* 0x000fe2000000005b */
[----:B------:R-:W-:-:S04]  /*3ae0*/  IMAD.WIDE R64, R62, 0x2, R122 ;  /* 0x000000023e407825 */ /* 0x000fc800078e027a */
[----:B------:R-:W-:Y:S01]  /*3af0*/  IMAD.WIDE R62, R62, 0x2, R120 ;  /* 0x000000023e3e7825 */ /* 0x000fe200078e0278 */
[----:B------:R-:W-:Y:S02]  /*3b00*/  PRMT R88, RZ, 0x7610, R88 ;  /* 0x00007610ff587816 */ /* 0x000fe40000000058 */
[----:B------:R-:W-:Y:S01]  /*3b10*/  PRMT R89, RZ, 0x7610, R89 ;  /* 0x00007610ff597816 */ /* 0x000fe20000000059 */
[----:B------:R-:W-:Y:S01]  /*3b20*/  IMAD R54, R124, 0x34, RZ ;  /* 0x000000347c367824 */ /* 0x000fe200078e02ff */
[----:B------:R-:W-:Y:S02]  /*3b30*/  PRMT R93, RZ, 0x7610, R93 ;  /* 0x00007610ff5d7816 */ /* 0x000fe4000000005d */
[----:B------:R-:W-:Y:S01]  /*3b40*/  PRMT R98, RZ, 0x7610, R98 ;  /* 0x00007610ff627816 */ /* 0x000fe20000000062 */
[----:B------:R-:W-:-:S04]  /*3b50*/  IMAD.WIDE R56, R54, 0x2, R122 ;  /* 0x0000000236387825 */ /* 0x000fc800078e027a */
[----:B------:R-:W-:-:S04]  /*3b60*/  IMAD.WIDE R54, R54, 0x2, R120 ;  /* 0x0000000236367825 */ /* 0x000fc800078e0278 */
[C---:B------:R-:W-:Y:S01]  /*3b70*/  IMAD R58, R124.reuse, 0x2c, RZ ;  /* 0x0000002c7c3a7824 */ /* 0x040fe200078e02ff */
[----:B------:R-:W-:Y:S01]  /*3b80*/  PRMT R92, RZ, 0x7610, R92 ;  /* 0x00007610ff5c7816 */ /* 0x000fe2000000005c */
[----:B------:R-:W-:Y:S01]  /*3b90*/  IMAD R50, R124, 0x3c, RZ ;  /* 0x0000003c7c327824 */ /* 0x000fe200078e02ff */
[----:B------:R-:W-:Y:S01]  /*3ba0*/  PRMT R125, RZ, 0x7610, R125 ;  /* 0x00007610ff7d7816 */ /* 0x000fe2000000007d */
[----:B------:R-:W-:Y:S01]  /*3bb0*/  IMAD.WIDE R60, R58, 0x2, R122 ;  /* 0x000000023a3c7825 */ /* 0x000fe200078e027a */
[----:B------:R-:W-:-:S04]  /*3bc0*/  @!UP1 UIADD3 UR10, UPT, UPT, -UR11, 0x100000, URZ ;  /* 0x001000000b0a9890 */ /* 0x000fc8000fffe1ff */
[----:B------:R-:W-:Y:S02]  /*3bd0*/  @!UP1 USHF.L.U32 UR11, UR10, 0xb, URZ ;  /* 0x0000000b0a0b9899 */ /* 0x000fe400080006ff */
[----:B------:R-:W-:Y:S01]  /*3be0*/  @!UP1 USHF.L.U32 UR10, UR10, 0x1, URZ ;  /* 0x000000010a0a9899 */ /* 0x000fe200080006ff */
[C---:B0-----:R-:W-:Y:S01]  /*3bf0*/  LOP3.LUT R119, R117.reuse, 0xc0, RZ, 0xc0, !PT ;  /* 0x000000c075777812 */ /* 0x041fe200078ec0ff */
[----:B------:R-:W-:Y:S01]  /*3c00*/  IMAD.WIDE R58, R58, 0x2, R120 ;  /* 0x000000023a3a7825 */ /* 0x000fe200078e0278 */
[----:B------:R-:W-:Y:S02]  /*3c10*/  LOP3.LUT R116, R117, 0x3f, RZ, 0xc0, !PT ;  /* 0x0000003f75747812 */ /* 0x000fe400078ec0ff */
[----:B------:R-:W-:Y:S01]  /*3c20*/  PRMT R107, RZ, 0x7610, R107 ;  /* 0x00007610ff6b7816 */ /* 0x000fe2000000006b */
[----:B------:R-:W-:Y:S01]  /*3c30*/  IMAD.WIDE R52, R50, 0x2, R122 ;  /* 0x0000000232347825 */ /* 0x000fe200078e027a */
[----:B------:R-:W-:-:S03]  /*3c40*/  PRMT R108, RZ, 0x7610, R108 ;  /* 0x00007610ff6c7816 */ /* 0x000fc6000000006c */
[----:B------:R-:W-:Y:S01]  /*3c50*/  IMAD.WIDE R50, R50, 0x2, R120 ;  /* 0x0000000232327825 */ /* 0x000fe200078e0278 */
[----:B------:R-:W-:Y:S01]  /*3c60*/  VOTEU.ALL UP1, P1 ;  /* 0x0000000000ff7886 */ /* 0x000fe20000820000 */
[----:B------:R-:W-:-:S04]  /*3c70*/  PRMT R100, RZ, 0x7610, R100 ;  /* 0x00007610ff647816 */ /* 0x000fc80000000064 */
[----:B------:R0:W1:Y:S01]  /*3c80*/  @!UP1 SYNCS.EXCH.64 URZ, [UR5+0x22008], UR10 ;  /* 0x0220080a05ff95b2 */ /* 0x0000620008000100 */
[----:B------:R-:W-:Y:S02]  /*3c90*/  PRMT R97, RZ, 0x7610, R97 ;  /* 0x00007610ff617816 */ /* 0x000fe40000000061 */
[----:B------:R-:W-:Y:S02]  /*3ca0*/  PRMT R96, RZ, 0x7610, R96 ;  /* 0x00007610ff607816 */ /* 0x000fe40000000060 */
[----:B------:R-:W-:Y:S02]  /*3cb0*/  PRMT R95, RZ, 0x7610, R95 ;  /* 0x00007610ff5f7816 */ /* 0x000fe4000000005f */
[----:B------:R-:W-:Y:S01]  /*3cc0*/  PRMT R94, RZ, 0x7610, R94 ;  /* 0x00007610ff5e7816 */ /* 0x000fe2000000005e */
[----:B------:R-:W-:Y:S02]  /*3cd0*/  IMAD.MOV.U32 R110, RZ, RZ, R38 ;  /* 0x000000ffff6e7224 */ /* 0x000fe400078e0026 */
[----:B------:R-:W-:Y:S01]  /*3ce0*/  IMAD R38, R124, 0x35, RZ ;  /* 0x000000357c267824 */ /* 0x000fe200078e02ff */
[----:B------:R-:W-:-:S02]  /*3cf0*/  PRMT R103, RZ, 0x7610, R103 ;  /* 0x00007610ff677816 */ /* 0x000fc40000000067 */
[----:B------:R-:W-:Y:S01]  /*3d00*/  PRMT R102, RZ, 0x7610, R102 ;  /* 0x00007610ff667816 */ /* 0x000fe20000000066 */
[----:B--2---:R-:W-:Y:S04]  /*3d10*/  STL [R1+0xac], R48 ;  /* 0x0000ac3001007387 */ /* 0x004fe80000100800 */
[----:B---3--:R2:W-:Y:S04]  /*3d20*/  STL [R1+0x28], R36 ;  /* 0x0000282401007387 */ /* 0x0085e80000100800 */
[----:B------:R-:W-:Y:S01]  /*3d30*/  STL [R1+0x770], R76 ;  /* 0x0007704c01007387 */ /* 0x000fe20000100800 */
[----:B--2---:R-:W-:-:S03]  /*3d40*/  VIADD R36, R99, 0xfffffff3 ;  /* 0xfffffff363247836 */ /* 0x004fc60000000000 */
[----:B------:R-:W-:Y:S02]  /*3d50*/  STL [R1+0x76c], R77 ;  /* 0x00076c4d01007387 */ /* 0x000fe40000100800 */
[----:B------:R-:W-:Y:S01]  /*3d60*/  ISETP.GE.U32.AND P6, PT, R36, 0x7fffffb4, PT ;  /* 0x7fffffb42400780c */ /* 0x000fe20003fc6070 */
[----:B------:R-:W-:Y:S01]  /*3d70*/  IMAD.SHL.U32 R36, R124, 0x4, RZ ;  /* 0x000000047c247824 */ /* 0x000fe200078e00ff */
[----:B----4-:R-:W-:Y:S04]  /*3d80*/  STL [R1+0x77c], R11 ;  /* 0x00077c0b01007387 */ /* 0x010fe80000100800 */
[----:B------:R-:W-:Y:S04]  /*3d90*/  STL [R1+0x778], R74 ;  /* 0x0007784a01007387 */ /* 0x000fe80000100800 */
[----:B------:R-:W-:Y:S01]  /*3da0*/  STL [R1+0x774], R75 ;  /* 0x0007744b01007387 */ /* 0x000fe20000100800 */
[----:B------:R-:W-:-:S03]  /*3db0*/  IMAD.WIDE R42, R36, 0x2, R122 ;  /* 0x00000002242a7825 */ /* 0x000fc600078e027a */
[----:B------:R-:W-:Y:S04]  /*3dc0*/  STL [R1+0x34], R41 ;  /* 0x0000342901007387 */ /* 0x000fe80000100800 */
[----:B------:R-:W-:Y:S04]  /*3dd0*/  STL [R1+0x780], R73 ;  /* 0x0007804901007387 */ /* 0x000fe80000100800 */
[----:B------:R2:W-:Y:S04]  /*3de0*/  STL [R1+0x30], R40 ;  /* 0x0000302801007387 */ /* 0x0005e80000100800 */
[----:B------:R-:W-:Y:S04]  /*3df0*/  STL [R1+0x2c], R39 ;  /* 0x00002c2701007387 */ /* 0x000fe80000100800 */
[----:B------:R3:W4:Y:S01]  /*3e00*/  @!P4 LDG.E.U16 R82, desc[UR16][R42.64] ;  /* 0x000000102a52c981 */ /* 0x000722000c1e1500 */
[----:B--2---:R-:W-:-:S03]  /*3e10*/  IMAD.WIDE R40, R36, 0x2, R120 ;  /* 0x0000000224287825 */ /* 0x004fc600078e0278 */
[----:B------:R2:W-:Y:S04]  /*3e20*/  STL [R1+0x40], R37 ;  /* 0x0000402501007387 */ /* 0x0005e80000100800 */
[----:B------:R0:W4:Y:S01]  /*3e30*/  @!P4 LDG.E.U16 R83, desc[UR16][R40.64] ;  /* 0x000000102853c981 */ /* 0x000122000c1e1500 */
[----:B------:R-:W-:Y:S01]  /*3e40*/  LOP3.LUT P4, RZ, R0, 0x1, RZ, 0xc0, !PT ;  /* 0x0000000100ff7812 */ /* 0x000fe2000788c0ff */
[----:B--2---:R-:W-:Y:S02]  /*3e50*/  VIADD R37, R99, 0xfffffffa ;  /* 0xfffffffa63257836 */ /* 0x004fe40000000000 */
[----:B------:R3:W-:Y:S01]  /*3e60*/  STL.64 [R1+0x1e0], R42 ;  /* 0x0001e02a01007387 */ /* 0x0007e20000100a00 */
[C---:B------:R-:W-:Y:S02]  /*3e70*/  IMAD R0, R124.reuse, 0xc, RZ ;  /* 0x0000000c7c007824 */ /* 0x040fe400078e02ff */
[----:B------:R-:W-:Y:S01]  /*3e80*/  ISETP.GE.U32.AND P5, PT, R37, 0x7fffffbb, PT ;  /* 0x7fffffbb2500780c */ /* 0x000fe20003fa6070 */
[----:B------:R-:W-:Y:S01]  /*3e90*/  IMAD R37, R124, 0x14, RZ ;  /* 0x000000147c257824 */ /* 0x000fe200078e02ff */
[----:B------:R0:W-:Y:S01]  /*3ea0*/  STL.64 [R1+0x1d8], R40 ;  /* 0x0001d82801007387 */ /* 0x0001e20000100a00 */
[----:B------:R-:W-:-:S04]  /*3eb0*/  IMAD.WIDE R46, R0, 0x2, R122 ;  /* 0x00000002002e7825 */ /* 0x000fc800078e027a */
[----:B------:R-:W-:Y:S01]  /*3ec0*/  IMAD.WIDE R44, R0, 0x2, R120 ;  /* 0x00000002002c7825 */ /* 0x000fe200078e0278 */
[----:B------:R-:W-:Y:S01]  /*3ed0*/  SHF.R.U64 R0, R2, 0x1b, RZ ;  /* 0x0000001b02007819 */ /* 0x000fe200000012ff */
[----:B------:R-:W2:Y:S02]  /*3ee0*/  @!P6 LDG.E.U16 R84, desc[UR16][R46.64] ;  /* 0x000000102e54e981 */ /* 0x000ea4000c1e1500 */
[C---:B---3--:R-:W-:Y:S01]  /*3ef0*/  IMAD.WIDE R42, R37.reuse, 0x2, R122 ;  /* 0x00000002252a7825 */ /* 0x048fe200078e027a */
[----:B------:R-:W-:Y:S01]  /*3f00*/  SHF.R.U32.HI R36, RZ, 0x3, R3 ;  /* 0x00000003ff247819 */ /* 0x000fe20000011603 */
[----:B------:R-:W3:Y:S02]  /*3f10*/  @!P6 LDG.E.U16 R85, desc[UR16][R44.64] ;  /* 0x000000102c55e981 */ /* 0x000ee4000c1e1500 */
[----:B0-----:R-:W-:Y:S02]  /*3f20*/  IMAD.WIDE R40, R37, 0x2, R120 ;  /* 0x0000000225287825 */ /* 0x001fe400078e0278 */
[----:B------:R0:W2:Y:S04]  /*3f30*/  @P4 LDG.E.U16 R86, desc[UR16][R42.64] ;  /* 0x000000102a564981 */ /* 0x0000a8000c1e1500 */
[----:B------:R0:W2:Y:S01]  /*3f40*/  @P4 LDG.E.U16 R87, desc[UR16][R40.64] ;  /* 0x0000001028574981 */ /* 0x0000a2000c1e1500 */
[----:B------:R-:W-:-:S02]  /*3f50*/  LOP3.LUT P4, RZ, R0, 0x1, RZ, 0xc0, !PT ;  /* 0x0000000100ff7812 */ /* 0x000fc4000788c0ff */
[----:B------:R-:W-:Y:S01]  /*3f60*/  LOP3.LUT P6, RZ, R36, 0x1, RZ, 0xc0, !PT ;  /* 0x0000000124ff7812 */ /* 0x000fe200078cc0ff */
[----:B------:R-:W-:Y:S01]  /*3f70*/  STL.64 [R1+0x160], R46 ;  /* 0x0001602e01007387 */ /* 0x000fe20000100a00 */
[----:B------:R-:W-:-:S03]  /*3f80*/  IMAD R36, R124, 0x1c, RZ ;  /* 0x0000001c7c247824 */ /* 0x000fc600078e02ff */
[----:B------:R-:W-:Y:S04]  /*3f90*/  STL.64 [R1+0x158], R44 ;  /* 0x0001582c01007387 */ /* 0x000fe80000100a00 */
[----:B------:R0:W-:Y:S04]  /*3fa0*/  STL.64 [R1+0xe0], R42 ;  /* 0x0000e02a01007387 */ /* 0x0001e80000100a00 */
[----:B------:R1:W-:Y:S04]  /*3fb0*/  STL.64 [R1+0xd8], R40 ;  /* 0x0000d82801007387 */ /* 0x0003e80000100a00 */
[----:B------:R-:W2:Y:S01]  /*3fc0*/  @P4 LDG.E.U16 R90, desc[UR16][R64.64] ;  /* 0x00000010405a4981 */ /* 0x000ea2000c1e1500 */
[----:B0-----:R-:W-:-:S03]  /*3fd0*/  IMAD.WIDE R42, R36, 0x2, R122 ;  /* 0x00000002242a7825 */ /* 0x001fc600078e027a */
[----:B------:R-:W2:Y:S01]  /*3fe0*/  @P4 LDG.E.U16 R91, desc[UR16][R62.64] ;  /* 0x000000103e5b4981 */ /* 0x000ea2000c1e1500 */
[----:B-1----:R-:W-:Y:S01]  /*3ff0*/  IMAD.WIDE R40, R36, 0x2, R120 ;  /* 0x0000000224287825 */ /* 0x002fe200078e0278 */
[----:B------:R-:W-:Y:S02]  /*4000*/  SHF.R.U64 R36, R2, 0xb, RZ ;  /* 0x0000000b02247819 */ /* 0x000fe400000012ff */
[----:B------:R0:W2:Y:S02]  /*4010*/  @P6 LDG.E.U16 R88, desc[UR16][R42.64] ;  /* 0x000000102a586981 */ /* 0x0000a4000c1e1500 */
[----:B------:R-:W-:Y:S02]  /*4020*/  LOP3.LUT P4, RZ, R36, 0x1, RZ, 0xc0, !PT ;  /* 0x0000000124ff7812 */ /* 0x000fe4000788c0ff */
[----:B------:R1:W2:Y:S01]  /*4030*/  @P6 LDG.E.U16 R89, desc[UR16][R40.64] ;  /* 0x0000001028596981 */ /* 0x0002a2000c1e1500 */
[----:B------:R-:W-:-:S04]  /*4040*/  SHF.R.U64 R0, R2, 0x13, RZ ;  /* 0x0000001302007819 */ /* 0x000fc800000012ff */
[----:B------:R-:W-:Y:S02]  /*4050*/  LOP3.LUT P6, RZ, R0, 0x1, RZ, 0xc0, !PT ;  /* 0x0000000100ff7812 */ /* 0x000fe400078cc0ff */
[----:B------:R-:W-:-:S04]  /*4060*/  SHF.R.U64 R0, R2, 0x3, RZ ;  /* 0x0000000302007819 */ /* 0x000fc800000012ff */
[----:B------:R-:W2:Y:S04]  /*4070*/  @P4 LDG.E.U16 R93, desc[UR16][R56.64] ;  /* 0x00000010385d4981 */ /* 0x000ea8000c1e1500 */
[----:B------:R-:W2:Y:S01]  /*4080*/  @P4 LDG.E.U16 R98, desc[UR16][R54.64] ;  /* 0x0000001036624981 */ /* 0x000ea2000c1e1500 */
[----:B------:R-:W-:Y:S01]  /*4090*/  LOP3.LUT P4, RZ, R0, 0x1, RZ, 0xc0, !PT ;  /* 0x0000000100ff7812 */ /* 0x000fe2000788c0ff */
[----:B------:R-:W-:Y:S02]  /*40a0*/  VIADD R36, R99, 0xfffffff2 ;  /* 0xfffffff263247836 */ /* 0x000fe40000000000 */
[----:B------:R-:W2:Y:S01]  /*40b0*/  @P6 LDG.E.U16 R92, desc[UR16][R60.64] ;  /* 0x000000103c5c6981 */ /* 0x000ea2000c1e1500 */
[----:B------:R-:W-:-:S03]  /*40c0*/  IMAD R0, R119, 0x40, R116 ;  /* 0x0000004077007824 */ /* 0x000fc600078e0274 */
[----:B------:R-:W2:Y:S01]  /*40d0*/  @P6 LDG.E.U16 R125, desc[UR16][R58.64] ;  /* 0x000000103a7d6981 */ /* 0x000ea2000c1e1500 */
[----:B------:R-:W-:Y:S02]  /*40e0*/  ISETP.GE.U32.AND P6, PT, R36, 0x7fffffb3, PT ;  /* 0x7fffffb32400780c */ /* 0x000fe40003fc6070 */
[----:B------:R-:W-:Y:S01]  /*40f0*/  SHF.R.U32.HI R36, RZ, 0xa, R3 ;  /* 0x0000000aff247819 */ /* 0x000fe20000011603 */
[----:B------:R-:W-:Y:S02]  /*4100*/  IMAD.SHL.U32 R0, R0, 0x2, RZ ;  /* 0x0000000200007824 */ /* 0x000fe400078e00ff */
[----:B------:R-:W2:Y:S04]  /*4110*/  @P4 LDG.E.U16 R107, desc[UR16][R52.64] ;  /* 0x00000010346b4981 */ /* 0x000ea8000c1e1500 */
[----:B------:R-:W2:Y:S01]  /*4120*/  @P4 LDG.E.U16 R108, desc[UR16][R50.64] ;  /* 0x00000010326c4981 */ /* 0x000ea2000c1e1500 */
[----:B------:R-:W-:Y:S01]  /*4130*/  LOP3.LUT P4, RZ, R36, 0x1, RZ, 0xc0, !PT ;  /* 0x0000000124ff7812 */ /* 0x000fe2000788c0ff */
[----:B------:R-:W-:-:S02]  /*4140*/  IMAD R36, R124, 0x5, RZ ;  /* 0x000000057c247824 */ /* 0x000fc400078e02ff */
[----:B------:R-:W-:Y:S01]  /*4150*/  IMAD R37, R124, 0xd, RZ ;  /* 0x0000000d7c257824 */ /* 0x000fe200078e02ff */
[----:B------:R0:W-:Y:S01]  /*4160*/  STS.U16 [R0+UR5], R6 ;  /* 0x0000000600007988 */ /* 0x0001e20008000405 */
[----:B------:R-:W-:-:S03]  /*4170*/  IMAD.WIDE R46, R36, 0x2, R122 ;  /* 0x00000002242e7825 */ /* 0x000fc600078e027a */
[----:B------:R1:W-:Y:S01]  /*4180*/  STL.64 [R1+0x60], R42 ;  /* 0x0000602a01007387 */ /* 0x0003e20000100a00 */
[----:B------:R-:W-:Y:S01]  /*4190*/  IMAD.WIDE R44, R36, 0x2, R120 ;  /* 0x00000002242c7825 */ /* 0x000fe200078e0278 */
[----:B------:R-:W-:Y:S02]  /*41a0*/  SHF.R.U32.HI R36, RZ, 0x2, R3 ;  /* 0x00000002ff247819 */ /* 0x000fe40000011603 */
[----:B------:R1:W-:Y:S01]  /*41b0*/  STS.U16 [R0+UR5+0x400], R4 ;  /* 0x0004000400007988 */ /* 0x0003e20008000405 */
[----:B0-----:R-:W-:-:S03]  /*41c0*/  PRMT R6, RZ, 0x7610, R6 ;  /* 0x00007610ff067816 */ /* 0x001fc60000000006 */
[----:B------:R0:W-:Y:S01]  /*41d0*/  STL.64 [R1+0x58], R40 ;  /* 0x0000582801007387 */ /* 0x0001e20000100a00 */
[----:B-1----:R-:W-:-:S03]  /*41e0*/  IMAD.WIDE R42, R37, 0x2, R122 ;  /* 0x00000002252a7825 */ /* 0x002fc600078e027a */
[----:B------:R-:W2:Y:S01]  /*41f0*/  @!P5 LDG.E.U16 R100, desc[UR16][R46.64] ;  /* 0x000000102e64d981 */ /* 0x000ea2000c1e1500 */
[----:B------:R-:W-:-:S03]  /*4200*/  PRMT R4, RZ, 0x7610, R4 ;  /* 0x00007610ff047816 */ /* 0x000fc60000000004 */
[----:B------:R-:W-:Y:S01]  /*4210*/  STL.64 [R1+0x1d0], R46 ;  /* 0x0001d02e01007387 */ /* 0x000fe20000100a00 */
[----:B0-----:R-:W-:-:S03]  /*4220*/  IMAD.WIDE R40, R37, 0x2, R120 ;  /* 0x0000000225287825 */ /* 0x001fc600078e0278 */
[----:B------:R-:W-:Y:S01]  /*4230*/  STL.64 [R1+0x1c8], R44 ;  /* 0x0001c82c01007387 */ /* 0x000fe20000100a00 */
[----:B------:R-:W-:-:S03]  /*4240*/  IMAD R37, R124, 0x15, RZ ;  /* 0x000000157c257824 */ /* 0x000fc600078e02ff */
[----:B------:R0:W2:Y:S01]  /*4250*/  @!P5 LDG.E.U16 R6, desc[UR16][R44.64] ;  /* 0x000000102c06d981 */ /* 0x0000a2000c1e1500 */
[----:B------:R-:W-:-:S03]  /*4260*/  LOP3.LUT P5, RZ, R36, 0x1, RZ, 0xc0, !PT ;  /* 0x0000000124ff7812 */ /* 0x000fc600078ac0ff */
[----:B------:R1:W-:Y:S04]  /*4270*/  STS.U16 [R0+UR5+0x8000], R5 ;  /* 0x0080000500007988 */ /* 0x0003e80008000405 */
[----:B------:R-:W-:Y:S01]  /*4280*/  STL.64 [R1+0x150], R42 ;  /* 0x0001502a01007387 */ /* 0x000fe20000100a00 */
[----:B------:R-:W-:-:S03]  /*4290*/  IMAD R36, R124, 0x1d, RZ ;  /* 0x0000001d7c247824 */ /* 0x000fc600078e02ff */
[----:B------:R0:W-:Y:S01]  /*42a0*/  STL.64 [R1+0x148], R40 ;  /* 0x0001482801007387 */ /* 0x0001e20000100a00 */
[----:B-1----:R-:W-:-:S03]  /*42b0*/  PRMT R5, RZ, 0x7610, R5 ;  /* 0x00007610ff057816 */ /* 0x002fc60000000005 */
[----:B------:R1:W2:Y:S01]  /*42c0*/  @!P6 LDG.E.U16 R4, desc[UR16][R40.64] ;  /* 0x000000102804e981 */ /* 0x0002a2000c1e1500 */
[----:B0-----:R-:W-:-:S03]  /*42d0*/  IMAD.WIDE R44, R37, 0x2, R120 ;  /* 0x00000002252c7825 */ /* 0x001fc600078e0278 */
[----:B------:R0:W-:Y:S04]  /*42e0*/  STS.U16 [R0+UR5+0x1800], R7 ;  /* 0x0018000700007988 */ /* 0x0001e80008000405 */
[----:B------:R0:W2:Y:S01]  /*42f0*/  @!P6 LDG.E.U16 R5, desc[UR16][R42.64] ;  /* 0x000000102a05e981 */ /* 0x0000a2000c1e1500 */
[----:B-1----:R-:W-:-:S03]  /*4300*/  IMAD.WIDE R40, R37, 0x2, R122 ;  /* 0x0000000225287825 */ /* 0x002fc600078e027a */
[----:B------:R-:W2:Y:S01]  /*4310*/  @P4 LDG.E.U16 R96, desc[UR16][R44.64] ;  /* 0x000000102c604981 */ /* 0x000ea2000c1e1500 */
[----:B0-----:R-:W-:-:S03]  /*4320*/  SHF.R.U64 R7, R2, 0x1a, RZ ;  /* 0x0000001a02077819 */ /* 0x001fc600000012ff */
[----:B------:R0:W-:Y:S01]  /*4330*/  STL.64 [R1+0xd0], R40 ;  /* 0x0000d02801007387 */ /* 0x0001e20000100a00 */
[----:B------:R-:W-:-:S03]  /*4340*/  IMAD.WIDE R42, R36, 0x2, R122 ;  /* 0x00000002242a7825 */ /* 0x000fc600078e027a */
[----:B------:R0:W2:Y:S01]  /*4350*/  @P4 LDG.E.U16 R97, desc[UR16][R40.64] ;  /* 0x0000001028614981 */ /* 0x0000a2000c1e1500 */
[----:B------:R-:W-:Y:S02]  /*4360*/  LOP3.LUT P4, RZ, R7, 0x1, RZ, 0xc0, !PT ;  /* 0x0000000107ff7812 */ /* 0x000fe4000788c0ff */
[----:B------:R-:W-:Y:S01]  /*4370*/  SHF.R.U64 R7, R2, 0x12, RZ ;  /* 0x0000001202077819 */ /* 0x000fe200000012ff */
[----:B------:R-:W2:Y:S01]  /*4380*/  @P5 LDG.E.U16 R95, desc[UR16][R42.64] ;  /* 0x000000102a5f5981 */ /* 0x000ea2000c1e1500 */
[----:B0-----:R-:W-:-:S05]  /*4390*/  IMAD.WIDE R40, R36, 0x2, R120 ;  /* 0x0000000224287825 */ /* 0x001fca00078e0278 */
[----:B------:R0:W2:Y:S01]  /*43a0*/  @P5 LDG.E.U16 R94, desc[UR16][R40.64] ;  /* 0x00000010285e5981 */ /* 0x0000a2000c1e1500 */
[----:B------:R-:W-:Y:S02]  /*43b0*/  LOP3.LUT P5, RZ, R7, 0x1, RZ, 0xc0, !PT ;  /* 0x0000000107ff7812 */ /* 0x000fe400078ac0ff */
[----:B------:R-:W-:-:S04]  /*43c0*/  SHF.R.U64 R7, R2, 0xa, RZ ;  /* 0x0000000a02077819 */ /* 0x000fc800000012ff */
[----:B------:R-:W-:Y:S01]  /*43d0*/  LOP3.LUT P6, RZ, R7, 0x1, RZ, 0xc0, !PT ;  /* 0x0000000107ff7812 */ /* 0x000fe200078cc0ff */
[----:B------:R-:W-:Y:S01]  /*43e0*/  STL.64 [R1+0xc8], R44 ;  /* 0x0000c82c01007387 */ /* 0x000fe20000100a00 */
[----:B------:R-:W-:-:S03]  /*43f0*/  LOP3.LUT R11, R0, 0x10, RZ, 0x3c, !PT ;  /* 0x00000010000b7812 */ /* 0x000fc600078e3cff */
[----:B------:R-:W-:Y:S01]  /*4400*/  STL.64 [R1+0x50], R42 ;  /* 0x0000502a01007387 */ /* 0x000fe20000100a00 */
[----:B------:R-:W-:-:S03]  /*4410*/  IMAD R46, R124, 0x25, RZ ;  /* 0x000000257c2e7824 */ /* 0x000fc600078e02ff */
[----:B------:R0:W-:Y:S01]  /*4420*/  STL.64 [R1+0x48], R40 ;  /* 0x0000482801007387 */ /* 0x0001e20000100a00 */
[----:B------:R-:W-:Y:S01]  /*4430*/  VIADD R7, R99, 0xfffffff9 ;  /* 0xfffffff963077836 */ /* 0x000fe20000000000 */
[----:B------:R-:W-:Y:S01]  /*4440*/  PRMT R106, RZ, 0x7610, R106 ;  /* 0x00007610ff6a7816 */ /* 0x000fe2000000006a */
[----:B------:R-:W-:Y:S01]  /*4450*/  IMAD.WIDE R48, R46, 0x2, R122 ;  /* 0x000000022e307825 */ /* 0x000fe200078e027a */
[----:B------:R-:W-:Y:S01]  /*4460*/  STS.U16 [R0+UR5+0x8400], R17 ;  /* 0x0084001100007988 */ /* 0x000fe20008000405 */
[----:B------:R-:W-:-:S03]  /*4470*/  PRMT R114, RZ, 0x7610, R114 ;  /* 0x00007610ff727816 */ /* 0x000fc60000000072 */
[----:B------:R-:W-:Y:S01]  /*4480*/  STS.U16 [R0+UR5+0x800], R16 ;  /* 0x0008001000007988 */ /* 0x000fe20008000405 */
[----:B0-----:R-:W-:-:S03]  /*4490*/  IMAD.WIDE R40, R38, 0x2, R122 ;  /* 0x0000000226287825 */ /* 0x001fc600078e027a */
[----:B------:R-:W-:Y:S01]  /*44a0*/  STS.U16 [R0+UR5+0x8800], R15 ;  /* 0x0088000f00007988 */ /* 0x000fe20008000405 */
[----:B------:R-:W-:-:S03]  /*44b0*/  IMAD.WIDE R38, R38, 0x2, R120 ;  /* 0x0000000226267825 */ /* 0x000fc600078e0278 */
[----:B------:R-:W-:Y:S04]  /*44c0*/  STS.U16 [R0+UR5+0xc00], R14 ;  /* 0x000c000e00007988 */ /* 0x000fe80008000405 */
[----:B------:R-:W-:Y:S01]  /*44d0*/  STS.U16 [R0+UR5+0x8c00], R13 ;  /* 0x008c000d00007988 */ /* 0x000fe20008000405 */
[----:B------:R-:W-:-:S03]  /*44e0*/  IMAD.WIDE R46, R46, 0x2, R120 ;  /* 0x000000022e2e7825 */ /* 0x000fc600078e0278 */
[----:B------:R-:W-:Y:S04]  /*44f0*/  STS.U16 [R0+UR5+0x1000], R12 ;  /* 0x0010000c00007988 */ /* 0x000fe80008000405 */
[----:B------:R-:W-:Y:S04]  /*4500*/  STS.U16 [R0+UR5+0x9000], R10 ;  /* 0x0090000a00007988 */ /* 0x000fe80008000405 */
[----:B------:R-:W-:Y:S04]  /*4510*/  STS.U16 [R0+UR5+0x1400], R9 ;  /* 0x0014000900007988 */ /* 0x000fe80008000405 */
[----:B------:R-:W-:Y:S04]  /*4520*/  STS.U16 [R0+UR5+0x9400], R8 ;  /* 0x0094000800007988 */ /* 0x000fe80008000405 */
[----:B------:R-:W-:Y:S04]  /*4530*/  STS.U16 [R0+UR5+0x9800], R20 ;  /* 0x0098001400007988 */ /* 0x000fe80008000405 */
[----:B------:R-:W-:Y:S04]  /*4540*/  STS.U16 [R0+UR5+0x1c00], R19 ;  /* 0x001c001300007988 */ /* 0x000fe80008000405 */
[----:B------:R-:W-:Y:S04]  /*4550*/  STS.U16 [R0+UR5+0x9c00], R18 ;  /* 0x009c001200007988 */ /* 0x000fe80008000405 */
[----:B------:R0:W-:Y:S04]  /*4560*/  STS.U16 [R11+UR5+0x480], R34 ;  /* 0x000480220b007988 */ /* 0x0001e80008000405 */
[----:B------:R-:W2:Y:S04]  /*4570*/  @P6 LDG.E.U16 R103, desc[UR16][R40.64] ;  /* 0x0000001028676981 */ /* 0x000ea8000c1e1500 */
[----:B------:R-:W2:Y:S01]  /*4580*/  @P6 LDG.E.U16 R102, desc[UR16][R38.64] ;  /* 0x0000001026666981 */ /* 0x000ea2000c1e1500 */
[----:B------:R-:W-:-:S03]  /*4590*/  ISETP.GE.U32.AND P6, PT, R7, 0x7fffffba, PT ;  /* 0x7fffffba0700780c */ /* 0x000fc60003fc6070 */
[----:B------:R-:W-:Y:S01]  /*45a0*/  STS.U16 [R11+UR5+0x8480], R33 ;  /* 0x008480210b007988 */ /* 0x000fe20008000405 */
[----:B------:R-:W-:-:S03]  /*45b0*/  SHF.R.U64 R7, R2, 0x2, RZ ;  /* 0x0000000202077819 */ /* 0x000fc600000012ff */
[----:B------:R-:W-:Y:S01]  /*45c0*/  STS.U16 [R11+UR5+0x880], R32 ;  /* 0x000880200b007988 */ /* 0x000fe20008000405 */
[----:B------:R-:W-:-:S03]  /*45d0*/  IMAD R42, R124, 0x2d, RZ ;  /* 0x0000002d7c2a7824 */ /* 0x000fc600078e02ff */
[----:B------:R-:W-:Y:S04]  /*45e0*/  STS.U16 [R11+UR5+0x8880], R31 ;  /* 0x0088801f0b007988 */ /* 0x000fe80008000405 */
[----:B------:R-:W-:Y:S04]  /*45f0*/  STS.U16 [R11+UR5+0xc80], R30 ;  /* 0x000c801e0b007988 */ /* 0x000fe80008000405 */
[----:B------:R-:W-:Y:S01]  /*4600*/  STS.U16 [R11+UR5+0x8c80], R29 ;  /* 0x008c801d0b007988 */ /* 0x000fe20008000405 */
[----:B------:R-:W-:-:S03]  /*4610*/  PRMT R105, RZ, 0x7610, R105 ;  /* 0x00007610ff697816 */ /* 0x000fc60000000069 */
[----:B------:R-:W2:Y:S01]  /*4620*/  @P4 LDG.E.U16 R106, desc[UR16][R48.64] ;  /* 0x00000010306a4981 */ /* 0x000ea2000c1e1500 */
[----:B------:R-:W-:-:S03]  /*4630*/  PRMT R104, RZ, 0x7610, R104 ;  /* 0x00007610ff687816 */ /* 0x000fc60000000068 */
[----:B------:R-:W2:Y:S01]  /*4640*/  @P4 LDG.E.U16 R114, desc[UR16][R46.64] ;  /* 0x000000102e724981 */ /* 0x000ea2000c1e1500 */
[----:B------:R-:W-:-:S03]  /*4650*/  LOP3.LUT P4, RZ, R7, 0x1, RZ, 0xc0, !PT ;  /* 0x0000000107ff7812 */ /* 0x000fc6000788c0ff */
[----:B------:R-:W-:Y:S01]  /*4660*/  STS.U16 [R11+UR5+0x1080], R28 ;  /* 0x0010801c0b007988 */ /* 0x000fe20008000405 */
[----:B------:R-:W-:-:S03]  /*4670*/  IMAD.WIDE R44, R42, 0x2, R122 ;  /* 0x000000022a2c7825 */ /* 0x000fc600078e027a */
[----:B------:R-:W-:Y:S01]  /*4680*/  STS.U16 [R11+UR5+0x9080], R27 ;  /* 0x0090801b0b007988 */ /* 0x000fe20008000405 */
[----:B------:R-:W-:-:S03]  /*4690*/  IMAD.WIDE R42, R42, 0x2, R120 ;  /* 0x000000022a2a7825 */ /* 0x000fc600078e0278 */
[----:B------:R-:W-:Y:S01]  /*46a0*/  STS.U16 [R11+UR5+0x1480], R26 ;  /* 0x0014801a0b007988 */ /* 0x000fe20008000405 */
[----:B0-----:R-:W-:-:S03]  /*46b0*/  IMAD R34, R124, 0x3d, RZ ;  /* 0x0000003d7c227824 */ /* 0x001fc600078e02ff */
[----:B------:R-:W-:Y:S01]  /*46c0*/  STS.U16 [R11+UR5+0x9480], R25 ;  /* 0x009480190b007988 */ /* 0x000fe20008000405 */
[----:B------:R-:W-:-:S03]  /*46d0*/  VIADD R7, R99, 0xfffffff1 ;  /* 0xfffffff163077836 */ /* 0x000fc60000000000 */
[----:B------:R-:W-:Y:S01]  /*46e0*/  STS.U16 [R11+UR5+0x1880], R24 ;  /* 0x001880180b007988 */ /* 0x000fe20008000405 */
[----:B------:R-:W-:-:S03]  /*46f0*/  PRMT R118, RZ, 0x7610, R118 ;  /* 0x00007610ff767816 */ /* 0x000fc60000000076 */
[----:B------:R-:W-:Y:S01]  /*4700*/  STS.U16 [R11+UR5+0x9880], R23 ;  /* 0x009880170b007988 */ /* 0x000fe20008000405 */
[----:B------:R-:W-:Y:S01]  /*4710*/  PRMT R101, RZ, 0x7610, R101 ;  /* 0x00007610ff657816 */ /* 0x000fe20000000065 */
[C---:B------:R-:W-:Y:S02]  /*4720*/  IMAD.WIDE R36, R34.reuse, 0x2, R122 ;  /* 0x0000000222247825 */ /* 0x040fe400078e027a */
[----:B------:R-:W-:Y:S04]  /*4730*/  STS.U16 [R11+UR5+0x1c80], R22 ;  /* 0x001c80160b007988 */ /* 0x000fe80008000405 */
[----:B------:R-:W-:Y:S04]  /*4740*/  STS.U16 [R11+UR5+0x9c80], R21 ;  /* 0x009c80150b007988 */ /* 0x000fe80008000405 */
[----:B------:R0:W-:Y:S04]  /*4750*/  STS.U16 [R11+UR5+0x80], R35 ;  /* 0x000080230b007988 */ /* 0x0001e80008000405 */
[----:B------:R-:W2:Y:S04]  /*4760*/  @P5 LDG.E.U16 R105, desc[UR16][R44.64] ;  /* 0x000000102c695981 */ /* 0x000ea8000c1e1500 */
[----:B------:R-:W2:Y:S01]  /*4770*/  @P5 LDG.E.U16 R104, desc[UR16][R42.64] ;  /* 0x000000102a685981 */ /* 0x000ea2000c1e1500 */
[----:B------:R-:W-:Y:S01]  /*4780*/  ISETP.GE.U32.AND P5, PT, R7, 0x7fffffb2, PT ;  /* 0x7fffffb20700780c */ /* 0x000fe20003fa6070 */
[----:B0-----:R-:W-:Y:S01]  /*4790*/  IMAD.WIDE R34, R34, 0x2, R120 ;  /* 0x0000000222227825 */ /* 0x001fe200078e0278 */
[----:B------:R-:W-:Y:S01]  /*47a0*/  SHF.R.U32.HI R7, RZ, 0x1, R3 ;  /* 0x00000001ff077819 */ /* 0x000fe20000011603 */
[----:B------:R-:W2:Y:S04]  /*47b0*/  @P4 LDG.E.U16 R118, desc[UR16][R36.64] ;  /* 0x0000001024764981 */ /* 0x000ea8000c1e1500 */
[----:B------:R-:W2:Y:S01]  /*47c0*/  @P4 LDG.E.U16 R101, desc[UR16][R34.64] ;  /* 0x0000001022654981 */ /* 0x000ea2000c1e1500 */
[----:B------:R-:W-:Y:S01]  /*47d0*/  LOP3.LUT P4, RZ, R7, 0x1, RZ, 0xc0, !PT ;  /* 0x0000000107ff7812 */ /* 0x000fe2000788c0ff */
[----:B------:R-:W-:-:S04]  /*47e0*/  IMAD R7, R124, 0x6, RZ ;  /* 0x000000067c077824 */ /* 0x000fc800078e02ff */
[----:B------:R-:W-:-:S04]  /*47f0*/  IMAD.WIDE R20, R7, 0x2, R122 ;  /* 0x0000000207147825 */ /* 0x000fc800078e027a */
[----:B------:R-:W-:Y:S01]  /*4800*/  IMAD.WIDE R18, R7, 0x2, R120 ;  /* 0x0000000207127825 */ /* 0x000fe200078e0278 */
[----:B------:R0:W-:Y:S01]  /*4810*/  STL.64 [R1+0x1c0], R20 ;  /* 0x0001c01401007387 */ /* 0x0001e20000100a00 */
[----:B------:R-:W-:Y:S02]  /*4820*/  PRMT R115, RZ, 0x7610, R115 ;  /* 0x00007610ff737816 */ /* 0x000fe40000000073 */
[----:B------:R-:W-:Y:S01]  /*4830*/  PRMT R113, RZ, 0x7610, R113 ;  /* 0x00007610ff717816 */ /* 0x000fe20000000071 */
[----:B------:R1:W-:Y:S04]  /*4840*/  STL.64 [R1+0x1b8], R18 ;  /* 0x0001b81201007387 */ /* 0x0003e80000100a00 */
[----:B------:R-:W2:Y:S04]  /*4850*/  LDL.LU R73, [R1+0x254] ;  /* 0x0002540001497983 */ /* 0x000ea80000300800 */
[----:B------:R-:W3:Y:S04]  /*4860*/  LDL.LU R11, [R1+0x250] ;  /* 0x00025000010b7983 */ /* 0x000ee80000300800 */
[----:B------:R-:W4:Y:S04]  /*4870*/  LDL.LU R74, [R1+0x244] ;  /* 0x00024400014a7983 */ /* 0x000f280000300800 */
[----:B------:R-:W4:Y:S04]  /*4880*/  LDL.LU R75, [R1+0x240] ;  /* 0x00024000014b7983 */ /* 0x000f280000300800 */
[----:B------:R-:W4:Y:S04]  /*4890*/  LDL.LU R76, [R1+0x23c] ;  /* 0x00023c00014c7983 */ /* 0x000f280000300800 */
[----:B------:R-:W4:Y:S04]  /*48a0*/  @!P6 LDG.E.U16 R115, desc[UR16][R20.64] ;  /* 0x000000101473e981 */ /* 0x000f28000c1e1500 */
[----:B------:R-:W4:Y:S04]  /*48b0*/  LDL.LU R77, [R1+0x238] ;  /* 0x00023800014d7983 */ /* 0x000f280000300800 */
[----:B------:R1:W4:Y:S04]  /*48c0*/  @!P6 LDG.E.U16 R113, desc[UR16][R18.64] ;  /* 0x000000101271e981 */ /* 0x000328000c1e1500 */
[----:B0-----:R-:W4:Y:S04]  /*48d0*/  LDL.LU R20, [R1+0x234] ;  /* 0x0002340001147983 */ /* 0x001f280000300800 */
[----:B------:R-:W4:Y:S01]  /*48e0*/  LDL.LU R109, [R1+0x230] ;  /* 0x00023000016d7983 */ /* 0x000f220000300800 */
[----:B-1----:R-:W-:-:S03]  /*48f0*/  IMAD.MOV.U32 R18, RZ, RZ, R110 ;  /* 0x000000ffff127224 */ /* 0x002fc600078e006e */
[----:B------:R-:W4:Y:S01]  /*4900*/  LDL.LU R110, [R1+0x22c] ;  /* 0x00022c00016e7983 */ /* 0x000f220000300800 */
[----:B------:R-:W-:-:S03]  /*4910*/  SHF.R.U32.HI R7, RZ, 0x8, R3 ;  /* 0x00000008ff077819 */ /* 0x000fc60000011603 */
[----:B------:R-:W4:Y:S01]  /*4920*/  LDL.LU R21, [R1+0x228] ;  /* 0x0002280001157983 */ /* 0x000f220000300800 */
[----:B------:R-:W-:Y:S01]  /*4930*/  LOP3.LUT P0, RZ, R7, 0x1, RZ, 0xc0, !PT ;  /* 0x0000000107ff7812 */ /* 0x000fe2000780c0ff */
[----:B------:R-:W-:Y:S01]  /*4940*/  IMAD R7, R124, 0xe, RZ ;  /* 0x0000000e7c077824 */ /* 0x000fe200078e02ff */
[----:B------:R-:W-:Y:S01]  /*4950*/  SHF.R.U32.HI R3, RZ, 0x9, R3 ;  /* 0x00000009ff037819 */ /* 0x000fe20000011603 */
[----:B------:R-:W4:Y:S01]  /*4960*/  LDL.LU R22, [R1+0xc4] ;  /* 0x0000c40001167983 */ /* 0x000f220000300800 */
[----:B------:R-:W-:Y:S01]  /*4970*/  PRMT R111, RZ, 0x7610, R111 ;  /* 0x00007610ff6f7816 */ /* 0x000fe2000000006f */
[----:B------:R-:W-:Y:S02]  /*4980*/  IMAD.WIDE R30, R7, 0x2, R122 ;  /* 0x00000002071e7825 */ /* 0x000fe400078e027a */
[----:B------:R-:W4:Y:S01]  /*4990*/  LDL.LU R23, [R1+0xc0] ;  /* 0x0000c00001177983 */ /* 0x000f220000300800 */
[----:B------:R-:W-:Y:S01]  /*49a0*/  LOP3.LUT P6, RZ, R3, 0x1, RZ, 0xc0, !PT ;  /* 0x0000000103ff7812 */ /* 0x000fe200078cc0ff */
[----:B------:R-:W-:-:S02]  /*49b0*/  IMAD.WIDE R28, R7, 0x2, R120 ;  /* 0x00000002071c7825 */ /* 0x000fc400078e0278 */
[----:B------:R-:W4:Y:S01]  /*49c0*/  LDL.LU R24, [R1+0xbc] ;  /* 0x0000bc0001187983 */ /* 0x000f220000300800 */
[----:B------:R-:W-:Y:S02]  /*49d0*/  PRMT R112, RZ, 0x7610, R112 ;  /* 0x00007610ff707816 */ /* 0x000fe40000000070 */
[C---:B------:R-:W-:Y:S01]  /*49e0*/  LOP3.LUT R3, R0.reuse, 0x10, RZ, 0x3c, !PT ;  /* 0x0000001000037812 */ /* 0x040fe200078e3cff */
[----:B------:R-:W4:Y:S04]  /*49f0*/  LDL.LU R25, [R1+0xb8] ;  /* 0x0000b80001197983 */ /* 0x000f280000300800 */
[----:B------:R-:W4:Y:S04]  /*4a00*/  LDL.LU R26, [R1+0x3c] ;  /* 0x00003c00011a7983 */ /* 0x000f280000300800 */
[----:B------:R-:W4:Y:S04]  /*4a10*/  LDL.LU R19, [R1+0x38] ;  /* 0x0000380001137983 */ /* 0x000f280000300800 */
[----:B------:R-:W-:Y:S04]  /*4a20*/  STL.64 [R1+0x140], R30 ;  /* 0x0001401e01007387 */ /* 0x000fe80000100a00 */
[----:B------:R0:W-:Y:S04]  /*4a30*/  STL.64 [R1+0x138], R28 ;  /* 0x0001381c01007387 */ /* 0x0001e80000100a00 */
[----:B------:R-:W4:Y:S04]  /*4a40*/  @!P5 LDG.E.U16 R111, desc[UR16][R28.64] ;  /* 0x000000101c6fd981 */ /* 0x000f28000c1e1500 */
[----:B------:R-:W4:Y:S04]  /*4a50*/  LDL.LU R27, [R1+0xb0] ;  /* 0x0000b000011b7983 */ /* 0x000f280000300800 */
[----:B------:R1:W-:Y:S04]  /*4a60*/  STS.U16 [R3+UR5+0x8080], R18 ;  /* 0x0080801203007988 */ /* 0x0003e80008000405 */
[----:B0-----:R-:W4:Y:S04]  /*4a70*/  LDL.LU R28, [R1+0xac] ;  /* 0x0000ac00011c7983 */ /* 0x001f280000300800 */
[----:B------:R-:W4:Y:S01]  /*4a80*/  @!P5 LDG.E.U16 R112, desc[UR16][R30.64] ;  /* 0x000000101e70d981 */ /* 0x000f22000c1e1500 */
[----:B-1----:R-:W-:-:S03]  /*4a90*/  LOP3.LUT R3, R0, 0x20, RZ, 0x3c, !PT ;  /* 0x0000002000037812 */ /* 0x002fc600078e3cff */
[----:B------:R-:W4:Y:S04]  /*4aa0*/  LDL.LU R29, [R1+0xa8] ;  /* 0x0000a800011d7983 */ /* 0x000f280000300800 */
[----:B------:R-:W4:Y:S04]  /*4ab0*/  LDL.LU R30, [R1+0x44] ;  /* 0x00004400011e7983 */ /* 0x000f280000300800 */
[----:B------:R-:W4:Y:S04]  /*4ac0*/  LDL.LU R31, [R1+0x34] ;  /* 0x00003400011f7983 */ /* 0x000f280000300800 */
[----:B------:R-:W4:Y:S04]  /*4ad0*/  LDL.LU R32, [R1+0x30] ;  /* 0x0000300001207983 */ /* 0x000f280000300800 */
[----:B------:R-:W4:Y:S04]  /*4ae0*/  LDL.LU R33, [R1+0x2c] ;  /* 0x00002c0001217983 */ /* 0x000f280000300800 */
[----:B------:R-:W4:Y:S04]  /*4af0*/  LDL.LU R18, [R1+0x28] ;  /* 0x0000280001127983 */ /* 0x000f280000300800 */
[----:B--2---:R0:W-:Y:S04]  /*4b00*/  STS.U16 [R3+UR5+0x100], R73 ;  /* 0x0001004903007988 */ /* 0x0041e80008000405 */
[----:B---3--:R1:W-:Y:S04]  /*4b10*/  STS.U16 [R3+UR5+0x8100], R11 ;  /* 0x0081000b03007988 */ /* 0x0083e80008000405 */
[----:B----4-:R2:W-:Y:S04]  /*4b20*/  STS.U16 [R3+UR5+0x500], R74 ;  /* 0x0005004a03007988 */ /* 0x0105e80008000405 */
[----:B0-----:R-:W5:Y:S04]  /*4b30*/  LDL.LU R73, [R1+0x780] ;  /* 0x0007800001497983 */ /* 0x001f680000300800 */
[----:B-1----:R-:W3:Y:S04]  /*4b40*/  LDL.LU R11, [R1+0x77c] ;  /* 0x00077c00010b7983 */ /* 0x002ee80000300800 */
[----:B--2---:R-:W5:Y:S04]  /*4b50*/  LDL.LU R74, [R1+0x778] ;  /* 0x00077800014a7983 */ /* 0x004f680000300800 */
[----:B------:R0:W-:Y:S04]  /*4b60*/  STS.U16 [R3+UR5+0x8500], R75 ;  /* 0x0085004b03007988 */ /* 0x0001e80008000405 */
[----:B------:R1:W-:Y:S04]  /*4b70*/  STS.U16 [R3+UR5+0x900], R76 ;  /* 0x0009004c03007988 */ /* 0x0003e80008000405 */
[----:B------:R2:W-:Y:S04]  /*4b80*/  STS.U16 [R3+UR5+0x8900], R77 ;  /* 0x0089004d03007988 */ /* 0x0005e80008000405 */
[----:B0-----:R-:W5:Y:S04]  /*4b90*/  LDL.LU R75, [R1+0x774] ;  /* 0x00077400014b7983 */ /* 0x001f680000300800 */
[----:B-1----:R-:W5:Y:S04]  /*4ba0*/  LDL.LU R76, [R1+0x770] ;  /* 0x00077000014c7983 */ /* 0x002f680000300800 */
[----:B--2---:R-:W5:Y:S04]  /*4bb0*/  LDL.LU R77, [R1+0x76c] ;  /* 0x00076c00014d7983 */ /* 0x004f680000300800 */
[----:B------:R0:W-:Y:S04]  /*4bc0*/  STS.U16 [R3+UR5+0xd00], R20 ;  /* 0x000d001403007988 */ /* 0x0001e80008000405 */
[----:B------:R1:W-:Y:S04]  /*4bd0*/  STS.U16 [R3+UR5+0x8d00], R109 ;  /* 0x008d006d03007988 */ /* 0x0003e80008000405 */
[----:B------:R2:W-:Y:S04]  /*4be0*/  STS.U16 [R3+UR5+0x1100], R110 ;  /* 0x0011006e03007988 */ /* 0x0005e80008000405 */
[----:B0-----:R-:W4:Y:S04]  /*4bf0*/  LDL.LU R20, [R1+0x40] ;  /* 0x0000400001147983 */ /* 0x001f280000300800 */
[----:B-1----:R-:W3:Y:S04]  /*4c00*/  LDL.LU R109, [R1+0x768] ;  /* 0x00076800016d7983 */ /* 0x002ee80000300800 */
[----:B--2---:R-:W2:Y:S04]  /*4c10*/  LDL.LU R110, [R1+0x764] ;  /* 0x00076400016e7983 */ /* 0x004ea80000300800 */
[----:B------:R-:W-:Y:S04]  /*4c20*/  STS.U16 [R3+UR5+0x9100], R21 ;  /* 0x0091001503007988 */ /* 0x000fe80008000405 */
[----:B------:R-:W-:Y:S04]  /*4c30*/  STS.U16 [R3+UR5+0x1500], R22 ;  /* 0x0015001603007988 */ /* 0x000fe80008000405 */
[----:B------:R-:W-:Y:S04]  /*4c40*/  STS.U16 [R3+UR5+0x9500], R23 ;  /* 0x0095001703007988 */ /* 0x000fe80008000405 */
[----:B------:R-:W-:Y:S04]  /*4c50*/  STS.U16 [R3+UR5+0x1900], R24 ;  /* 0x0019001803007988 */ /* 0x000fe80008000405 */
[----:B------:R-:W-:Y:S04]  /*4c60*/  STS.U16 [R3+UR5+0x9900], R25 ;  /* 0x0099001903007988 */ /* 0x000fe80008000405 */
[----:B------:R-:W-:Y:S04]  /*4c70*/  STS.U16 [R3+UR5+0x1d00], R26 ;  /* 0x001d001a03007988 */ /* 0x000fe80008000405 */
[----:B------:R0:W-:Y:S02]  /*4c80*/  STS.U16 [R3+UR5+0x9d00], R19 ;  /* 0x009d001303007988 */ /* 0x0001e40008000405 */
[----:B0-----:R-:W-:-:S05]  /*4c90*/  LOP3.LUT R19, R0, 0x30, RZ, 0x3c, !PT ;  /* 0x0000003000137812 */ /* 0x001fca00078e3cff */
[----:B--2---:R0:W-:Y:S04]  /*4ca0*/  STS.U16 [R19+UR5+0x180], R110 ;  /* 0x0001806e13007988 */ /* 0x0041e80008000405 */
[----:B---3--:R1:W-:Y:S04]  /*4cb0*/  STS.U16 [R19+UR5+0x8180], R109 ;  /* 0x0081806d13007988 */ /* 0x0083e80008000405 */
[----:B0-----:R-:W2:Y:S04]  /*4cc0*/  LDL.LU R110, [R1+0x760] ;  /* 0x00076000016e7983 */ /* 0x001ea80000300800 */
[----:B-1----:R-:W3:Y:S01]  /*4cd0*/  LDL.LU R109, [R1+0x75c] ;  /* 0x00075c00016d7983 */ /* 0x002ee20000300800 */
[----:B------:R-:W-:-:S03]  /*4ce0*/  IMAD R3, R124, 0x16, RZ ;  /* 0x000000167c037824 */ /* 0x000fc600078e02ff */
[----:B------:R-:W-:Y:S01]  /*4cf0*/  STS.U16 [R19+UR5+0x580], R27 ;  /* 0x0005801b13007988 */ /* 0x000fe20008000405 */
[----:B------:R-:W-:-:S03]  /*4d00*/  IMAD.WIDE R24, R3, 0x2, R122 ;  /* 0x0000000203187825 */ /* 0x000fc600078e027a */
[----:B------:R-:W-:Y:S01]  /*4d10*/  STS.U16 [R19+UR5+0x8580], R28 ;  /* 0x0085801c13007988 */ /* 0x000fe20008000405 */
[----:B------:R-:W-:-:S03]  /*4d20*/  IMAD.WIDE R22, R3, 0x2, R120 ;  /* 0x0000000203167825 */ /* 0x000fc600078e0278 */
[----:B------:R-:W-:Y:S04]  /*4d30*/  STS.U16 [R19+UR5+0x980], R29 ;  /* 0x0009801d13007988 */ /* 0x000fe80008000405 */
[----:B------:R-:W-:Y:S04]  /*4d40*/  STS.U16 [R19+UR5+0x8980], R30 ;  /* 0x0089801e13007988 */ /* 0x000fe80008000405 */
[----:B------:R-:W-:Y:S01]  /*4d50*/  STS.U16 [R19+UR5+0xd80], R31 ;  /* 0x000d801f13007988 */ /* 0x000fe20008000405 */
[----:B------:R-:W-:-:S03]  /*4d60*/  SHF.R.U64 R3, R2, 0x19, RZ ;  /* 0x0000001902037819 */ /* 0x000fc600000012ff */
[----:B------:R-:W-:Y:S04]  /*4d70*/  STS.U16 [R19+UR5+0x8d80], R32 ;  /* 0x008d802013007988 */ /* 0x000fe80008000405 */
[----:B------:R-:W-:Y:S04]  /*4d80*/  STS.U16 [R19+UR5+0x1180], R33 ;  /* 0x0011802113007988 */ /* 0x000fe80008000405 */
[----:B------:R0:W-:Y:S04]  /*4d90*/  STS.U16 [R19+UR5+0x9180], R18 ;  /* 0x0091801213007988 */ /* 0x0001e80008000405 */
[----:B----4-:R-:W-:Y:S01]  /*4da0*/  STS.U16 [R19+UR5+0x1580], R20 ;  /* 0x0015801413007988 */ /* 0x010fe20008000405 */
[----:B------:R-:W-:-:S03]  /*4db0*/  LOP3.LUT P5, RZ, R3, 0x1, RZ, 0xc0, !PT ;  /* 0x0000000103ff7812 */ /* 0x000fc600078ac0ff */
[----:B------:R-:W-:Y:S01]  /*4dc0*/  STL.64 [R1+0xc0], R24 ;  /* 0x0000c01801007387 */ /* 0x000fe20000100a00 */
[----:B0-----:R-:W-:-:S03]  /*4dd0*/  LOP3.LUT R18, R0, 0x40, RZ, 0x3c, !PT ;  /* 0x0000004000127812 */ /* 0x001fc600078e3cff */
[----:B------:R-:W-:Y:S01]  /*4de0*/  STS.U16 [R19+UR5+0x9580], R11 ;  /* 0x0095800b13007988 */ /* 0x000fe20008000405 */
[----:B------:R-:W-:-:S03]  /*4df0*/  IMAD R3, R124, 0x1e, RZ ;  /* 0x0000001e7c037824 */ /* 0x000fc600078e02ff */
[----:B------:R-:W-:Y:S04]  /*4e00*/  STL.64 [R1+0xb8], R22 ;  /* 0x0000b81601007387 */ /* 0x000fe80000100a00 */
[----:B------:R0:W-:Y:S04]  /*4e10*/  STS.U16 [R19+UR5+0x1980], R78 ;  /* 0x0019804e13007988 */ /* 0x0001e80008000405 */
[----:B------:R1:W-:Y:S04]  /*4e20*/  STS.U16 [R19+UR5+0x9980], R79 ;  /* 0x0099804f13007988 */ /* 0x0003e80008000405 */
[----:B------:R4:W-:Y:S04]  /*4e30*/  STS.U16 [R19+UR5+0x1d80], R80 ;  /* 0x001d805013007988 */ /* 0x0009e80008000405 */
[----:B0-----:R-:W5:Y:S04]  /*4e40*/  LDL.LU R78, [R1+0x758] ;  /* 0x00075800014e7983 */ /* 0x001f680000300800 */
[----:B-1----:R-:W5:Y:S04]  /*4e50*/  LDL.LU R79, [R1+0x754] ;  /* 0x00075400014f7983 */ /* 0x002f680000300800 */
[----:B----4-:R-:W5:Y:S04]  /*4e60*/  LDL.LU R80, [R1+0x750] ;  /* 0x0007500001507983 */ /* 0x010f680000300800 */
[----:B------:R0:W-:Y:S04]  /*4e70*/  STS.U16 [R19+UR5+0x9d80], R81 ;  /* 0x009d805113007988 */ /* 0x0001e80008000405 */
[----:B------:R1:W-:Y:S01]  /*4e80*/  STS.U16 [R18+UR5+0x200], R82 ;  /* 0x0002005212007988 */ /* 0x0003e20008000405 */
[----:B------:R-:W-:-:S03]  /*4e90*/  IMAD.WIDE R20, R3, 0x2, R120 ;  /* 0x0000000203147825 */ /* 0x000fc600078e0278 */
[----:B------:R4:W-:Y:S04]  /*4ea0*/  STS.U16 [R18+UR5+0x8200], R83 ;  /* 0x0082005312007988 */ /* 0x0009e80008000405 */
[----:B0-----:R-:W5:Y:S04]  /*4eb0*/  LDL.LU R81, [R1+0x74c] ;  /* 0x00074c0001517983 */ /* 0x001f680000300800 */
[----:B-1----:R-:W5:Y:S04]  /*4ec0*/  LDL.LU R82, [R1+0x748] ;  /* 0x0007480001527983 */ /* 0x002f680000300800 */
[----:B----4-:R-:W5:Y:S04]  /*4ed0*/  LDL.LU R83, [R1+0x744] ;  /* 0x0007440001537983 */ /* 0x010f680000300800 */
[----:B------:R0:W-:Y:S04]  /*4ee0*/  STS.U16 [R18+UR5+0x600], R84 ;  /* 0x0006005412007988 */ /* 0x0001e80008000405 */
[----:B------:R1:W-:Y:S04]  /*4ef0*/  STS.U16 [R18+UR5+0x8600], R85 ;  /* 0x0086005512007988 */ /* 0x0003e80008000405 */
[----:B------:R4:W-:Y:S04]  /*4f00*/  STS.U16 [R18+UR5+0xa00], R86 ;  /* 0x000a005612007988 */ /* 0x0009e80008000405 */
[----:B0-----:R-:W5:Y:S04]  /*4f10*/  LDL.LU R84, [R1+0x740] ;  /* 0x0007400001547983 */ /* 0x001f680000300800 */
[----:B-1----:R-:W5:Y:S04]  /*4f20*/  LDL.LU R85, [R1+0x73c] ;  /* 0x00073c0001557983 */ /* 0x002f680000300800 */
[----:B----4-:R-:W5:Y:S04]  /*4f30*/  LDL.LU R86, [R1+0x738] ;  /* 0x0007380001567983 */ /* 0x010f680000300800 */
[----:B------:R0:W-:Y:S04]  /*4f40*/  STS.U16 [R18+UR5+0x8a00], R87 ;  /* 0x008a005712007988 */ /* 0x0001e80008000405 */
[----:B------:R1:W-:Y:S04]  /*4f50*/  STS.U16 [R18+UR5+0xe00], R88 ;  /* 0x000e005812007988 */ /* 0x0003e80008000405 */
[----:B------:R-:W-:Y:S04]  /*4f60*/  STS.U16 [R18+UR5+0x8e00], R89 ;  /* 0x008e005912007988 */ /* 0x000fe80008000405 */
[----:B0-----:R-:W5:Y:S04]  /*4f70*/  LDL.LU R87, [R1+0x734] ;  /* 0x0007340001577983 */ /* 0x001f680000300800 */
[----:B-1----:R-:W5:Y:S04]  /*4f80*/  LDL.LU R88, [R1+0x730] ;  /* 0x0007300001587983 */ /* 0x002f680000300800 */
[----:B------:R-:W-:Y:S04]  /*4f90*/  STS.U16 [R18+UR5+0x1200], R90 ;  /* 0x0012005a12007988 */ /* 0x000fe80008000405 */
[----:B------:R-:W-:Y:S04]  /*4fa0*/  STS.U16 [R18+UR5+0x9200], R91 ;  /* 0x0092005b12007988 */ /* 0x000fe80008000405 */
[----:B------:R-:W-:Y:S04]  /*4fb0*/  STS.U16 [R18+UR5+0x1600], R92 ;  /* 0x0016005c12007988 */ /* 0x000fe80008000405 */
[----:B------:R0:W-:Y:S04]  /*4fc0*/  STS.U16 [R18+UR5+0x9600], R125 ;  /* 0x0096007d12007988 */ /* 0x0001e80008000405 */
[----:B------:R1:W-:Y:S04]  /*4fd0*/  STS.U16 [R18+UR5+0x1a00], R93 ;  /* 0x001a005d12007988 */ /* 0x0003e80008000405 */
[----:B------:R4:W-:Y:S04]  /*4fe0*/  STS.U16 [R18+UR5+0x9a00], R98 ;  /* 0x009a006212007988 */ /* 0x0009e80008000405 */
[----:B------:R1:W-:Y:S04]  /*4ff0*/  STS.U16 [R18+UR5+0x1e00], R107 ;  /* 0x001e006b12007988 */ /* 0x0003e80008000405 */
[----:B------:R1:W-:Y:S01]  /*5000*/  STS.U16 [R18+UR5+0x9e00], R108 ;  /* 0x009e006c12007988 */ /* 0x0003e20008000405 */
[----:B0-----:R-:W-:-:S05]  /*5010*/  LOP3.LUT R125, R0, 0x50, RZ, 0x3c, !PT ;  /* 0x00000050007d7812 */ /* 0x001fca00078e3cff */
[----:B------:R0:W-:Y:S01]  /*5020*/  STS.U16 [R125+UR5+0x280], R100 ;  /* 0x000280647d007988 */ /* 0x0001e20008000405 */
[----:B---3--:R-:W-:-:S06]  /*5030*/  PRMT R109, RZ, 0x7610, R109 ;  /* 0x00007610ff6d7816 */ /* 0x008fcc000000006d */
[----:B------:R3:W2:Y:S02]  /*5040*/  @P6 LDG.E.U16 R109, desc[UR16][R22.64] ;  /* 0x00000010166d6981 */ /* 0x0006a4000c1e1500 */
[----:B---3--:R-:W-:-:S05]  /*5050*/  IMAD.WIDE R22, R3, 0x2, R122 ;  /* 0x0000000203167825 */ /* 0x008fca00078e027a */
[----:B------:R3:W-:Y:S04]  /*5060*/  STL.64 [R1+0x40], R22 ;  /* 0x0000401601007387 */ /* 0x0007e80000100a00 */
[----:B------:R-:W-:Y:S04]  /*5070*/  STL.64 [R1+0x38], R20 ;  /* 0x0000381401007387 */ /* 0x000fe80000100a00 */
[----:B------:R-:W5:Y:S04]  /*5080*/  LDL.LU R89, [R1+0x72c] ;  /* 0x00072c0001597983 */ /* 0x000f680000300800 */
[----:B------:R-:W5:Y:S04]  /*5090*/  LDL.LU R90, [R1+0x728] ;  /* 0x00072800015a7983 */ /* 0x000f680000300800 */
[----:B------:R-:W5:Y:S04]  /*50a0*/  LDL.LU R91, [R1+0x724] ;  /* 0x00072400015b7983 */ /* 0x000f680000300800 */
[----:B------:R-:W5:Y:S04]  /*50b0*/  LDL.LU R92, [R1+0x720] ;  /* 0x00072000015c7983 */ /* 0x000f680000300800 */
[----:B-1----:R-:W5:Y:S04]  /*50c0*/  LDL.LU R93, [R1+0x71c] ;  /* 0x00071c00015d7983 */ /* 0x002f680000300800 */
[----:B----4-:R-:W5:Y:S04]  /*50d0*/  LDL.LU R98, [R1+0x718] ;  /* 0x0007180001627983 */ /* 0x010f680000300800 */
[----:B------:R-:W4:Y:S04]  /*50e0*/  LDL.LU R107, [R1+0x714] ;  /* 0x00071400016b7983 */ /* 0x000f280000300800 */
[----:B------:R-:W4:Y:S04]  /*50f0*/  LDL.LU R108, [R1+0x710] ;  /* 0x00071000016c7983 */ /* 0x000f280000300800 */
[----:B0-----:R-:W4:Y:S01]  /*5100*/  LDL.LU R100, [R1+0x2c0] ;  /* 0x0002c00001647983 */ /* 0x001f220000300800 */
[----:B------:R-:W-:Y:S01]  /*5110*/  PRMT R13, RZ, 0x7610, R13 ;  /* 0x00007610ff0d7816 */ /* 0x000fe2000000000d */
[----:B------:R-:W-:Y:S01]  /*5120*/  IMAD R30, R124, 0x26, RZ ;  /* 0x000000267c1e7824 */ /* 0x000fe200078e02ff */
[----:B------:R-:W-:-:S02]  /*5130*/  PRMT R12, RZ, 0x7610, R12 ;  /* 0x00007610ff0c7816 */ /* 0x000fc4000000000c */
[----:B------:R-:W-:Y:S01]  /*5140*/  SHF.R.U64 R3, R2, 0x11, RZ ;  /* 0x0000001102037819 */ /* 0x000fe200000012ff */
[C---:B------:R-:W-:Y:S01]  /*5150*/  IMAD.WIDE R32, R30.reuse, 0x2, R122 ;  /* 0x000000021e207825 */ /* 0x040fe200078e027a */
[----:B------:R-:W-:Y:S01]  /*5160*/  PRMT R10, RZ, 0x7610, R10 ;  /* 0x00007610ff0a7816 */ /* 0x000fe2000000000a */
[----:B------:R3:W4:Y:S01]  /*5170*/  @P4 LDG.E.U16 R13, desc[UR16][R22.64] ;  /* 0x00000010160d4981 */ /* 0x000722000c1e1500 */
[----:B------:R-:W-:Y:S01]  /*5180*/  PRMT R9, RZ, 0x7610, R9 ;  /* 0x00007610ff097816 */ /* 0x000fe20000000009 */
[----:B------:R-:W-:Y:S02]  /*5190*/  IMAD.WIDE R30, R30, 0x2, R120 ;  /* 0x000000021e1e7825 */ /* 0x000fe400078e0278 */
[----:B------:R-:W4:Y:S01]  /*51a0*/  @P4 LDG.E.U16 R12, desc[UR16][R20.64] ;  /* 0x00000010140c4981 */ /* 0x000f22000c1e1500 */
[----:B------:R-:W-:Y:S02]  /*51b0*/  LOP3.LUT P4, RZ, R3, 0x1, RZ, 0xc0, !PT ;  /* 0x0000000103ff7812 */ /* 0x000fe4000788c0ff */
[----:B------:R-:W-:Y:S01]  /*51c0*/  SHF.R.U64 R3, R2, 0x9, RZ ;  /* 0x0000000902037819 */ /* 0x000fe200000012ff */
[----:B------:R-:W-:Y:S01]  /*51d0*/  IMAD R26, R124, 0x2e, RZ ;  /* 0x0000002e7c1a7824 */ /* 0x000fe200078e02ff */
[----:B------:R-:W4:Y:S01]  /*51e0*/  @P5 LDG.E.U16 R10, desc[UR16][R32.64] ;  /* 0x00000010200a5981 */ /* 0x000f22000c1e1500 */
[----:B--2---:R-:W-:-:S03]  /*51f0*/  PRMT R110, RZ, 0x7610, R110 ;  /* 0x00007610ff6e7816 */ /* 0x004fc6000000006e */
[----:B------:R-:W2:Y:S01]  /*5200*/  @P5 LDG.E.U16 R9, desc[UR16][R30.64] ;  /* 0x000000101e095981 */ /* 0x000ea2000c1e1500 */
[----:B------:R-:W-:Y:S01]  /*5210*/  LOP3.LUT P5, RZ, R3, 0x1, RZ, 0xc0, !PT ;  /* 0x0000000103ff7812 */ /* 0x000fe200078ac0ff */
[----:B------:R-:W-:Y:S01]  /*5220*/  IMAD.WIDE R28, R26, 0x2, R122 ;  /* 0x000000021a1c7825 */ /* 0x000fe200078e027a */
[----:B------:R-:W-:Y:S02]  /*5230*/  PRMT R8, RZ, 0x7610, R8 ;  /* 0x00007610ff087816 */ /* 0x000fe40000000008 */
[----:B------:R-:W-:Y:S01]  /*5240*/  PRMT R7, RZ, 0x7610, R7 ;  /* 0x00007610ff077816 */ /* 0x000fe20000000007 */
[----:B---3--:R-:W-:Y:S01]  /*5250*/  IMAD R22, R124, 0x36, RZ ;  /* 0x000000367c167824 */ /* 0x008fe200078e02ff */
[----:B------:R0:W-:Y:S01]  /*5260*/  STS.U16 [R125+UR5+0x8280], R6 ;  /* 0x008280067d007988 */ /* 0x0001e20008000405 */
[----:B------:R-:W-:-:S03]  /*5270*/  IMAD.WIDE R26, R26, 0x2, R120 ;  /* 0x000000021a1a7825 */ /* 0x000fc600078e0278 */
[----:B------:R1:W3:Y:S01]  /*5280*/  @P6 LDG.E.U16 R110, desc[UR16][R24.64] ;  /* 0x00000010186e6981 */ /* 0x0002e2000c1e1500 */
[----:B------:R-:W-:-:S03]  /*5290*/  VIADD R3, R99, 0xfffffff8 ;  /* 0xfffffff863037836 */ /* 0x000fc60000000000 */
[----:B------:R1:W-:Y:S01]  /*52a0*/  STS.U16 [R125+UR5+0x680], R5 ;  /* 0x000680057d007988 */ /* 0x0003e20008000405 */
[----:B0-----:R-:W-:-:S03]  /*52b0*/  PRMT R6, RZ, 0x7610, R6 ;  /* 0x00007610ff067816 */ /* 0x001fc60000000006 */
[----:B------:R-:W2:Y:S01]  /*52c0*/  @P4 LDG.E.U16 R8, desc[UR16][R28.64] ;  /* 0x000000101c084981 */ /* 0x000ea2000c1e1500 */
[----:B-1----:R-:W-:-:S03]  /*52d0*/  IMAD.WIDE R24, R22, 0x2, R122 ;  /* 0x0000000216187825 */ /* 0x002fc600078e027a */
[----:B------:R-:W2:Y:S01]  /*52e0*/  @P4 LDG.E.U16 R7, desc[UR16][R26.64] ;  /* 0x000000101a074981 */ /* 0x000ea2000c1e1500 */
[----:B------:R-:W-:Y:S01]  /*52f0*/  PRMT R5, RZ, 0x7610, R5 ;  /* 0x00007610ff057816 */ /* 0x000fe20000000005 */
[----:B------:R-:W-:Y:S01]  /*5300*/  IMAD.WIDE R22, R22, 0x2, R120 ;  /* 0x0000000216167825 */ /* 0x000fe200078e0278 */
[----:B------:R-:W-:Y:S01]  /*5310*/  ISETP.GE.U32.AND P4, PT, R3, 0x7fffffb9, PT ;  /* 0x7fffffb90300780c */ /* 0x000fe20003f86070 */
[----:B------:R-:W2:Y:S01]  /*5320*/  @P5 LDG.E.U16 R6, desc[UR16][R24.64] ;  /* 0x0000001018065981 */ /* 0x000ea2000c1e1500 */
[----:B------:R-:W-:-:S03]  /*5330*/  SHF.R.U64 R3, R2, 0x1, RZ ;  /* 0x0000000102037819 */ /* 0x000fc600000012ff */
[----:B------:R-:W2:Y:S01]  /*5340*/  @P5 LDG.E.U16 R5, desc[UR16][R22.64] ;  /* 0x0000001016055981 */ /* 0x000ea2000c1e1500 */
[----:B------:R-:W-:Y:S01]  /*5350*/  LOP3.LUT P5, RZ, R3, 0x1, RZ, 0xc0, !PT ;  /* 0x0000000103ff7812 */ /* 0x000fe200078ac0ff */
[----:B------:R-:W-:Y:S01]  /*5360*/  IMAD R18, R124, 0x3e, RZ ;  /* 0x0000003e7c127824 */ /* 0x000fe200078e02ff */
[----:B------:R-:W-:Y:S01]  /*5370*/  PRMT R3, RZ, 0x7610, R3 ;  /* 0x00007610ff037816 */ /* 0x000fe20000000003 */
[----:B------:R0:W-:Y:S02]  /*5380*/  STS.U16 [R125+UR5+0x8680], R4 ;  /* 0x008680047d007988 */ /* 0x0001e40008000405 */
[----:B------:R-:W-:-:S04]  /*5390*/  IMAD.WIDE R20, R18, 0x2, R122 ;  /* 0x0000000212147825 */ /* 0x000fc800078e027a */
[----:B------:R-:W-:Y:S01]  /*53a0*/  IMAD.WIDE R18, R18, 0x2, R120 ;  /* 0x0000000212127825 */ /* 0x000fe200078e0278 */
[----:B0-----:R-:W-:-:S03]  /*53b0*/  PRMT R4, RZ, 0x7610, R4 ;  /* 0x00007610ff047816 */ /* 0x001fc60000000004 */
[----:B------:R-:W-:Y:S01]  /*53c0*/  VIADD R11, R99, 0xfffffff0 ;  /* 0xfffffff0630b7836 */ /* 0x000fe20000000000 */
[----:B------:R-:W2:Y:S04]  /*53d0*/  @P5 LDG.E.U16 R3, desc[UR16][R18.64] ;  /* 0x0000001012035981 */ /* 0x000ea8000c1e1500 */
[----:B------:R-:W2:Y:S01]  /*53e0*/  @P5 LDG.E.U16 R4, desc[UR16][R20.64] ;  /* 0x0000001014045981 */ /* 0x000ea2000c1e1500 */
[----:B------:R-:W-:Y:S01]  /*53f0*/  ISETP.GE.U32.AND P5, PT, R11, 0x7fffffb1, PT ;  /* 0x7fffffb10b00780c */ /* 0x000fe20003fa6070 */
[----:B------:R-:W-:Y:S02]  /*5400*/  IMAD R11, R124, 0x7, RZ ;  /* 0x000000077c0b7824 */ /* 0x000fe400078e02ff */
[----:B------:R-:W-:Y:S04]  /*5410*/  STS.U16 [R125+UR5+0xa80], R97 ;  /* 0x000a80617d007988 */ /* 0x000fe80008000405 */
[----:B------:R0:W-:Y:S04]  /*5420*/  STS.U16 [R125+UR5+0x8a80], R96 ;  /* 0x008a80607d007988 */ /* 0x0001e80008000405 */
[----:B------:R-:W-:Y:S04]  /*5430*/  STS.U16 [R125+UR5+0xe80], R95 ;  /* 0x000e805f7d007988 */ /* 0x000fe80008000405 */
[----:B------:R1:W-:Y:S01]  /*5440*/  STS.U16 [R125+UR5+0x8e80], R94 ;  /* 0x008e805e7d007988 */ /* 0x0003e20008000405 */
[----:B0-----:R-:W-:-:S04]  /*5450*/  IMAD.WIDE R96, R11, 0x2, R122 ;  /* 0x000000020b607825 */ /* 0x001fc800078e027a */
[----:B-1----:R-:W-:Y:S01]  /*5460*/  IMAD.WIDE R94, R11, 0x2, R120 ;  /* 0x000000020b5e7825 */ /* 0x002fe200078e0278 */
[----:B------:R-:W-:Y:S01]  /*5470*/  SHF.R.U64 R11, R2, 0x18, RZ ;  /* 0x00000018020b7819 */ /* 0x000fe200000012ff */
[----:B------:R-:W-:Y:S01]  /*5480*/  STL.64 [R1+0x1b0], R96 ;  /* 0x0001b06001007387 */ /* 0x000fe20000100a00 */
[----:B------:R-:W-:Y:S02]  /*5490*/  PRMT R17, RZ, 0x7610, R17 ;  /* 0x00007610ff117816 */ /* 0x000fe40000000011 */
[----:B------:R-:W-:Y:S01]  /*54a0*/  PRMT R16, RZ, 0x7610, R16 ;  /* 0x00007610ff107816 */ /* 0x000fe20000000010 */
[----:B------:R-:W-:Y:S01]  /*54b0*/  STL.64 [R1+0x1a8], R94 ;  /* 0x0001a85e01007387 */ /* 0x000fe20000100a00 */
[----:B------:R-:W-:-:S03]  /*54c0*/  PRMT R15, RZ, 0x7610, R15 ;  /* 0x00007610ff0f7816 */ /* 0x000fc6000000000f */
[----:B------:R-:W-:Y:S01]  /*54d0*/  STS.U16 [R125+UR5+0x1280], R106 ;  /* 0x0012806a7d007988 */ /* 0x000fe20008000405 */
[----:B------:R-:W-:-:S03]  /*54e0*/  PRMT R14, RZ, 0x7610, R14 ;  /* 0x00007610ff0e7816 */ /* 0x000fc6000000000e */
[----:B------:R-:W-:Y:S04]  /*54f0*/  STS.U16 [R125+UR5+0x9280], R114 ;  /* 0x009280727d007988 */ /* 0x000fe80008000405 */
[----:B------:R-:W-:Y:S04]  /*5500*/  STS.U16 [R125+UR5+0x1680], R105 ;  /* 0x001680697d007988 */ /* 0x000fe80008000405 */
[----:B------:R0:W-:Y:S04]  /*5510*/  STS.U16 [R125+UR5+0x9680], R104 ;  /* 0x009680687d007988 */ /* 0x0001e80008000405 */
[----:B------:R-:W-:Y:S01]  /*5520*/  STS.U16 [R125+UR5+0x1a80], R103 ;  /* 0x001a80677d007988 */ /* 0x000fe20008000405 */
[----:B0-----:R-:W-:-:S03]  /*5530*/  IMAD R104, R124, 0x1f, RZ ;  /* 0x0000001f7c687824 */ /* 0x001fc600078e02ff */
[----:B------:R0:W-:Y:S02]  /*5540*/  STS.U16 [R125+UR5+0x9a80], R102 ;  /* 0x009a80667d007988 */ /* 0x0001e40008000405 */
[----:B0-----:R-:W-:-:S04]  /*5550*/  IMAD.WIDE R102, R104, 0x2, R122 ;  /* 0x0000000268667825 */ /* 0x001fc800078e027a */
[----:B------:R-:W-:Y:S01]  /*5560*/  IMAD.WIDE R104, R104, 0x2, R120 ;  /* 0x0000000268687825 */ /* 0x000fe200078e0278 */
[----:B------:R-:W-:Y:S01]  /*5570*/  STS.U16 [R125+UR5+0x1e80], R118 ;  /* 0x001e80767d007988 */ /* 0x000fe20008000405 */
[----:B----4-:R-:W-:Y:S02]  /*5580*/  PRMT R107, RZ, 0x7610, R107 ;  /* 0x00007610ff6b7816 */ /* 0x010fe4000000006b */
[----:B------:R-:W-:-:S04]  /*5590*/  PRMT R108, RZ, 0x7610, R108 ;  /* 0x00007610ff6c7816 */ /* 0x000fc8000000006c */
[----:B------:R0:W4:Y:S04]  /*55a0*/  @!P4 LDG.E.U16 R107, desc[UR16][R94.64] ;  /* 0x000000105e6bc981 */ /* 0x000128000c1e1500 */
[----:B------:R1:W4:Y:S01]  /*55b0*/  @!P4 LDG.E.U16 R108, desc[UR16][R96.64] ;  /* 0x00000010606cc981 */ /* 0x000322000c1e1500 */
[----:B------:R-:W-:Y:S01]  /*55c0*/  LOP3.LUT P4, RZ, R11, 0x1, RZ, 0xc0, !PT ;  /* 0x000000010bff7812 */ /* 0x000fe2000788c0ff */
[----:B------:R-:W-:-:S04]  /*55d0*/  IMAD R11, R124, 0xf, RZ ;  /* 0x0000000f7c0b7824 */ /* 0x000fc800078e02ff */
[----:B0-----:R-:W-:-:S04]  /*55e0*/  IMAD.WIDE R94, R11, 0x2, R120 ;  /* 0x000000020b5e7825 */ /* 0x001fc800078e0278 */
[----:B-1----:R-:W-:Y:S01]  /*55f0*/  IMAD.WIDE R96, R11, 0x2, R122 ;  /* 0x000000020b607825 */ /* 0x002fe200078e027a */
[----:B------:R-:W-:Y:S01]  /*5600*/  SHF.R.U64 R11, R2, 0x10, RZ ;  /* 0x00000010020b7819 */ /* 0x000fe200000012ff */
[----:B------:R-:W4:Y:S04]  /*5610*/  @!P5 LDG.E.U16 R16, desc[UR16][R94.64] ;  /* 0x000000105e10d981 */ /* 0x000f28000c1e1500 */
[----:B------:R0:W4:Y:S01]  /*5620*/  @!P5 LDG.E.U16 R17, desc[UR16][R96.64] ;  /* 0x000000106011d981 */ /* 0x000122000c1e1500 */
[----:B------:R-:W-:Y:S01]  /*5630*/  LOP3.LUT P5, RZ, R11, 0x1, RZ, 0xc0, !PT ;  /* 0x000000010bff7812 */ /* 0x000fe200078ac0ff */
[----:B------:R-:W-:Y:S02]  /*5640*/  IMAD R11, R124, 0x17, RZ ;  /* 0x000000177c0b7824 */ /* 0x000fe400078e02ff */
[----:B------:R0:W-:Y:S04]  /*5650*/  STL.64 [R1+0x130], R96 ;  /* 0x0001306001007387 */ /* 0x0001e80000100a00 */
[----:B------:R1:W-:Y:S01]  /*5660*/  STL.64 [R1+0x128], R94 ;  /* 0x0001285e01007387 */ /* 0x0003e20000100a00 */
[----:B------:R-:W-:Y:S01]  /*5670*/  SHF.R.U64 R2, R2, 0x8, RZ ;  /* 0x0000000802027819 */ /* 0x000fe200000012ff */
[----:B0-----:R-:W-:-:S04]  /*5680*/  IMAD.WIDE R96, R11, 0x2, R120 ;  /* 0x000000020b607825 */ /* 0x001fc800078e0278 */
[----:B-1----:R-:W-:Y:S01]  /*5690*/  IMAD.WIDE R94, R11, 0x2, R122 ;  /* 0x000000020b5e7825 */ /* 0x002fe200078e027a */
[----:B------:R-:W-:Y:S01]  /*56a0*/  PRMT R11, RZ, 0x7610, R11 ;  /* 0x00007610ff0b7816 */ /* 0x000fe2000000000b */
[----:B------:R-:W4:Y:S01]  /*56b0*/  @P0 LDG.E.U16 R14, desc[UR16][R96.64] ;  /* 0x00000010600e0981 */ /* 0x000f22000c1e1500 */
[----:B------:R-:W-:-:S03]  /*56c0*/  LOP3.LUT P6, RZ, R2, 0x1, RZ, 0xc0, !PT ;  /* 0x0000000102ff7812 */ /* 0x000fc600078cc0ff */
[----:B------:R0:W-:Y:S01]  /*56d0*/  STL.64 [R1+0xb0], R94 ;  /* 0x0000b05e01007387 */ /* 0x0001e20000100a00 */
[----:B------:R-:W-:-:S03]  /*56e0*/  PRMT R2, RZ, 0x7610, R2 ;  /* 0x00007610ff027816 */ /* 0x000fc60000000002 */
[----:B------:R-:W4:Y:S01]  /*56f0*/  @P0 LDG.E.U16 R15, desc[UR16][R94.64] ;  /* 0x000000105e0f0981 */ /* 0x000f22000c1e1500 */
[----:B------:R-:W-:-:S03]  /*5700*/  ISETP.NE.AND P0, PT, R100, RZ, PT ;  /* 0x000000ff6400720c */ /* 0x000fc60003f05270 */
[----:B------:R-:W4:Y:S04]  /*5710*/  @!P3 LDG.E.U16 R11, desc[UR16][R102.64] ;  /* 0x00000010660bb981 */ /* 0x000f28000c1e1500 */
[----:B------:R-:W4:Y:S04]  /*5720*/  @!P3 LDG.E.U16 R2, desc[UR16][R104.64] ;  /* 0x000000106802b981 */ /* 0x000f28000c1e1500 */
[----:B0-----:R0:W5:Y:S04]  /*5730*/  LDL.LU.64 R94, [R1+0x708] ;  /* 0x00070800015e7983 */ /* 0x0011680000300a00 */
[----:B------:R1:W-:Y:S04]  /*5740*/  STL.64 [R1+0xa8], R96 ;  /* 0x0000a86001007387 */ /* 0x0003e80000100a00 */
[----:B-1----:R0:W5:Y:S04]  /*5750*/  LDL.LU.64 R96, [R1+0x700] ;  /* 0x0007000001607983 */ /* 0x0021680000300a00 */
[----:B------:R-:W4:Y:S04]  /*5760*/  LDL.LU R100, [R1+0x6f8] ;  /* 0x0006f80001647983 */ /* 0x000f280000300800 */
[----:B------:R-:W4:Y:S04]  /*5770*/  LDL.LU R106, [R1+0x6f4] ;  /* 0x0006f400016a7983 */ /* 0x000f280000300800 */
[----:B------:R-:W4:Y:S04]  /*5780*/  LDL.LU R114, [R1+0x6f0] ;  /* 0x0006f00001727983 */ /* 0x000f280000300800 */
[----:B------:R1:W-:Y:S04]  /*5790*/  STL.64 [R1+0x30], R102 ;  /* 0x0000306601007387 */ /* 0x0003e80000100a00 */
[----:B-1----:R-:W4:Y:S04]  /*57a0*/  LDL.LU.64 R102, [R1+0x6e8] ;  /* 0x0006e80001667983 */ /* 0x002f280000300a00 */
[----:B------:R1:W-:Y:S04]  /*57b0*/  STL.64 [R1+0x28], R104 ;  /* 0x0000286801007387 */ /* 0x0003e80000100a00 */
[----:B-1----:R-:W4:Y:S04]  /*57c0*/  LDL.LU.64 R104, [R1+0x6e0] ;  /* 0x0006e00001687983 */ /* 0x002f280000300a00 */
[----:B------:R-:W4:Y:S04]  /*57d0*/  LDL.LU R118, [R1+0x6d8] ;  /* 0x0006d80001767983 */ /* 0x000f280000300800 */
[----:B------:R1:W-:Y:S02]  /*57e0*/  STS.U16 [R125+UR5+0x9e80], R101 ;  /* 0x009e80657d007988 */ /* 0x0003e40008000405 */
[----:B-1----:R-:W-:-:S02]  /*57f0*/  LOP3.LUT R101, R0, 0x60, RZ, 0x3c, !PT ;  /* 0x0000006000657812 */ /* 0x002fc400078e3cff */
[----:B------:R-:W4:Y:S04]  /*5800*/  LDL.LU R125, [R1+0x6d4] ;  /* 0x0006d400017d7983 */ /* 0x000f280000300800 */
[----:B------:R-:W-:Y:S04]  /*5810*/  STS.U16 [R101+UR5+0x300], R115 ;  /* 0x0003007365007988 */ /* 0x000fe80008000405 */
[----:B------:R-:W-:Y:S04]  /*5820*/  STS.U16 [R101+UR5+0x8300], R113 ;  /* 0x0083007165007988 */ /* 0x000fe80008000405 */
[----:B------:R-:W-:Y:S04]  /*5830*/  STS.U16 [R101+UR5+0x700], R112 ;  /* 0x0007007065007988 */ /* 0x000fe80008000405 */
[----:B------:R-:W-:Y:S04]  /*5840*/  STS.U16 [R101+UR5+0x8700], R111 ;  /* 0x0087006f65007988 */ /* 0x000fe80008000405 */
[----:B---3--:R-:W-:Y:S04]  /*5850*/  STS.U16 [R101+UR5+0xb00], R110 ;  /* 0x000b006e65007988 */ /* 0x008fe80008000405 */
[----:B------:R-:W-:Y:S04]  /*5860*/  STS.U16 [R101+UR5+0x8b00], R109 ;  /* 0x008b006d65007988 */ /* 0x000fe80008000405 */
[----:B------:R-:W-:Y:S04]  /*5870*/  STS.U16 [R101+UR5+0xf00], R13 ;  /* 0x000f000d65007988 */ /* 0x000fe80008000405 */
[----:B------:R-:W-:Y:S04]  /*5880*/  STS.U16 [R101+UR5+0x8f00], R12 ;  /* 0x008f000c65007988 */ /* 0x000fe80008000405 */
[----:B------:R-:W-:Y:S04]  /*5890*/  STS.U16 [R101+UR5+0x1300], R10 ;  /* 0x0013000a65007988 */ /* 0x000fe80008000405 */
[----:B--2---:R-:W-:Y:S04]  /*58a0*/  STS.U16 [R101+UR5+0x9300], R9 ;  /* 0x0093000965007988 */ /* 0x004fe80008000405 */
[----:B------:R-:W-:Y:S04]  /*58b0*/  STS.U16 [R101+UR5+0x1700], R8 ;  /* 0x0017000865007988 */ /* 0x000fe80008000405 */
[----:B------:R-:W-:Y:S04]  /*58c0*/  STS.U16 [R101+UR5+0x9700], R7 ;  /* 0x0097000765007988 */ /* 0x000fe80008000405 */
[----:B------:R-:W-:Y:S04]  /*58d0*/  STS.U16 [R101+UR5+0x1b00], R6 ;  /* 0x001b000665007988 */ /* 0x000fe80008000405 */
[----:B------:R-:W-:Y:S04]  /*58e0*/  STS.U16 [R101+UR5+0x9b00], R5 ;  /* 0x009b000565007988 */ /* 0x000fe80008000405 */
[----:B------:R-:W-:Y:S04]  /*58f0*/  STS.U16 [R101+UR5+0x1f00], R4 ;  /* 0x001f000465007988 */ /* 0x000fe80008000405 */
[----:B------:R1:W-:Y:S02]  /*5900*/  STS.U16 [R101+UR5+0x9f00], R3 ;  /* 0x009f000365007988 */ /* 0x0003e40008000405 */
[----:B-1----:R-:W-:Y:S01]  /*5910*/  LOP3.LUT R101, R0, 0x70, RZ, 0x3c, !PT ;  /* 0x0000007000657812 */ /* 0x002fe200078e3cff */
[----:B------:R-:W-:-:S02]  /*5920*/  IMAD R10, R124, 0x2f, RZ ;  /* 0x0000002f7c0a7824 */ /* 0x000fc400078e02ff */
[----:B------:R-:W-:Y:S02]  /*5930*/  IMAD R6, R124, 0x37, RZ ;  /* 0x000000377c067824 */ /* 0x000fe400078e02ff */
[----:B------:R-:W-:-:S04]  /*5940*/  IMAD.WIDE R12, R10, 0x2, R122 ;  /* 0x000000020a0c7825 */ /* 0x000fc800078e027a */
[----:B------:R-:W-:-:S04]  /*5950*/  IMAD.WIDE R8, R6, 0x2, R122 ;  /* 0x0000000206087825 */ /* 0x000fc800078e027a */
[----:B------:R-:W-:Y:S01]  /*5960*/  IMAD.WIDE R6, R6, 0x2, R120 ;  /* 0x0000000206067825 */ /* 0x000fe200078e0278 */
[----:B----4-:R-:W-:Y:S04]  /*5970*/  STS.U16 [R101+UR5+0x380], R108 ;  /* 0x0003806c65007988 */ /* 0x010fe80008000405 */
[----:B------:R1:W-:Y:S04]  /*5980*/  STS.U16 [R101+UR5+0x8380], R107 ;  /* 0x0083806b65007988 */ /* 0x0003e80008000405 */
[----:B-1----:R-:W2:Y:S04]  /*5990*/  LDL.LU R107, [R1+0x2c4] ;  /* 0x0002c400016b7983 */ /* 0x002ea80000300800 */
[----:B------:R-:W-:Y:S04]  /*59a0*/  STS.U16 [R101+UR5+0x780], R17 ;  /* 0x0007801165007988 */ /* 0x000fe80008000405 */
[----:B------:R-:W-:Y:S04]  /*59b0*/  STS.U16 [R101+UR5+0x8780], R16 ;  /* 0x0087801065007988 */ /* 0x000fe80008000405 */
[----:B------:R-:W3:Y:S04]  /*59c0*/  LDL.LU R108, [R1+0x2c8] ;  /* 0x0002c800016c7983 */ /* 0x000ee80000300800 */
[----:B------:R-:W4:Y:S04]  /*59d0*/  LDL.LU R109, [R1+0x2cc] ;  /* 0x0002cc00016d7983 */ /* 0x000f280000300800 */
[----:B------:R-:W2:Y:S04]  /*59e0*/  LDL.LU R111, [R1+0x2d0] ;  /* 0x0002d000016f7983 */ /* 0x000ea80000300800 */
[----:B------:R-:W3:Y:S04]  /*59f0*/  LDL.LU R110, [R1+0x2d4] ;  /* 0x0002d400016e7983 */ /* 0x000ee80000300800 */
[----:B------:R-:W3:Y:S04]  /*5a00*/  LDL.LU R113, [R1+0x2d8] ;  /* 0x0002d80001717983 */ /* 0x000ee80000300800 */
[----:B------:R-:W-:Y:S04]  /*5a10*/  STS.U16 [R101+UR5+0xb80], R15 ;  /* 0x000b800f65007988 */ /* 0x000fe80008000405 */
[----:B------:R1:W-:Y:S04]  /*5a20*/  STS.U16 [R101+UR5+0x8b80], R14 ;  /* 0x008b800e65007988 */ /* 0x0003e80008000405 */
[----:B------:R-:W-:Y:S04]  /*5a30*/  STS.U16 [R101+UR5+0xf80], R11 ;  /* 0x000f800b65007988 */ /* 0x000fe80008000405 */
[----:B------:R-:W4:Y:S01]  /*5a40*/  LDL.LU R112, [R1+0x2dc] ;  /* 0x0002dc0001707983 */ /* 0x000f220000300800 */
[----:B-1----:R-:W-:-:S03]  /*5a50*/  IMAD R14, R124, 0x27, RZ ;  /* 0x000000277c0e7824 */ /* 0x002fc600078e02ff */
[----:B------:R1:W-:Y:S01]  /*5a60*/  STS.U16 [R101+UR5+0x8f80], R2 ;  /* 0x008f800265007988 */ /* 0x0003e20008000405 */
[----:B------:R-:W-:-:S03]  /*5a70*/  IMAD.WIDE R16, R14, 0x2, R122 ;  /* 0x000000020e107825 */ /* 0x000fc600078e027a */
[----:B------:R-:W4:Y:S01]  /*5a80*/  LDL.LU R115, [R1+0x2e0] ;  /* 0x0002e00001737983 */ /* 0x000f220000300800 */
[----:B------:R-:W-:-:S04]  /*5a90*/  IMAD.WIDE R14, R14, 0x2, R120 ;  /* 0x000000020e0e7825 */ /* 0x000fc800078e0278 */
[----:B-1----:R-:W-:Y:S02]  /*5aa0*/  IMAD R2, R124, 0x3f, RZ ;  /* 0x0000003f7c027824 */ /* 0x002fe400078e02ff */
[----:B------:R-:W-:Y:S01]  /*5ab0*/  IMAD.WIDE R10, R10, 0x2, R120 ;  /* 0x000000020a0a7825 */ /* 0x000fe200078e0278 */
[----:B------:R-:W-:Y:S02]  /*5ac0*/  PRMT R106, RZ, 0x7610, R106 ;  /* 0x00007610ff6a7816 */ /* 0x000fe4000000006a */
[----:B------:R-:W-:Y:S01]  /*5ad0*/  PRMT R114, RZ, 0x7610, R114 ;  /* 0x00007610ff727816 */ /* 0x000fe20000000072 */
[C---:B------:R-:W-:Y:S01]  /*5ae0*/  IMAD.WIDE R4, R2.reuse, 0x2, R122 ;  /* 0x0000000202047825 */ /* 0x040fe200078e027a */
[----:B------:R-:W-:Y:S02]  /*5af0*/  PRMT R100, RZ, 0x7610, R100 ;  /* 0x00007610ff647816 */ /* 0x000fe40000000064 */
[----:B------:R-:W4:Y:S01]  /*5b00*/  @P5 LDG.E.U16 R106, desc[UR16][R12.64] ;  /* 0x000000100c6a5981 */ /* 0x000f22000c1e1500 */
[----:B------:R-:W-:-:S03]  /*5b10*/  IMAD.WIDE R2, R2, 0x2, R120 ;  /* 0x0000000202027825 */ /* 0x000fc600078e0278 */
[----:B------:R-:W4:Y:S04]  /*5b20*/  @P4 LDG.E.U16 R114, desc[UR16][R14.64] ;  /* 0x000000100e724981 */ /* 0x000f28000c1e1500 */
[----:B------:R-:W4:Y:S01]  /*5b30*/  @!P2 LDG.E.U16 R100, desc[UR16][R2.64] ;  /* 0x000000100264a981 */ /* 0x000f22000c1e1500 */
[----:B------:R-:W-:Y:S02]  /*5b40*/  PRMT R103, RZ, 0x7610, R103 ;  /* 0x00007610ff677816 */ /* 0x000fe40000000067 */
[----:B------:R-:W-:-:S04]  /*5b50*/  PRMT R102, RZ, 0x7610, R102 ;  /* 0x00007610ff667816 */ /* 0x000fc80000000066 */
[----:B------:R-:W4:Y:S04]  /*5b60*/  @P6 LDG.E.U16 R103, desc[UR16][R6.64] ;  /* 0x0000001006676981 */ /* 0x000f28000c1e1500 */
[----:B------:R-:W4:Y:S01]  /*5b70*/  @!P2 LDG.E.U16 R102, desc[UR16][R4.64] ;  /* 0x000000100466a981 */ /* 0x000f22000c1e1500 */
[----:B------:R-:W-:Y:S02]  /*5b80*/  PRMT R105, RZ, 0x7610, R105 ;  /* 0x00007610ff697816 */ /* 0x000fe40000000069 */
[----:B------:R-:W-:Y:S02]  /*5b90*/  PRMT R118, RZ, 0x7610, R118 ;  /* 0x00007610ff767816 */ /* 0x000fe40000000076 */
[----:B------:R-:W-:Y:S02]  /*5ba0*/  PRMT R104, RZ, 0x7610, R104 ;  /* 0x00007610ff687816 */ /* 0x000fe40000000068 */
[----:B------:R-:W4:Y:S04]  /*5bb0*/  @P5 LDG.E.U16 R105, desc[UR16][R10.64] ;  /* 0x000000100a695981 */ /* 0x000f28000c1e1500 */
[----:B------:R-:W4:Y:S04]  /*5bc0*/  @P4 LDG.E.U16 R118, desc[UR16][R16.64] ;  /* 0x0000001010764981 */ /* 0x000f28000c1e1500 */
[----:B------:R-:W4:Y:S01]  /*5bd0*/  @P6 LDG.E.U16 R104, desc[UR16][R8.64] ;  /* 0x0000001008686981 */ /* 0x000f22000c1e1500 */
[----:B------:R-:W-:-:S02]  /*5be0*/  LOP3.LUT R117, R117, 0xff, RZ, 0xc0, !PT ;  /* 0x000000ff75757812 */ /* 0x000fc400078ec0ff */
[----:B------:R-:W-:-:S03]  /*5bf0*/  SHF.R.U32.HI R119, RZ, 0x2, R119 ;  /* 0x00000002ff777819 */ /* 0x000fc60000011677 */
[----:B------:R-:W-:-:S05]  /*5c00*/  IMAD.SHL.U32 R117, R117, 0x2, RZ ;  /* 0x0000000275757824 */ /* 0x000fca00078e00ff */
[----:B------:R-:W-:Y:S01]  /*5c10*/  LOP3.LUT R117, R117, R119, RZ, 0x3c, !PT ;  /* 0x0000007775757212 */ /* 0x000fe200078e3cff */
[----:B--2---:R-:W-:Y:S02]  /*5c20*/  IMAD R111, R111, UR4, RZ ;  /* 0x000000046f6f7c24 */ /* 0x004fe4000f8e02ff */
[----:B---3--:R-:W-:Y:S02]  /*5c30*/  IMAD R113, R113, UR4, RZ ;  /* 0x0000000471717c24 */ /* 0x008fe4000f8e02ff */
[----:B----4-:R-:W-:Y:S01]  /*5c40*/  IMAD R115, R115, UR4, RZ ;  /* 0x0000000473737c24 */ /* 0x010fe2000f8e02ff */
[----:B------:R-:W-:Y:S04]  /*5c50*/  STS.U16 [R101+UR5+0x1380], R118 ;  /* 0x0013807665007988 */ /* 0x000fe80008000405 */
[----:B------:R-:W-:Y:S04]  /*5c60*/  STS.U16 [R101+UR5+0x9380], R114 ;  /* 0x0093807265007988 */ /* 0x000fe80008000405 */
[----:B------:R-:W-:Y:S04]  /*5c70*/  STS.U16 [R101+UR5+0x1780], R106 ;  /* 0x0017806a65007988 */ /* 0x000fe80008000405 */
[----:B------:R-:W-:Y:S04]  /*5c80*/  STS.U16 [R101+UR5+0x9780], R105 ;  /* 0x0097806965007988 */ /* 0x000fe80008000405 */
[----:B------:R1:W-:Y:S04]  /*5c90*/  STS.U16 [R101+UR5+0x1b80], R104 ;  /* 0x001b806865007988 */ /* 0x0003e80008000405 */
[----:B------:R2:W-:Y:S04]  /*5ca0*/  STS.U16 [R101+UR5+0x9b80], R103 ;  /* 0x009b806765007988 */ /* 0x0005e80008000405 */
[----:B------:R-:W-:Y:S04]  /*5cb0*/  STS.U16 [R101+UR5+0x1f80], R102 ;  /* 0x001f806665007988 */ /* 0x000fe80008000405 */
[----:B------:R3:W-:Y:S01]  /*5cc0*/  STS.U16 [R101+UR5+0x9f80], R100 ;  /* 0x009f806465007988 */ /* 0x0007e20008000405 */
[----:B-1----:R-:W-:-:S02]  /*5cd0*/  IMAD R104, R108, UR4, RZ ;  /* 0x000000046c687c24 */ /* 0x002fc4000f8e02ff */
[----:B--2---:R-:W-:Y:S02]  /*5ce0*/  IMAD R103, R109, UR4, RZ ;  /* 0x000000046d677c24 */ /* 0x004fe4000f8e02ff */
[----:B---3--:R-:W-:Y:S02]  /*5cf0*/  IMAD R100, R116, R125, RZ ;  /* 0x0000007d74647224 */ /* 0x008fe400078e02ff */
[----:B------:R-:W-:-:S03]  /*5d00*/  IMAD R101, R107, UR4, RZ ;  /* 0x000000046b657c24 */ /* 0x000fc6000f8e02ff */
[----:B------:R-:W-:Y:S01]  /*5d10*/  LEA R114, P2, R100, UR22, 0x1 ;  /* 0x0000001664727c11 */ /* 0x000fe2000f8408ff */
[----:B------:R-:W-:-:S03]  /*5d20*/  IMAD R105, R110, UR4, RZ ;  /* 0x000000046e697c24 */ /* 0x000fc6000f8e02ff */
[----:B------:R-:W-:Y:S01]  /*5d30*/  LEA.HI.X.SX32 R118, R100, UR23, 0x1, P2 ;  /* 0x0000001764767c11 */ /* 0x000fe200090f0eff */
[----:B------:R-:W-:Y:S01]  /*5d40*/  IMAD R107, R112, UR4, RZ ;  /* 0x00000004706b7c24 */ /* 0x000fe2000f8e02ff */
[-C--:B------:R-:W-:Y:S02]  /*5d50*/  LEA R100, P2, R101, R114.reuse, 0x1 ;  /* 0x0000007265647211 */ /* 0x080fe400078408ff */
[CC--:B------:R-:W-:Y:S02]  /*5d60*/  LEA R108, P3, R104.reuse, R114.reuse, 0x1 ;  /* 0x00000072686c7211 */ /* 0x0c0fe400078608ff */
[----:B------:R-:W-:Y:S02]  /*5d70*/  LEA R102, P4, R103, R114, 0x1 ;  /* 0x0000007267667211 */ /* 0x000fe400078808ff */
[-C--:B------:R-:W-:Y:S02]  /*5d80*/  LEA.HI.X.SX32 R101, R101, R118.reuse, 0x1, P2 ;  /* 0x0000007665657211 */ /* 0x080fe400010f0eff */
[----:B------:R-:W-:-:S02]  /*5d90*/  LEA.HI.X.SX32 R109, R104, R118, 0x1, P3 ;  /* 0x00000076686d7211 */ /* 0x000fc400018f0eff */
[----:B------:R-:W-:Y:S01]  /*5da0*/  LEA.HI.X.SX32 R103, R103, R118, 0x1, P4 ;  /* 0x0000007667677211 */ /* 0x000fe200020f0eff */
[----:B------:R-:W-:Y:S01]  /*5db0*/  STL [R1+0x23c], R100 ;  /* 0x00023c6401007387 */ /* 0x000fe20000100800 */
[-C--:B------:R-:W-:Y:S02]  /*5dc0*/  LEA R110, P2, R111, R114.reuse, 0x1 ;  /* 0x000000726f6e7211 */ /* 0x080fe400078408ff */
[-C--:B------:R-:W-:Y:S02]  /*5dd0*/  LEA R104, P3, R105, R114.reuse, 0x1 ;  /* 0x0000007269687211 */ /* 0x080fe400078608ff */
[-C--:B------:R-:W-:Y:S02]  /*5de0*/  LEA R112, P4, R113, R114.reuse, 0x1 ;  /* 0x0000007271707211 */ /* 0x080fe400078808ff */
[-C--:B------:R-:W-:Y:S01]  /*5df0*/  LEA R106, P5, R107, R114.reuse, 0x1 ;  /* 0x000000726b6a7211 */ /* 0x080fe200078a08ff */
[----:B------:R-:W-:Y:S01]  /*5e00*/  STL [R1+0x244], R108 ;  /* 0x0002446c01007387 */ /* 0x000fe20000100800 */
[----:B------:R-:W-:-:S03]  /*5e10*/  LEA R114, P6, R115, R114, 0x1 ;  /* 0x0000007273727211 */ /* 0x000fc600078c08ff */
[----:B------:R1:W-:Y:S01]  /*5e20*/  STL [R1+0x238], R101 ;  /* 0x0002386501007387 */ /* 0x0003e20000100800 */
[-C--:B------:R-:W-:Y:S02]  /*5e30*/  LEA.HI.X.SX32 R111, R111, R118.reuse, 0x1, P2 ;  /* 0x000000766f6f7211 */ /* 0x080fe400010f0eff */
[-C--:B------:R-:W-:Y:S01]  /*5e40*/  LEA.HI.X.SX32 R105, R105, R118.reuse, 0x1, P3 ;  /* 0x0000007669697211 */ /* 0x080fe200018f0eff */
[----:B------:R-:W-:Y:S01]  /*5e50*/  STL [R1+0x24c], R102 ;  /* 0x00024c6601007387 */ /* 0x000fe20000100800 */
[-C--:B------:R-:W-:Y:S02]  /*5e60*/  LEA.HI.X.SX32 R113, R113, R118.reuse, 0x1, P4 ;  /* 0x0000007671717211 */ /* 0x080fe400020f0eff */
[-C--:B------:R-:W-:Y:S01]  /*5e70*/  LEA.HI.X.SX32 R107, R107, R118.reuse, 0x1, P5 ;  /* 0x000000766b6b7211 */ /* 0x080fe200028f0eff */
[----:B------:R-:W-:Y:S01]  /*5e80*/  STL [R1+0x240], R109 ;  /* 0x0002406d01007387 */ /* 0x000fe20000100800 */
[----:B------:R-:W-:Y:S01]  /*5e90*/  LEA.HI.X.SX32 R115, R115, R118, 0x1, P6 ;  /* 0x0000007673737211 */ /* 0x000fe200030f0eff */
[----:B------:R-:W-:-:S02]  /*5ea0*/  VIADD R118, R99, 0x3f ;  /* 0x0000003f63767836 */ /* 0x000fc40000000000 */
[----:B------:R-:W-:Y:S04]  /*5eb0*/  STL [R1+0x248], R103 ;  /* 0x0002486701007387 */ /* 0x000fe80000100800 */
[----:B------:R-:W-:Y:S01]  /*5ec0*/  STL [R1+0x254], R110 ;  /* 0x0002546e01007387 */ /* 0x000fe20000100800 */
[----:B------:R-:W-:-:S03]  /*5ed0*/  ISETP.GT.AND P2, PT, R118, 0x3f, PT ;  /* 0x0000003f7600780c */ /* 0x000fc60003f44270 */
[----:B------:R-:W-:Y:S04]  /*5ee0*/  STL [R1+0x25c], R104 ;  /* 0x00025c6801007387 */ /* 0x000fe80000100800 */
[----:B------:R-:W-:Y:S04]  /*5ef0*/  STL [R1+0x26c], R106 ;  /* 0x00026c6a01007387 */ /* 0x000fe80000100800 */
[----:B------:R-:W-:Y:S04]  /*5f00*/  STL [R1+0x264], R112 ;  /* 0x0002647001007387 */ /* 0x000fe80000100800 */
[----:B------:R-:W-:Y:S01]  /*5f10*/  STL [R1+0x250], R111 ;  /* 0x0002506f01007387 */ /* 0x000fe20000100800 */
[----:B------:R-:W-:-:S03]  /*5f20*/  ISETP.LT.AND P2, PT, R116, R99, P2 ;  /* 0x000000637400720c */ /* 0x000fc60001741270 */
[----:B------:R-:W-:Y:S04]  /*5f30*/  STL [R1+0x274], R114 ;  /* 0x0002747201007387 */ /* 0x000fe80000100800 */
[----:B------:R-:W-:Y:S04]  /*5f40*/  STL [R1+0x258], R105 ;  /* 0x0002586901007387 */ /* 0x000fe80000100800 */
[----:B------:R-:W-:Y:S04]  /*5f50*/  STL [R1+0x260], R113 ;  /* 0x0002607101007387 */ /* 0x000fe80000100800 */
[----:B------:R-:W-:Y:S04]  /*5f60*/  STL [R1+0x268], R107 ;  /* 0x0002686b01007387 */ /* 0x000fe80000100800 */
[----:B------:R0:W5:Y:S04]  /*5f70*/  LDL.LU R99, [R1+0x6d0] ;  /* 0x0006d00001637983 */ /* 0x0001680000300800 */
[----:B------:R0:W5:Y:S04]  /*5f80*/  LDL.LU R116, [R1+0x6cc] ;  /* 0x0006cc0001747983 */ /* 0x0001680000300800 */
[----:B------:R-:W-:Y:S04]  /*5f90*/  STL [R1+0x270], R115 ;  /* 0x0002707301007387 */ /* 0x000fe80000100800 */
[----:B------:R-:W2:Y:S02]  /*5fa0*/  LDL.LU R119, [R1+0x6c8] ;  /* 0x0006c80001777983 */ /* 0x000ea40000300800 */
[----:B--2---:R-:W-:-:S06]  /*5fb0*/  PRMT R119, RZ, 0x7610, R119 ;  /* 0x00007610ff777816 */ /* 0x004fcc0000000077 */
[----:B------:R-:W2:Y:S04]  /*5fc0*/  @P2 LDG.E.U16 R119, desc[UR16][R100.64] ;  /* 0x0000001064772981 */ /* 0x000ea8000c1e1500 */
[----:B-1----:R0:W5:Y:S04]  /*5fd0*/  LDL.LU.64 R100, [R1+0x6c0] ;  /* 0x0006c00001647983 */ /* 0x0021680000300a00 */
[----:B--2---:R1:W-:Y:S04]  /*5fe0*/  STS.U16 [R117+UR5+0x20000], R119 ;  /* 0x0200007775007988 */ /* 0x0043e80008000405 */
[----:B-1----:R-:W2:Y:S02]  /*5ff0*/  LDL.LU R119, [R1+0x6b8] ;  /* 0x0006b80001777983 */ /* 0x002ea40000300800 */
[----:B--2---:R-:W-:-:S06]  /*6000*/  PRMT R119, RZ, 0x7610, R119 ;  /* 0x00007610ff777816 */ /* 0x004fcc0000000077 */
[----:B------:R-:W2:Y:S04]  /*6010*/  @P2 LDG.E.U16 R119, desc[UR16][R102.64] ;  /* 0x0000001066772981 */ /* 0x000ea8000c1e1500 */
[----:B------:R0:W5:Y:S04]  /*6020*/  LDL.LU.64 R102, [R1+0x6b0] ;  /* 0x0006b00001667983 */ /* 0x0001680000300a00 */
        /* <DEDUP_REMOVED lines=13> */
[----:B------:R-:W2:Y:S01]  /*6100*/  @P2 LDG.E.U16 R119, desc[UR16][R108.64] ;  /* 0x000000106c772981 */ /* 0x000ea2000c1e1500 */
[----:B------:R-:W-:-:S03]  /*6110*/  LOP3.LUT R117, R117, 0x40, RZ, 0x3c, !PT ;  /* 0x0000004075757812 */ /* 0x000fc600078e3cff */
        /* <DEDUP_REMOVED lines=15> */
[----:B------:R-:W-:-:S03]  /*6210*/  ISETP.LT.OR P2, PT, R118, 0x40, P0 ;  /* 0x000000407600780c */ /* 0x000fc60000741670 */
[----:B------:R0:W5:Y:S04]  /*6220*/  LDL.LU.64 R114, [R1+0x650] ;  /* 0x0006500001727983 */ /* 0x0001680000300a00 */
[----:B--2---:R1:W-:Y:S01]  /*6230*/  STS.U16 [R117+UR5+0x20e00], R119 ;  /* 0x020e007775007988 */ /* 0x0043e20008000405 */
[----:B------:R2:W-:Y:S06]  /*6240*/  MEMBAR.ALL.CTA ;  /* 0x0000000000007992 */ /* 0x0005ec0000008000 */
[----:B--2---:R-:W2:Y:S01]  /*6250*/  FENCE.VIEW.ASYNC.S ;  /* 0x00000000000073c6 */ /* 0x004ea20000000000 */
[----:B-1----:R-:W-:-:S03]  /*6260*/  SHF.R.S32.HI R119, RZ, 0x1f, R118 ;  /* 0x0000001fff777819 */ /* 0x002fc60000011476 */
[----:B------:R0:W5:Y:S01]  /*6270*/  LDL.LU R117, [R1+0x648] ;  /* 0x0006480001757983 */ /* 0x0001620000300800 */
[----:B------:R-:W-:-:S03]  /*6280*/  LEA.HI R119, R119, R118, RZ, 0x6 ;  /* 0x0000007677777211 */ /* 0x000fc600078f30ff */
[----:B------:R0:W5:Y:S01]  /*6290*/  LDL.LU R118, [R1+0x644] ;  /* 0x0006440001767983 */ /* 0x0001620000300800 */
[----:B------:R-:W-:-:S04]  /*62a0*/  SHF.R.S32.HI R119, RZ, 0x6, R119 ;  /* 0x00000006ff777819 */ /* 0x000fc80000011477 */
[----:B------:R-:W-:-:S05]  /*62b0*/  VIMNMX R119, PT, PT, R119, 0x1, !PT ;  /* 0x0000000177777848 */ /* 0x000fca0007fe0100 */
[----:B------:R-:W-:Y:S01]  /*62c0*/  VIADD R119, R119, 0xffffffff ;  /* 0xffffffff77777836 */ /* 0x000fe20000000000 */
[----:B--2---:R-:W-:Y:S04]  /*62d0*/  BAR.SYNC.DEFER_BLOCKING 0x0 ;  /* 0x0000000000007b1d */ /* 0x004fe80000010000 */
[----:B------:R-:W-:Y:S02]  /*62e0*/  ISETP.NE.U32.AND P3, PT, R119, RZ, PT ;  /* 0x000000ff7700720c */ /* 0x000fe40003f65070 */
[----:B------:R0:W5:Y:S01]  /*62f0*/  LDL.LU R119, [R1+0x640] ;  /* 0x0006400001777983 */ /* 0x0001620000300800 */
[----:B------:R-:W-:Y:S02]  /*6300*/  UIADD3 UR4, UPT, UPT, UR5, 0x10000, URZ ;  /* 0x0001000005047890 */ /* 0x000fe4000fffe0ff */
[----:B------:R-:W-:-:S02]  /*6310*/  UIADD3 UR9, UPT, UPT, UR5, 0x21000, URZ ;  /* 0x0002100005097890 */ /* 0x000fc4000fffe0ff */
[----:B------:R-:W-:Y:S02]  /*6320*/  USHF.R.U32.HI UR4, URZ, 0x4, UR4 ;  /* 0x00000004ff047899 */ /* 0x000fe40008011604 */
[----:B------:R-:W-:Y:S02]  /*6330*/  USHF.R.U32.HI UR10, URZ, 0x4, UR9 ;  /* 0x00000004ff0a7899 */ /* 0x000fe40008011609 */
[----:B------:R-:W-:Y:S02]  /*6340*/  USGXT.U32 UR9, UR4, 0xe ;  /* 0x0000000e0409789a */ /* 0x000fe40008000000 */
[----:B------:R-:W-:Y:S02]  /*6350*/  USGXT.U32 UR10, UR10, 0xe ;  /* 0x0000000e0a0a789a */ /* 0x000fe40008000000 */
[----:B------:R-:W-:Y:S02]  /*6360*/  UIADD3 UR12, UP1, UPT, UR9, 0x2000080, URZ ;  /* 0x02000080090c7890 */ /* 0x000fe4000ff3e0ff */
[----:B------:R-:W-:Y:S01]  /*6370*/  UIADD3 UR14, UP2, UPT, UR10, 0x2, URZ ;  /* 0x000000020a0e7890 */ /* 0x000fe2000ff5e0ff */
[----:B------:R-:W-:Y:S01]  /*6380*/  UMOV UR13, URZ ;  /* 0x000000ff000d7c82 */ /* 0x000fe20008000000 */
[----:B------:R-:W-:Y:S01]  /*6390*/  UMOV UR15, URZ ;  /* 0x000000ff000f7c82 */ /* 0x000fe20008000000 */
[----:B------:R-:W-:-:S02]  /*63a0*/  UIADD3.X UR13, UPT, UPT, UR13, 0x40004040, URZ, UP1, !UPT ;  /* 0x400040400d0d7890 */ /* 0x000fc40008ffe4ff */
[----:B------:R-:W-:Y:S01]  /*63b0*/  UIADD3.X UR15, UPT, UPT, UR15, 0x40004040, URZ, UP2, !UPT ;  /* 0x400040400f0f7890 */ /* 0x000fe200097fe4ff */
[----:B------:R-:W-:Y:S01]  /*63c0*/  UMOV UR4, URZ ;  /* 0x000000ff00047c82 */ /* 0x000fe20008000000 */
[----:B------:R-:W-:Y:S02]  /*63d0*/  IMAD.SHL.U32 R124, R124, 0x40, RZ ;  /* 0x000000407c7c7824 */ /* 0x000fe400078e00ff */
[----:B------:R-:W-:Y:S01]  /*63e0*/  IMAD.SHL.U32 R125, R125, 0x40, RZ ;  /* 0x000000407d7d7824 */ /* 0x000fe200078e00ff */
[----:B0-----:R-:W-:Y:S07]  /*63f0*/  @P2 BRA `(.L_x_6) ;  /* 0x00000004007c2947 */ /* 0x001fee0003800000 */
[----:B------:R-:W-:Y:S02]  /*6400*/  USHF.R.U32.HI UR58, URZ, 0x4, UR5 ;  /* 0x00000004ff3a7899 */ /* 0x000fe40008011605 */
[----:B------:R-:W-:Y:S02]  /*6410*/  UIADD3 UR50, UPT, UPT, UR5, 0x20000, URZ ;  /* 0x0002000005327890 */ /* 0x000fe4000fffe0ff */
[----:B------:R-:W-:Y:S02]  /*6420*/  USGXT.U32 UR58, UR58, 0xe ;  /* 0x0000000e3a3a789a */ /* 0x000fe40008000000 */
[----:B------:R-:W-:Y:S02]  /*6430*/  USHF.R.U32.HI UR50, URZ, 0x4, UR50 ;  /* 0x00000004ff327899 */ /* 0x000fe40008011632 */
[----:B------:R-:W-:Y:S02]  /*6440*/  UIADD3 UR52, UP1, UPT, UR58, 0x2000080, URZ ;  /* 0x020000803a347890 */ /* 0x000fe4000ff3e0ff */
[----:B------:R-:W-:Y:S01]  /*6450*/  USGXT.U32 UR50, UR50, 0xe ;  /* 0x0000000e3232789a */ /* 0x000fe20008000000 */
[----:B------:R-:W-:Y:S01]  /*6460*/  UMOV UR11, URZ ;  /* 0x000000ff000b7c82 */ /* 0x000fe20008000000 */
[----:B------:R-:W-:Y:S01]  /*6470*/  UMOV UR56, UR8 ;  /* 0x0000000800387c82 */ /* 0x000fe20008000000 */
[----:B------:R-:W-:Y:S01]  /*6480*/  UMOV UR57, URZ ;  /* 0x000000ff00397c82 */ /* 0x000fe20008000000 */
[----:B------:R-:W-:-:S02]  /*6490*/  UIADD3 UR54, UP2, UPT, UR50, 0x2, URZ ;  /* 0x0000000232367890 */ /* 0x000fc4000ff5e0ff */
[----:B------:R-:W-:Y:S01]  /*64a0*/  UIADD3.X UR53, UPT, UPT, UR11, 0x40004040, URZ, UP1, !UPT ;  /* 0x400040400b357890 */ /* 0x000fe20008ffe4ff */
[----:B------:R-:W-:Y:S02]  /*64b0*/  UMOV UR51, URZ ;  /* 0x000000ff00337c82 */ /* 0x000fe40008000000 */
[----:B------:R-:W-:Y:S01]  /*64c0*/  UMOV UR11, UR56 ;  /* 0x00000038000b7c82 */ /* 0x000fe20008000000 */
[----:B------:R-:W-:Y:S02]  /*64d0*/  ULOP3.LUT UR56, UR58, 0x2000000, URZ, 0xfc, !UPT ;  /* 0x020000003a387892 */ /* 0x000fe4000f8efcff */
[----:B------:R-:W-:Y:S02]  /*64e0*/  UIADD3.X UR55, UPT, UPT, UR51, 0x40004040, URZ, UP2, !UPT ;  /* 0x4000404033377890 */ /* 0x000fe400097fe4ff */
[----:B------:R-:W-:Y:S02]  /*64f0*/  UIADD3.64 UR58, UPT, UPT, UR52, 0x80, URZ ;  /* 0x00000080343a7897 */ /* 0x000fe4000fffe0ff */
[----:B------:R-:W-:Y:S01]  /*6500*/  UIADD3.64 UR60, UPT, UPT, UR54, 0x2, URZ ;  /* 0x00000002363c7897 */ /* 0x000fe2000fffe0ff */
[----:B------:R-:W-:Y:S01]  /*6510*/  UMOV UR20, 0x0 ;  /* 0x0000000000147882 */ /* 0x000fe20000000000 */
[----:B------:R-:W-:Y:S01]  /*6520*/  UMOV UR21, 0x8088490 ;  /* 0x0808849000157882 */ /* 0x000fe20000000000 */
[----:B------:R-:W-:Y:S01]  /*6530*/  UMOV UR51, 0x40004040 ;  /* 0x4000404000337882 */ /* 0x000fe20000000000 */
[----:B------:R-:W-:Y:S01]  /*6540*/  UMOV UR57, 0x40004040 ;  /* 0x4000404000397882 */ /* 0x000fe20000000000 */
[----:B------:R-:W-:Y:S01]  /*6550*/  UIADD3.64 UR62, UPT, UPT, UR52, 0x100, URZ ;  /* 0x00000100343e7897 */ /* 0x000fe2000fffe0ff */
[----:B------:R0:W-:Y:S01]  /*6560*/  UTCHMMA gdesc[UR56], gdesc[UR50], tmem[UR6], tmem[UR20], idesc[UR21], !UPT ;  /* 0x00ff1432380075ea */ /* 0x0001e2000f800006 */
[----:B------:R-:W-:-:S02]  /*6570*/  UIADD3.64 UR64, UPT, UPT, UR54, 0x4, URZ ;  /* 0x0000000436407897 */ /* 0x000fc4000fffe0ff */
[----:B------:R-:W-:Y:S01]  /*6580*/  UIADD3 UR74, UPT, UPT, UR6, 0x20, URZ ;  /* 0x00000020064a7890 */ /* 0x000fe2000fffe0ff */
[----:B------:R-:W-:Y:S01]  /*6590*/  UMOV UR28, 0x0 ;  /* 0x00000000001c7882 */ /* 0x000fe20000000000 */
[----:B------:R-:W-:Y:S01]  /*65a0*/  UMOV UR29, 0x8088490 ;  /* 0x08088490001d7882 */ /* 0x000fe20000000000 */
[----:B------:R-:W-:Y:S02]  /*65b0*/  UIADD3 UR71, UPT, UPT, UR6, 0x20, URZ ;  /* 0x0000002006477890 */ /* 0x000fe4000fffe0ff */
[----:B------:R1:W-:Y:S01]  /*65c0*/  UTCHMMA gdesc[UR52], gdesc[UR54], tmem[UR6], tmem[UR28], idesc[UR29], UPT ;  /* 0x00ff1c36340075ea */ /* 0x0003e2000b800006 */
[----:B------:R-:W-:Y:S01]  /*65d0*/  UMOV UR44, 0x0 ;  /* 0x00000000002c7882 */ /* 0x000fe20000000000 */
[----:B0-----:R-:W-:Y:S02]  /*65e0*/  UIADD3.64 UR56, UPT, UPT, UR52, 0x380, URZ ;  /* 0x0000038034387897 */ /* 0x001fe4000fffe0ff */
[----:B------:R-:W-:Y:S01]  /*65f0*/  UIADD3.64 UR20, UPT, UPT, UR52, 0x400, URZ ;  /* 0x0000040034147897 */ /* 0x000fe2000fffe0ff */
[----:B------:R-:W-:Y:S01]  /*6600*/  UMOV UR45, 0x8088490 ;  /* 0x08088490002d7882 */ /* 0x000fe20000000000 */
[----:B------:R-:W-:Y:S01]  /*6610*/  UMOV UR40, 0x0 ;  /* 0x0000000000287882 */ /* 0x000fe20000000000 */
[----:B------:R-:W-:Y:S01]  /*6620*/  UMOV UR41, 0x8088490 ;  /* 0x0808849000297882 */ /* 0x000fe20000000000 */
[----:B------:R-:W-:-:S02]  /*6630*/  UIADD3 UR68, UPT, UPT, UR6, 0x20, URZ ;  /* 0x0000002006447890 */ /* 0x000fc4000fffe0ff */
[----:B------:R0:W-:Y:S01]  /*6640*/  UTCHMMA gdesc[UR58], gdesc[UR60], tmem[UR6], tmem[UR44], idesc[UR45], UPT ;  /* 0x00ff2c3c3a0075ea */ /* 0x0001e2000b800006 */
[----:B-1----:R-:W-:Y:S01]  /*6650*/  UIADD3.64 UR28, UPT, UPT, UR52, 0x480, URZ ;  /* 0x00000480341c7897 */ /* 0x002fe2000fffe0ff */
[----:B------:R1:W-:Y:S01]  /*6660*/  UTCHMMA gdesc[UR62], gdesc[UR64], tmem[UR6], tmem[UR40], idesc[UR41], UPT ;  /* 0x00ff28403e0075ea */ /* 0x0003e2000b800006 */
[----:B------:R-:W-:Y:S01]  /*6670*/  UIADD3 UR77, UPT, UPT, UR6, 0x20, URZ ;  /* 0x00000020064d7890 */ /* 0x000fe2000fffe0ff */
[----:B------:R-:W-:Y:S01]  /*6680*/  UMOV UR34, 0x0 ;  /* 0x0000000000227882 */ /* 0x000fe20000000000 */
[----:B------:R-:W-:Y:S01]  /*6690*/  UMOV UR35, 0x8088490 ;  /* 0x0808849000237882 */ /* 0x000fe20000000000 */
[----:B------:R-:W-:Y:S01]  /*66a0*/  UIADD3 UR76, UPT, UPT, UR6, 0x40, URZ ;  /* 0x00000040064c7890 */ /* 0x000fe2000fffe0ff */
[----:B------:R2:W-:Y:S01]  /*66b0*/  UTCHMMA gdesc[UR56], gdesc[UR50], tmem[UR74], tmem[UR34], idesc[UR35], !UPT ;  /* 0x00ff2232380075ea */ /* 0x0005e2000f80004a */
[----:B------:R-:W-:Y:S02]  /*66c0*/  UIADD3 UR75, UPT, UPT, UR6, 0x40, URZ ;  /* 0x00000040064b7890 */ /* 0x000fe4000fffe0ff */
[----:B0-----:R-:W-:-:S02]  /*66d0*/  UIADD3.64 UR58, UPT, UPT, UR52, 0x500, URZ ;  /* 0x00000500343a7897 */ /* 0x001fc4000fffe0ff */
[----:B------:R-:W-:Y:S02]  /*66e0*/  UIADD3.64 UR44, UPT, UPT, UR52, 0x780, URZ ;  /* 0x00000780342c7897 */ /* 0x000fe4000fffe0ff */
[----:B-1----:R-:W-:Y:S01]  /*66f0*/  UIADD3.64 UR62, UPT, UPT, UR52, 0x800, URZ ;  /* 0x00000800343e7897 */ /* 0x002fe2000fffe0ff */
[----:B------:R-:W-:Y:S01]  /*6700*/  UMOV UR26, 0x0 ;  /* 0x00000000001a7882 */ /* 0x000fe20000000000 */
[----:B------:R-:W-:Y:S01]  /*6710*/  UMOV UR27, 0x8088490 ;  /* 0x08088490001b7882 */ /* 0x000fe20000000000 */
[----:B------:R-:W-:Y:S01]  /*6720*/  UIADD3 UR73, UPT, UPT, UR6, 0x40, URZ ;  /* 0x0000004006497890 */ /* 0x000fe2000fffe0ff */
[----:B------:R0:W-:Y:S01]  /*6730*/  UTCHMMA gdesc[UR20], gdesc[UR54], tmem[UR71], tmem[UR26], idesc[UR27], UPT ;  /* 0x00ff1a36140075ea */ /* 0x0001e2000b800047 */
[----:B------:R-:W-:Y:S02]  /*6740*/  UIADD3.64 UR40, UPT, UPT, UR52, 0x880, URZ ;  /* 0x0000088034287897 */ /* 0x000fe4000fffe0ff */
[----:B------:R-:W-:Y:S02]  /*6750*/  UIADD3 UR72, UPT, UPT, UR6, 0x40, URZ ;  /* 0x0000004006487890 */ /* 0x000fe4000fffe0ff */
[----:B--2---:R-:W-:-:S02]  /*6760*/  UIADD3.64 UR56, UPT, UPT, UR52, 0x900, URZ ;  /* 0x0000090034387897 */ /* 0x004fc4000fffe0ff */
[----:B------:R-:W-:Y:S02]  /*6770*/  UIADD3 UR70, UPT, UPT, UR6, 0x60, URZ ;  /* 0x0000006006467890 */ /* 0x000fe4000fffe0ff */
[----:B------:R-:W-:Y:S01]  /*6780*/  UIADD3.64 UR34, UPT, UPT, UR52, 0xb80, URZ ;  /* 0x00000b8034227897 */ /* 0x000fe2000fffe0ff */
[----:B------:R-:W-:Y:S01]  /*6790*/  UMOV UR18, 0x0 ;  /* 0x0000000000127882 */ /* 0x000fe20000000000 */
[----:B------:R-:W-:Y:S01]  /*67a0*/  UMOV UR19, 0x8088490 ;  /* 0x0808849000137882 */ /* 0x000fe20000000000 */
[----:B------:R-:W-:Y:S01]  /*67b0*/  UIADD3 UR69, UPT, UPT, UR6, 0x60, URZ ;  /* 0x0000006006457890 */ /* 0x000fe2000fffe0ff */
[----:B------:R1:W-:Y:S01]  /*67c0*/  UTCHMMA gdesc[UR28], gdesc[UR60], tmem[UR68], tmem[UR18], idesc[UR19], UPT ;  /* 0x00ff123c1c0075ea */ /* 0x0003e2000b800044 */
[----:B0-----:R-:W-:Y:S01]  /*67d0*/  UIADD3.64 UR26, UPT, UPT, UR52, 0xc00, URZ ;  /* 0x00000c00341a7897 */ /* 0x001fe2000fffe0ff */
[----:B------:R-:W-:Y:S01]  /*67e0*/  UMOV UR46, 0x0 ;  /* 0x00000000002e7882 */ /* 0x000fe20000000000 */
[----:B------:R-:W-:Y:S01]  /*67f0*/  UMOV UR47, 0x8088490 ;  /* 0x08088490002f7882 */ /* 0x000fe20000000000 */
[----:B------:R-:W-:Y:S01]  /*6800*/  UIADD3 UR67, UPT, UPT, UR6, 0x60, URZ ;  /* 0x0000006006437890 */ /* 0x000fe2000fffe0ff */
[----:B------:R1:W-:Y:S01]  /*6810*/  UTCHMMA gdesc[UR58], gdesc[UR64], tmem[UR77], tmem[UR46], idesc[UR47], UPT ;  /* 0x00ff2e403a0075ea */ /* 0x0003e2000b80004d */
[----:B------:R-:W-:Y:S01]  /*6820*/  UIADD3.64 UR20, UPT, UPT, UR52, 0xc80, URZ ;  /* 0x00000c8034147897 */ /* 0x000fe2000fffe0ff */
[----:B------:R-:W-:Y:S01]  /*6830*/  UMOV UR42, 0x0 ;  /* 0x00000000002a7882 */ /* 0x000fe20000000000 */
[----:B------:R-:W-:Y:S01]  /*6840*/  UMOV UR43, 0x8088490 ;  /* 0x08088490002b7882 */ /* 0x000fe20000000000 */
[----:B------:R-:W-:Y:S01]  /*6850*/  UIADD3 UR66, UPT, UPT, UR6, 0x60, URZ ;  /* 0x0000006006427890 */ /* 0x000fe2000fffe0ff */
[----:B------:R1:W-:Y:S01]  /*6860*/  UTCHMMA gdesc[UR44], gdesc[UR50], tmem[UR76], tmem[UR42], idesc[UR43], !UPT ;  /* 0x00ff2a322c0075ea */ /* 0x0003e2000f80004c */
[----:B------:R-:W-:Y:S01]  /*6870*/  UIADD3.64 UR52, UPT, UPT, UR52, 0xd00, URZ ;  /* 0x00000d0034347897 */ /* 0x000fe2000fffe0ff */
[----:B------:R-:W-:Y:S01]  /*6880*/  UMOV UR38, 0x0 ;  /* 0x0000000000267882 */ /* 0x000fe20000000000 */
[----:B------:R-:W-:Y:S01]  /*6890*/  UMOV UR39, 0x8088490 ;  /* 0x0808849000277882 */ /* 0x000fe20000000000 */
[----:B------:R-:W-:Y:S01]  /*68a0*/  UMOV UR36, 0x0 ;  /* 0x0000000000247882 */ /* 0x000fe20000000000 */
[----:B------:R-:W-:Y:S01]  /*68b0*/  UMOV UR37, 0x8088490 ;  /* 0x0808849000257882 */ /* 0x000fe20000000000 */
[----:B------:R-:W-:Y:S01]  /*68c0*/  UMOV UR32, 0x0 ;  /* 0x0000000000207882 */ /* 0x000fe20000000000 */
[----:B------:R-:W-:Y:S01]  /*68d0*/  UMOV UR33, 0x8088490 ;  /* 0x0808849000217882 */ /* 0x000fe20000000000 */
[----:B------:R1:W-:Y:S01]  /*68e0*/  UTCHMMA gdesc[UR62], gdesc[UR54], tmem[UR75], tmem[UR38], idesc[UR39], UPT ;  /* 0x00ff26363e0075ea */ /* 0x0003e2000b80004b */
        /* <DEDUP_REMOVED lines=8> */
[----:B------:R1:W-:Y:S01]  /*6970*/  UTCHMMA gdesc[UR34], gdesc[UR50], tmem[UR70], tmem[UR30], idesc[UR31], !UPT ;  /* 0x00ff1e32220075ea */ /* 0x0003e2000f800046 */
[----:B------:R-:W-:Y:S01]  /*6980*/  UMOV UR48, 0x0 ;  /* 0x0000000000307882 */ /* 0x000fe20000000000 */
[----:B------:R-:W-:Y:S01]  /*6990*/  UMOV UR49, 0x8088490 ;  /* 0x0808849000317882 */ /* 0x000fe20000000000 */
[----:B------:R1:W-:Y:S01]  /*69a0*/  UTCHMMA gdesc[UR26], gdesc[UR54], tmem[UR69], tmem[UR24], idesc[UR25], UPT ;  /* 0x00ff18361a0075ea */ /* 0x0003e2000b800045 */
[----:B------:R1:W-:Y:S01]  /*69b0*/  UTCHMMA gdesc[UR20], gdesc[UR60], tmem[UR67], tmem[UR22], idesc[UR23], UPT ;  /* 0x00ff163c140075ea */ /* 0x0003e2000b800043 */
[----:B------:R1:W-:Y:S01]  /*69c0*/  UTCHMMA gdesc[UR52], gdesc[UR64], tmem[UR66], tmem[UR48], idesc[UR49], UPT ;  /* 0x00ff3040340075ea */ /* 0x0003e2000b800042 */
[----:B------:R1:W-:Y:S01]  /*69d0*/  UTCBAR [UR11], URZ ;  /* 0x000000ff0b0073e9 */ /* 0x0003e200080000ff */
[----:B------:R-:W-:Y:S01]  /*69e0*/  NOP ;  /* 0x0000000000007918 */ /* 0x000fe20000000000 */
.L_x_6:
[----:B------:R0:W-:Y:S01]  /*69f0*/  STL [R1+0x224], RZ ;  /* 0x000224ff01007387 */ /* 0x0001e20000100800 */
[----:B-1----:R-:W-:Y:S01]  /*6a00*/  UMOV UR18, UR14 ;  /* 0x0000000e00127c82 */ /* 0x002fe20008000000 */
[----:B------:R-:W-:Y:S01]  /*6a10*/  UMOV UR19, UR15 ;  /* 0x0000000f00137c82 */ /* 0x000fe20008000000 */
[----:B------:R-:W-:Y:S05]  /*6a20*/  @!P3 BRA `(.L_x_7) ;  /* 0x000000900088b947 */ /* 0x000fea0003800000 */
[----:B------:R1:W-:Y:S01]  /*6a30*/  STL [R1+0x640], R0 ;  /* 0x0006400001007387 */ /* 0x0003e20000100800 */
[----:B------:R-:W-:Y:S02]  /*6a40*/  ULOP3.LUT UR14, UR9, 0x2000000, URZ, 0xfc, !UPT ;  /* 0x02000000090e7892 */ /* 0x000fe4000f8efcff */
[----:B------:R-:W-:Y:S02]  /*6a50*/  UIADD3.64 UR20, UPT, UPT, UR12, 0x80, URZ ;  /* 0x000000800c147897 */ /* 0x000fe4000fffe0ff */
[----:B------:R-:W-:Y:S02]  /*6a60*/  UIADD3.64 UR22, UPT, UPT, UR18, 0x2, URZ ;  /* 0x0000000212167897 */ /* 0x000fe4000fffe0ff */
[----:B------:R-:W-:Y:S02]  /*6a70*/  UIADD3.64 UR24, UPT, UPT, UR12, 0x100, URZ ;  /* 0x000001000c187897 */ /* 0x000fe4000fffe0ff */
[----:B------:R-:W-:Y:S01]  /*6a80*/  UIADD3.64 UR26, UPT, UPT, UR18, 0x4, URZ ;  /* 0x00000004121a7897 */ /* 0x000fe2000fffe0ff */
[----:B-1----:R-:W-:Y:S01]  /*6a90*/  SHF.R.S32.HI R0, RZ, 0x1f, R125 ;  /* 0x0000001fff007819 */ /* 0x002fe2000001147d */
[----:B------:R-:W-:-:S02]  /*6aa0*/  UIADD3.64 UR28, UPT, UPT, UR12, 0x380, URZ ;  /* 0x000003800c1c7897 */ /* 0x000fc4000fffe0ff */
[----:B------:R-:W-:Y:S01]  /*6ab0*/  UIADD3.64 UR30, UPT, UPT, UR12, 0x400, URZ ;  /* 0x000004000c1e7897 */ /* 0x000fe2000fffe0ff */
[C---:B------:R-:W-:Y:S01]  /*6ac0*/  SHF.L.U64.HI R0, R125.reuse, 0x1, R0 ;  /* 0x000000017d007819 */ /* 0x040fe20000010200 */
[----:B------:R-:W-:Y:S01]  /*6ad0*/  IMAD.SHL.U32 R125, R125, 0x2, RZ ;  /* 0x000000027d7d7824 */ /* 0x000fe200078e00ff */
[----:B------:R-:W-:Y:S02]  /*6ae0*/  UIADD3.64 UR32, UPT, UPT, UR12, 0x480, URZ ;  /* 0x000004800c207897 */ /* 0x000fe4000fffe0ff */
[----:B------:R-:W-:Y:S01]  /*6af0*/  UIADD3.64 UR34, UPT, UPT, UR12, 0x500, URZ ;  /* 0x000005000c227897 */ /* 0x000fe2000fffe0ff */
[----:B------:R1:W-:Y:S01]  /*6b00*/  STL [R1+0x218], R0 ;  /* 0x0002180001007387 */ /* 0x0003e20000100800 */
[----:B------:R-:W-:Y:S02]  /*6b10*/  UIADD3.64 UR36, UPT, UPT, UR12, 0x780, URZ ;  /* 0x000007800c247897 */ /* 0x000fe4000fffe0ff */
[----:B------:R-:W-:Y:S02]  /*6b20*/  UIADD3.64 UR38, UPT, UPT, UR12, 0x800, URZ ;  /* 0x000008000c267897 */ /* 0x000fe4000fffe0ff */
[----:B------:R-:W-:-:S02]  /*6b30*/  UIADD3.64 UR40, UPT, UPT, UR12, 0x880, URZ ;  /* 0x000008800c287897 */ /* 0x000fc4000fffe0ff */
[----:B------:R-:W-:Y:S02]  /*6b40*/  UIADD3.64 UR42, UPT, UPT, UR12, 0x900, URZ ;  /* 0x000009000c2a7897 */ /* 0x000fe4000fffe0ff */
[----:B------:R-:W-:Y:S01]  /*6b50*/  UIADD3.64 UR44, UPT, UPT, UR12, 0xb80, URZ ;  /* 0x00000b800c2c7897 */ /* 0x000fe2000fffe0ff */
[----:B-1----:R1:W5:Y:S01]  /*6b60*/  LDL.LU R0, [R1+0x640] ;  /* 0x0006400001007983 */ /* 0x0023620000300800 */
[----:B------:R-:W-:Y:S01]  /*6b70*/  UIADD3.64 UR46, UPT, UPT, UR12, 0xc00, URZ ;  /* 0x00000c000c2e7897 */ /* 0x000fe2000fffe0ff */
[----:B------:R-:W2:Y:S02]  /*6b80*/  LDCU UR11, c[0x0][0x3a0] ;  /* 0x00007400ff0b77ac */ /* 0x000ea40008000800 */
[----:B------:R3:W-:Y:S01]  /*6b90*/  STL [R1+0x21c], R125 ;  /* 0x00021c7d01007387 */ /* 0x0007e20000100800 */
[----:B------:R-:W-:Y:S02]  /*6ba0*/  UIADD3.64 UR48, UPT, UPT, UR12, 0xc80, URZ ;  /* 0x00000c800c307897 */ /* 0x000fe4000fffe0ff */
[----:B------:R-:W-:Y:S01]  /*6bb0*/  UIADD3.64 UR50, UPT, UPT, UR12, 0xd00, URZ ;  /* 0x00000d000c327897 */ /* 0x000fe2000fffe0ff */
[----:B---3--:R-:W-:-:S04]  /*6bc0*/  SHF.R.S32.HI R125, RZ, 0x1f, R124 ;  /* 0x0000001fff7d7819 */ /* 0x008fc8000001147c */
[C---:B------:R-:W-:Y:S01]  /*6bd0*/  SHF.L.U64.HI R125, R124.reuse, 0x1, R125 ;  /* 0x000000017c7d7819 */ /* 0x040fe2000001027d */
[----:B------:R-:W-:Y:S01]  /*6be0*/  IMAD.SHL.U32 R124, R124, 0x2, RZ ;  /* 0x000000027c7c7824 */ /* 0x000fe200078e00ff */
[----:B------:R-:W-:Y:S01]  /*6bf0*/  UMOV UR15, 0x1 ;  /* 0x00000001000f7882 */ /* 0x000fe20000000000 */
[----:B------:R-:W-:Y:S01]  /*6c00*/  UMOV UR9, URZ ;  /* 0x000000ff00097c82 */ /* 0x000fe20008000000 */
[----:B------:R-:W-:Y:S01]  /*6c10*/  UMOV UR52, UR10 ;  /* 0x0000000a00347c82 */ /* 0x000fe20008000000 */
[----:B-12---:R-:W-:-:S05]  /*6c20*/  UMOV UR53, 0x40004040 ;  /* 0x4000404000357882 */ /* 0x006fca0000000000 */
.L_x_10:
[----:B-----5:R1:W-:Y:S02]  /*6c30*/  STL [R1+0x648], R0 ;  /* 0x0006480001007387 */ /* 0x0203e40000100800 */
[----:B-1----:R-:W-:-:S05]  /*6c40*/  IADD3 R0, P2, PT, R2, R124, RZ ;  /* 0x0000007c02007210 */ /* 0x002fca0007f5e0ff */
[----:B------:R1:W-:Y:S02]  /*6c50*/  STL [R1+0x5fc], R0 ;  /* 0x0005fc0001007387 */ /* 0x0003e40000100800 */
[----:B-1----:R-:W-:-:S05]  /*6c60*/  IADD3 R0, P3, PT, R4, R124, RZ ;  /* 0x0000007c04007210 */ /* 0x002fca0007f7e0ff */
[----:B------:R1:W-:Y:S01]  /*6c70*/  STL [R1+0x600], R0 ;  /* 0x0006000001007387 */ /* 0x0003e20000100800 */
[----:B------:R-:W-:Y:S01]  /*6c80*/  IMAD.X R2, R3, 0x1, R125, P2 ;  /* 0x0000000103027824 */ /* 0x000fe200010e067d */
[----:B-1----:R-:W-:-:S05]  /*6c90*/  IADD3 R0, P4, PT, R18, R124, RZ ;  /* 0x0000007c12007210 */ /* 0x002fca0007f9e0ff */
[----:B------:R1:W-:Y:S01]  /*6ca0*/  STL [R1+0x604], R0 ;  /* 0x0006040001007387 */ /* 0x0003e20000100800 */
[--C-:B------:R-:W-:Y:S02]  /*6cb0*/  IMAD.X R4, R5, 0x1, R125.reuse, P3 ;  /* 0x0000000105047824 */ /* 0x100fe400018e067d */
[----:B------:R-:W-:Y:S01]  /*6cc0*/  IMAD.X R3, R19, 0x1, R125, P4 ;  /* 0x0000000113037824 */ /* 0x000fe200020e067d */
[----:B-1----:R-:W-:-:S05]  /*6cd0*/  IADD3 R0, P5, PT, R20, R124, RZ ;  /* 0x0000007c14007210 */ /* 0x002fca0007fbe0ff */
[----:B------:R1:W-:Y:S04]  /*6ce0*/  STL [R1+0x608], R0 ;  /* 0x0006080001007387 */ /* 0x0003e80000100800 */
[----:B-1----:R1:W5:Y:S04]  /*6cf0*/  LDL.LU R0, [R1+0x648] ;  /* 0x0006480001007983 */ /* 0x0023680000300800 */
[----:B------:R2:W-:Y:S04]  /*6d00*/  STL [R1+0x5dc], R2 ;  /* 0x0005dc0201007387 */ /* 0x0005e80000100800 */
[----:B------:R3:W-:Y:S04]  /*6d10*/  STL [R1+0x5e0], R4 ;  /* 0x0005e00401007387 */ /* 0x0007e80000100800 */
[----:B------:R4:W-:Y:S01]  /*6d20*/  STL [R1+0x5e4], R3 ;  /* 0x0005e40301007387 */ /* 0x0009e20000100800 */
[----:B--2---:R-:W-:Y:S01]  /*6d30*/  IMAD.X R2, R21, 0x1, R125, P5 ;  /* 0x0000000115027824 */ /* 0x004fe200028e067d */
[----:B---3--:R-:W-:-:S04]  /*6d40*/  IADD3 R4, P2, PT, R34, R124, RZ ;  /* 0x0000007c22047210 */ /* 0x008fc80007f5e0ff */
[----:B------:R2:W-:Y:S01]  /*6d50*/  STL [R1+0x5e8], R2 ;  /* 0x0005e80201007387 */ /* 0x0005e20000100800 */
[----:B----4-:R-:W-:-:S03]  /*6d60*/  IADD3 R3, P3, PT, R36, R124, RZ ;  /* 0x0000007c24037210 */ /* 0x010fc60007f7e0ff */
[----:B------:R3:W-:Y:S04]  /*6d70*/  STL [R1+0x60c], R4 ;  /* 0x00060c0401007387 */ /* 0x0007e80000100800 */
[----:B------:R4:W-:Y:S01]  /*6d80*/  STL [R1+0x610], R3 ;  /* 0x0006100301007387 */ /* 0x0009e20000100800 */
[-C--:B--2---:R-:W-:Y:S02]  /*6d90*/  IADD3 R2, P4, PT, R50, R124.reuse, RZ ;  /* 0x0000007c32027210 */ /* 0x084fe40007f9e0ff */
[----:B---3--:R-:W-:-:S03]  /*6da0*/  IADD3 R4, P5, PT, R52, R124, RZ ;  /* 0x0000007c34047210 */ /* 0x008fc60007fbe0ff */
[----:B------:R2:W-:Y:S01]  /*6db0*/  STL [R1+0x614], R2 ;  /* 0x0006140201007387 */ /* 0x0005e20000100800 */
[----:B----4-:R-:W-:-:S03]  /*6dc0*/  IMAD.X R3, R35, 0x1, R125, P2 ;  /* 0x0000000123037824 */ /* 0x010fc600010e067d */
[----:B------:R3:W-:Y:S04]  /*6dd0*/  STL [R1+0x618], R4 ;  /* 0x0006180401007387 */ /* 0x0007e80000100800 */
[----:B------:R4:W-:Y:S01]  /*6de0*/  STL [R1+0x5ec], R3 ;  /* 0x0005ec0301007387 */ /* 0x0009e20000100800 */
[--C-:B--2---:R-:W-:Y:S02]  /*6df0*/  IMAD.X R2, R37, 0x1, R125.reuse, P3 ;  /* 0x0000000125027824 */ /* 0x104fe400018e067d */
[----:B---3--:R-:W-:-:S03]  /*6e00*/  IMAD.X R4, R51, 0x1, R125, P4 ;  /* 0x0000000133047824 */ /* 0x008fc600020e067d */
[----:B------:R2:W-:Y:S01]  /*6e10*/  STL [R1+0x5f0], R2 ;  /* 0x0005f00201007387 */ /* 0x0005e20000100800 */
[----:B----4-:R-:W-:-:S03]  /*6e20*/  IMAD.X R3, R53, 0x1, R125, P5 ;  /* 0x0000000135037824 */ /* 0x010fc600028e067d */
[----:B------:R3:W-:Y:S04]  /*6e30*/  STL [R1+0x5f4], R4 ;  /* 0x0005f40401007387 */ /* 0x0007e80000100800 */
[----:B------:R4:W-:Y:S01]  /*6e40*/  STL [R1+0x5f8], R3 ;  /* 0x0005f80301007387 */ /* 0x0009e20000100800 */
[-C--:B--2---:R-:W-:Y:S02]  /*6e50*/  IADD3 R2, P2, PT, R66, R124.reuse, RZ ;  /* 0x0000007c42027210 */ /* 0x084fe40007f5e0ff */
[----:B---3--:R-:W-:-:S03]  /*6e60*/  IADD3 R4, P3, PT, R68, R124, RZ ;  /* 0x0000007c44047210 */ /* 0x008fc60007f7e0ff */
[----:B------:R2:W-:Y:S01]  /*6e70*/  STL [R1+0x5a0], R2 ;  /* 0x0005a00201007387 */ /* 0x0005e20000100800 */
[--C-:B------:R-:W-:Y:S01]  /*6e80*/  IMAD.X R66, R67, 0x1, R125.reuse, P2 ;  /* 0x0000000143427824 */ /* 0x100fe200010e067d */
[----:B----4-:R-:W-:Y:S02]  /*6e90*/  IADD3 R3, P4, PT, R82, R124, RZ ;  /* 0x0000007c52037210 */ /* 0x010fe40007f9e0ff */
[----:B------:R3:W-:Y:S01]  /*6ea0*/  STL [R1+0x5a4], R4 ;  /* 0x0005a40401007387 */ /* 0x0007e20000100800 */
[----:B------:R-:W-:-:S03]  /*6eb0*/  IMAD.X R68, R69, 0x1, R125, P3 ;  /* 0x0000000145447824 */ /* 0x000fc600018e067d */
[----:B------:R4:W-:Y:S01]  /*6ec0*/  STL [R1+0x5a8], R3 ;  /* 0x0005a80301007387 */ /* 0x0009e20000100800 */
[--C-:B------:R-:W-:Y:S01]  /*6ed0*/  IMAD.X R82, R83, 0x1, R125.reuse, P4 ;  /* 0x0000000153527824 */ /* 0x100fe200020e067d */
[-C--:B--2---:R-:W-:Y:S02]  /*6ee0*/  IADD3 R2, P5, PT, R84, R124.reuse, RZ ;  /* 0x0000007c54027210 */ /* 0x084fe40007fbe0ff */
[----:B------:R-:W-:Y:S01]  /*6ef0*/  STL [R1+0x640], R66 ;  /* 0x0006404201007387 */ /* 0x000fe20000100800 */
[-C--:B---3--:R-:W-:Y:S02]  /*6f00*/  IADD3 R4, P3, PT, R98, R124.reuse, RZ ;  /* 0x0000007c62047210 */ /* 0x088fe40007f7e0ff */
[--C-:B------:R-:W-:Y:S01]  /*6f10*/  IMAD.X R84, R85, 0x1, R125.reuse, P5 ;  /* 0x0000000155547824 */ /* 0x100fe200028e067d */
[----:B------:R2:W-:Y:S01]  /*6f20*/  STL [R1+0x5ac], R2 ;  /* 0x0005ac0201007387 */ /* 0x0005e20000100800 */
[----:B----4-:R-:W-:Y:S01]  /*6f30*/  IADD3 R3, P4, PT, R108, R124, RZ ;  /* 0x0000007c6c037210 */ /* 0x010fe20007f9e0ff */
[----:B------:R-:W-:-:S02]  /*6f40*/  IMAD.X R98, R99, 0x1, R125, P3 ;  /* 0x0000000163627824 */ /* 0x000fc400018e067d */
[----:B------:R-:W-:Y:S02]  /*6f50*/  STL [R1+0x644], R68 ;  /* 0x0006444401007387 */ /* 0x000fe40000100800 */
[----:B------:R-:W-:Y:S01]  /*6f60*/  IMAD.X R108, R109, 0x1, R125, P4 ;  /* 0x000000016d6c7824 */ /* 0x000fe200020e067d */
[----:B--2---:R-:W-:-:S05]  /*6f70*/  IADD3 R2, P2, PT, R96, R124, RZ ;  /* 0x0000007c60027210 */ /* 0x004fca0007f5e0ff */
[----:B------:R2:W-:Y:S01]  /*6f80*/  STL [R1+0x5b0], R2 ;  /* 0x0005b00201007387 */ /* 0x0005e20000100800 */
[----:B------:R-:W-:-:S03]  /*6f90*/  IMAD.X R96, R97, 0x1, R125, P2 ;  /* 0x0000000161607824 */ /* 0x000fc600010e067d */
[----:B------:R3:W-:Y:S04]  /*6fa0*/  STL [R1+0x5b4], R4 ;  /* 0x0005b40401007387 */ /* 0x0007e80000100800 */
[----:B------:R4:W-:Y:S01]  /*6fb0*/  STL [R1+0x5b8], R3 ;  /* 0x0005b80301007387 */ /* 0x0009e20000100800 */
[-C--:B--2---:R-:W-:Y:S02]  /*6fc0*/  IADD3 R2, P5, PT, R110, R124.reuse, RZ ;  /* 0x0000007c6e027210 */ /* 0x084fe40007fbe0ff */
[----:B---3--:R-:W-:-:S03]  /*6fd0*/  IADD3 R4, P3, PT, R8, R124, RZ ;  /* 0x0000007c08047210 */ /* 0x008fc60007f7e0ff */
[----:B------:R2:W-:Y:S01]  /*6fe0*/  STL [R1+0x5bc], R2 ;  /* 0x0005bc0201007387 */ /* 0x0005e20000100800 */
[--C-:B------:R-:W-:Y:S01]  /*6ff0*/  IMAD.X R110, R111, 0x1, R125.reuse, P5 ;  /* 0x000000016f6e7824 */ /* 0x100fe200028e067d */
[----:B----4-:R-:W-:Y:S01]  /*7000*/  IADD3 R3, P4, PT, R22, R124, RZ ;  /* 0x0000007c16037210 */ /* 0x010fe20007f9e0ff */
[----:B------:R-:W-:-:S04]  /*7010*/  IMAD.X R8, R9, 0x1, R125, P3 ;  /* 0x0000000109087824 */ /* 0x000fc800018e067d */
        /* <DEDUP_REMOVED lines=9> */
[--C-:B----4-:R-:W-:Y:S02]  /*70b0*/  IMAD.X R3, R25, 0x1, R125.reuse, P5 ;  /* 0x0000000119037824 */ /* 0x110fe400028e067d */
[----:B------:R-:W-:-:S03]  /*70c0*/  IMAD.X R40, R41, 0x1, R125, P3 ;  /* 0x0000000129287824 */ /* 0x000fc600018e067d */
[----:B------:R3:W-:Y:S01]  /*70d0*/  STL [R1+0x5cc], R3 ;  /* 0x0005cc0301007387 */ /* 0x0007e20000100800 */
[----:B--2---:R-:W-:-:S05]  /*70e0*/  IADD3 R2, P2, PT, R38, R124, RZ ;  /* 0x0000007c26027210 */ /* 0x004fca0007f5e0ff */
[----:B------:R2:W-:Y:S01]  /*70f0*/  STL [R1+0x580], R2 ;  /* 0x0005800201007387 */ /* 0x0005e20000100800 */
[--C-:B------:R-:W-:Y:S01]  /*7100*/  IMAD.X R38, R39, 0x1, R125.reuse, P2 ;  /* 0x0000000127267824 */ /* 0x100fe200010e067d */
[-C--:B---3--:R-:W-:Y:S02]  /*7110*/  IADD3 R3, P4, PT, R54, R124.reuse, RZ ;  /* 0x0000007c36037210 */ /* 0x088fe40007f9e0ff */
[----:B------:R3:W-:Y:S04]  /*7120*/  STL [R1+0x584], R4 ;  /* 0x0005840401007387 */ /* 0x0007e80000100800 */
[----:B------:R4:W-:Y:S01]  /*7130*/  STL [R1+0x588], R3 ;  /* 0x0005880301007387 */ /* 0x0009e20000100800 */
[----:B------:R-:W-:Y:S01]  /*7140*/  IMAD.X R54, R55, 0x1, R125, P4 ;  /* 0x0000000137367824 */ /* 0x000fe200020e067d */
[----:B--2---:R-:W-:-:S02]  /*7150*/  IADD3 R2, P5, PT, R56, R124, RZ ;  /* 0x0000007c38027210 */ /* 0x004fc40007fbe0ff */
[----:B---3--:R-:W-:-:S03]  /*7160*/  IADD3 R4, P2, PT, R70, R124, RZ ;  /* 0x0000007c46047210 */ /* 0x008fc60007f5e0ff */
[----:B------:R2:W-:Y:S01]  /*7170*/  STL [R1+0x58c], R2 ;  /* 0x00058c0201007387 */ /* 0x0005e20000100800 */
[----:B----4-:R-:W-:Y:S01]  /*7180*/  IADD3 R3, P3, PT, R72, R124, RZ ;  /* 0x0000007c48037210 */ /* 0x010fe20007f7e0ff */
[----:B--2---:R-:W-:-:S05]  /*7190*/  IMAD.X R2, R57, 0x1, R125, P5 ;  /* 0x0000000139027824 */ /* 0x004fca00028e067d */
[----:B------:R2:W-:Y:S04]  /*71a0*/  STL [R1+0x574], R2 ;  /* 0x0005740201007387 */ /* 0x0005e80000100800 */
        /* <DEDUP_REMOVED lines=22> */
[----:B------:R-:W-:Y:S01]  /*7310*/  IMAD.X R112, R113, 0x1, R125, P4 ;  /* 0x0000000171707824 */ /* 0x000fe200020e067d */
[-C--:B--2---:R-:W-:Y:S02]  /*7320*/  IADD3 R2, P5, PT, R114, R124.reuse, RZ ;  /* 0x0000007c72027210 */ /* 0x084fe40007fbe0ff */
[----:B---3--:R-:W-:-:S03]  /*7330*/  IADD3 R4, P3, PT, R12, R124, RZ ;  /* 0x0000007c0c047210 */ /* 0x008fc60007f7e0ff */
[----:B------:R2:W-:Y:S01]  /*7340*/  STL [R1+0x558], R2 ;  /* 0x0005580201007387 */ /* 0x0005e20000100800 */
[----:B------:R-:W-:Y:S01]  /*7350*/  IMAD.X R114, R115, 0x1, R125, P5 ;  /* 0x0000000173727824 */ /* 0x000fe200028e067d */
[----:B----4-:R-:W-:-:S05]  /*7360*/  IADD3 R3, P2, PT, R10, R124, RZ ;  /* 0x0000007c0a037210 */ /* 0x010fca0007f5e0ff */
[----:B------:R3:W-:Y:S01]  /*7370*/  STL [R1+0x55c], R3 ;  /* 0x00055c0301007387 */ /* 0x0007e20000100800 */
[--C-:B------:R-:W-:Y:S01]  /*7380*/  IMAD.X R10, R11, 0x1, R125.reuse, P2 ;  /* 0x000000010b0a7824 */ /* 0x100fe200010e067d */
[-C--:B--2---:R-:W-:Y:S02]  /*7390*/  IADD3 R2, P4, PT, R26, R124.reuse, RZ ;  /* 0x0000007c1a027210 */ /* 0x084fe40007f9e0ff */
[----:B------:R2:W-:Y:S04]  /*73a0*/  STL [R1+0x560], R4 ;  /* 0x0005600401007387 */ /* 0x0005e80000100800 */
[----:B------:R4:W-:Y:S01]  /*73b0*/  STL [R1+0x564], R2 ;  /* 0x0005640201007387 */ /* 0x0009e20000100800 */
[----:B---3--:R-:W-:Y:S01]  /*73c0*/  IADD3 R3, P5, PT, R28, R124, RZ ;  /* 0x0000007c1c037210 */ /* 0x008fe20007fbe0ff */
[----:B--2---:R-:W-:-:S04]  /*73d0*/  IMAD.X R4, R27, 0x1, R125, P4 ;  /* 0x000000011b047824 */ /* 0x004fc800020e067d */
[----:B------:R2:W-:Y:S01]  /*73e0*/  STL [R1+0x568], R3 ;  /* 0x0005680301007387 */ /* 0x0005e20000100800 */
[----:B----4-:R-:W-:-:S05]  /*73f0*/  IMAD.X R2, R13, 0x1, R125, P3 ;  /* 0x000000010d027824 */ /* 0x010fca00018e067d */
[----:B------:R3:W-:Y:S01]  /*7400*/  STL [R1+0x540], R2 ;  /* 0x0005400201007387 */ /* 0x0007e20000100800 */
[----:B--2---:R-:W-:-:S03]  /*7410*/  IMAD.X R3, R29, 0x1, R125, P5 ;  /* 0x000000011d037824 */ /* 0x004fc600028e067d */
[----:B------:R2:W-:Y:S04]  /*7420*/  STL [R1+0x544], R4 ;  /* 0x0005440401007387 */ /* 0x0005e80000100800 */
[----:B------:R4:W-:Y:S01]  /*7430*/  STL [R1+0x548], R3 ;  /* 0x0005480301007387 */ /* 0x0009e20000100800 */
[-C--:B---3--:R-:W-:Y:S02]  /*7440*/  IADD3 R2, P2, PT, R42, R124.reuse, RZ ;  /* 0x0000007c2a027210 */ /* 0x088fe40007f5e0ff */
[----:B--2---:R-:W-:-:S03]  /*7450*/  IADD3 R4, P3, PT, R44, R124, RZ ;  /* 0x0000007c2c047210 */ /* 0x004fc60007f7e0ff */
        /* <DEDUP_REMOVED lines=28> */
[----:B----4-:R-:W-:-:S03]  /*7620*/  IADD3 R3, P4, PT, R116, R124, RZ ;  /* 0x0000007c74037210 */ /* 0x010fc60007f9e0ff */
[----:B------:R3:W-:Y:S01]  /*7630*/  STL [R1+0x4f8], R4 ;  /* 0x0004f80401007387 */ /* 0x0007e20000100800 */
[--C-:B------:R-:W-:Y:S02]  /*7640*/  IMAD.X R104, R105, 0x1, R125.reuse, P2 ;  /* 0x0000000169687824 */ /* 0x100fe400010e067d */
[----:B------:R-:W-:Y:S01]  /*7650*/  IMAD.X R106, R107, 0x1, R125, P3 ;  /* 0x000000016b6a7824 */ /* 0x000fe200018e067d */
[----:B------:R-:W4:Y:S01]  /*7660*/  LDL.LU.64 R34, [R1] ;  /* 0x0000000001227983 */ /* 0x000f220000300a00 */
[----:B--2---:R-:W-:-:S03]  /*7670*/  IADD3 R2, P5, PT, R118, R124, RZ ;  /* 0x0000007c76027210 */ /* 0x004fc60007fbe0ff */
[----:B------:R2:W-:Y:S01]  /*7680*/  STL [R1+0x4fc], R3 ;  /* 0x0004fc0301007387 */ /* 0x0005e20000100800 */
[-C--:B---3--:R-:W-:Y:S01]  /*7690*/  IADD3 R4, P2, PT, R14, R124.reuse, RZ ;  /* 0x0000007c0e047210 */ /* 0x088fe20007f5e0ff */
[--C-:B------:R-:W-:Y:S02]  /*76a0*/  IMAD.X R116, R117, 0x1, R125.reuse, P4 ;  /* 0x0000000175747824 */ /* 0x100fe400020e067d */
[----:B------:R3:W-:Y:S01]  /*76b0*/  STL [R1+0x500], R2 ;  /* 0x0005000201007387 */ /* 0x0007e20000100800 */
[----:B------:R-:W-:Y:S01]  /*76c0*/  IMAD.X R118, R119, 0x1, R125, P5 ;  /* 0x0000000177767824 */ /* 0x000fe200028e067d */
[-C--:B--2---:R-:W-:Y:S02]  /*76d0*/  IADD3 R3, P3, PT, R16, R124.reuse, RZ ;  /* 0x0000007c10037210 */ /* 0x084fe40007f7e0ff */
[----:B------:R2:W-:Y:S01]  /*76e0*/  STL [R1+0x504], R4 ;  /* 0x0005040401007387 */ /* 0x0005e20000100800 */
[----:B---3--:R-:W-:-:S03]  /*76f0*/  IADD3 R2, P4, PT, R30, R124, RZ ;  /* 0x0000007c1e027210 */ /* 0x008fc60007f9e0ff */
[----:B------:R-:W-:Y:S04]  /*7700*/  STL [R1+0x508], R3 ;  /* 0x0005080301007387 */ /* 0x000fe80000100800 */
[----:B------:R-:W3:Y:S01]  /*7710*/  LDL.LU.64 R28, [R1+0x8] ;  /* 0x00000800011c7983 */ /* 0x000ee20000300a00 */
[----:B--2---:R-:W-:-:S03]  /*7720*/  IADD3 R4, P5, PT, R32, R124, RZ ;  /* 0x0000007c20047210 */ /* 0x004fc60007fbe0ff */
[----:B------:R2:W-:Y:S04]  /*7730*/  STL [R1+0x50c], R2 ;  /* 0x00050c0201007387 */ /* 0x0005e80000100800 */
[----:B--2---:R-:W2:Y:S04]  /*7740*/  LDL.LU.64 R2, [R1+0x10] ;  /* 0x0000100001027983 */ /* 0x004ea80000300a00 */
[----:B0-----:R0:W-:Y:S04]  /*7750*/  STL [R1+0x510], R4 ;  /* 0x0005100401007387 */ /* 0x0011e80000100800 */
[----:B------:R-:W2:Y:S04]  /*7760*/  LDL.LU.64 R26, [R1+0x18] ;  /* 0x00001800011a7983 */ /* 0x000ea80000300a00 */
[----:B------:R-:W2:Y:S01]  /*7770*/  LDL.LU.64 R24, [R1+0x20] ;  /* 0x0000200001187983 */ /* 0x000ea20000300a00 */
[----:B------:R-:W-:-:S02]  /*7780*/  IMAD.X R6, R31, 0x1, R125, P4 ;  /* 0x000000011f067824 */ /* 0x000fc400020e067d */
[--C-:B0-----:R-:W-:Y:S02]  /*7790*/  IMAD.X R4, R17, 0x1, R125.reuse, P3 ;  /* 0x0000000111047824 */ /* 0x101fe400018e067d */
[--C-:B------:R-:W-:Y:S02]  /*77a0*/  IMAD.X R5, R33, 0x1, R125.reuse, P5 ;  /* 0x0000000121057824 */ /* 0x100fe400028e067d */
[----:B------:R-:W-:Y:S01]  /*77b0*/  IMAD.X R14, R15, 0x1, R125, P2 ;  /* 0x000000010f0e7824 */ /* 0x000fe200010e067d */
[----:B------:R0:W-:Y:S04]  /*77c0*/  STL [R1+0x4e8], R4 ;  /* 0x0004e80401007387 */ /* 0x0001e80000100800 */
[----:B------:R1:W-:Y:S04]  /*77d0*/  STL [R1+0x4ec], R6 ;  /* 0x0004ec0601007387 */ /* 0x0003e80000100800 */
[----:B------:R1:W-:Y:S01]  /*77e0*/  STL [R1+0x4f0], R5 ;  /* 0x0004f00501007387 */ /* 0x0003e20000100800 */
[----:B0-----:R-:W-:-:S02]  /*77f0*/  IADD3 R4, P2, PT, R46, R124, RZ ;  /* 0x0000007c2e047210 */ /* 0x001fc40007f5e0ff */
[----:B-1----:R-:W-:-:S03]  /*7800*/  IADD3 R6, P3, PT, R48, R124, RZ ;  /* 0x0000007c30067210 */ /* 0x002fc60007f7e0ff */
[----:B------:R0:W-:Y:S01]  /*7810*/  STL [R1+0x4c8], R4 ;  /* 0x0004c80401007387 */ /* 0x0001e20000100800 */
[----:B------:R-:W-:-:S03]  /*7820*/  IADD3 R5, P4, PT, R62, R124, RZ ;  /* 0x0000007c3e057210 */ /* 0x000fc60007f9e0ff */
[----:B------:R-:W-:Y:S04]  /*7830*/  STL [R1+0x4cc], R6 ;  /* 0x0004cc0601007387 */ /* 0x000fe80000100800 */
[----:B------:R-:W2:Y:S01]  /*7840*/  LDL.LU.64 R20, [R1+0x28] ;  /* 0x0000280001147983 */ /* 0x000ea20000300a00 */
[----:B0-----:R-:W-:-:S03]  /*7850*/  IADD3 R4, P5, PT, R64, R124, RZ ;  /* 0x0000007c40047210 */ /* 0x001fc60007fbe0ff */
[----:B------:R-:W-:Y:S04]  /*7860*/  STL [R1+0x4d0], R5 ;  /* 0x0004d00501007387 */ /* 0x000fe80000100800 */
[----:B------:R-:W2:Y:S04]  /*7870*/  LDL.LU.64 R18, [R1+0x30] ;  /* 0x0000300001127983 */ /* 0x000ea80000300a00 */
[----:B------:R0:W-:Y:S04]  /*7880*/  STL [R1+0x4d4], R4 ;  /* 0x0004d40401007387 */ /* 0x0001e80000100800 */
[----:B------:R-:W2:Y:S04]  /*7890*/  LDL.LU.64 R12, [R1+0x38] ;  /* 0x00003800010c7983 */ /* 0x000ea80000300a00 */
[----:B0-----:R-:W2:Y:S01]  /*78a0*/  LDL.LU.64 R4, [R1+0x40] ;  /* 0x0000400001047983 */ /* 0x001ea20000300a00 */
[--C-:B------:R-:W-:Y:S01]  /*78b0*/  IMAD.X R46, R47, 0x1, R125.reuse, P2 ;  /* 0x000000012f2e7824 */ /* 0x100fe200010e067d */
[-C--:B------:R-:W-:Y:S01]  /*78c0*/  IADD3 R6, P2, PT, R78, R124.reuse, RZ ;  /* 0x0000007c4e067210 */ /* 0x080fe20007f5e0ff */
[--C-:B------:R-:W-:Y:S01]  /*78d0*/  IMAD.X R48, R49, 0x1, R125.reuse, P3 ;  /* 0x0000000131307824 */ /* 0x100fe200018e067d */
[-C--:B------:R-:W-:Y:S01]  /*78e0*/  IADD3 R11, P3, PT, R80, R124.reuse, RZ ;  /* 0x0000007c500b7210 */ /* 0x080fe20007f7e0ff */
[--C-:B------:R-:W-:Y:S01]  /*78f0*/  IMAD.X R62, R63, 0x1, R125.reuse, P4 ;  /* 0x000000013f3e7824 */ /* 0x100fe200020e067d */
[----:B------:R-:W-:Y:S01]  /*7900*/  IADD3 R9, P4, PT, R94, R124, RZ ;  /* 0x0000007c5e097210 */ /* 0x000fe20007f9e0ff */
[--C-:B------:R-:W-:Y:S01]  /*7910*/  IMAD.X R64, R65, 0x1, R125.reuse, P5 ;  /* 0x0000000141407824 */ /* 0x100fe200028e067d */
[----:B------:R-:W-:Y:S04]  /*7920*/  STL [R1+0x4d8], R6 ;  /* 0x0004d80601007387 */ /* 0x000fe80000100800 */
[----:B------:R0:W-:Y:S04]  /*7930*/  STL [R1+0x4dc], R11 ;  /* 0x0004dc0b01007387 */ /* 0x0001e80000100800 */
[----:B------:R1:W-:Y:S01]  /*7940*/  STL [R1+0x4e0], R9 ;  /* 0x0004e00901007387 */ /* 0x0003e20000100800 */
[----:B------:R-:W-:-:S02]  /*7950*/  IMAD.X R78, R79, 0x1, R125, P2 ;  /* 0x000000014f4e7824 */ /* 0x000fc400010e067d */
[--C-:B0-----:R-:W-:Y:S02]  /*7960*/  IMAD.X R11, R81, 0x1, R125.reuse, P3 ;  /* 0x00000001510b7824 */ /* 0x101fe400018e067d */
[----:B-1----:R-:W-:Y:S01]  /*7970*/  IMAD.X R9, R95, 0x1, R125, P4 ;  /* 0x000000015f097824 */ /* 0x002fe200020e067d */
[----:B----4-:R-:W-:-:S05]  /*7980*/  IADD3 R6, P5, PT, R34, R124, RZ ;  /* 0x0000007c22067210 */ /* 0x010fca0007fbe0ff */
[----:B------:R0:W-:Y:S04]  /*7990*/  STL [R1+0x4e4], R6 ;  /* 0x0004e40601007387 */ /* 0x0001e80000100800 */
[----:B------:R3:W-:Y:S04]  /*79a0*/  STL [R1+0x4bc], R11 ;  /* 0x0004bc0b01007387 */ /* 0x0007e80000100800 */
[----:B------:R-:W4:Y:S01]  /*79b0*/  LDL.LU.64 R30, [R1+0x48] ;  /* 0x00004800011e7983 */ /* 0x000f220000300a00 */
[----:B0-----:R-:W-:-:S03]  /*79c0*/  IMAD.X R6, R35, 0x1, R125, P5 ;  /* 0x0000000123067824 */ /* 0x001fc600028e067d */
[----:B------:R2:W-:Y:S04]  /*79d0*/  STL [R1+0x4c0], R9 ;  /* 0x0004c00901007387 */ /* 0x0005e80000100800 */
[----:B------:R-:W4:Y:S01]  /*79e0*/  LDL.LU.64 R16, [R1+0x50] ;  /* 0x0000500001107983 */ /* 0x000f220000300a00 */
[----:B---3--:R-:W-:-:S03]  /*79f0*/  IADD3 R11, P2, PT, R28, R124, RZ ;  /* 0x0000007c1c0b7210 */ /* 0x008fc60007f5e0ff */
[----:B------:R0:W-:Y:S04]  /*7a00*/  STL [R1+0x4c4], R6 ;  /* 0x0004c40601007387 */ /* 0x0001e80000100800 */
[----:B------:R1:W-:Y:S01]  /*7a10*/  STL [R1+0x49c], R11 ;  /* 0x00049c0b01007387 */ /* 0x0003e20000100800 */
[----:B--2---:R-:W-:-:S05]  /*7a20*/  IADD3 R9, P3, PT, R2, R124, RZ ;  /* 0x0000007c02097210 */ /* 0x004fca0007f7e0ff */
[----:B------:R2:W-:Y:S01]  /*7a30*/  STL [R1+0x4a0], R9 ;  /* 0x0004a00901007387 */ /* 0x0005e20000100800 */
[-C--:B0-----:R-:W-:Y:S02]  /*7a40*/  IADD3 R6, P4, PT, R26, R124.reuse, RZ ;  /* 0x0000007c1a067210 */ /* 0x081fe40007f9e0ff */
[----:B-1----:R-:W-:-:S03]  /*7a50*/  IADD3 R11, P5, PT, R24, R124, RZ ;  /* 0x0000007c180b7210 */ /* 0x002fc60007fbe0ff */
[----:B------:R0:W-:Y:S01]  /*7a60*/  STL [R1+0x4a4], R6 ;  /* 0x0004a40601007387 */ /* 0x0001e20000100800 */
[----:B--2---:R-:W-:-:S03]  /*7a70*/  IMAD.X R9, R29, 0x1, R125, P2 ;  /* 0x000000011d097824 */ /* 0x004fc600010e067d */
[----:B------:R-:W-:Y:S04]  /*7a80*/  STL [R1+0x4a8], R11 ;  /* 0x0004a80b01007387 */ /* 0x000fe80000100800 */
[----:B------:R-:W2:Y:S01]  /*7a90*/  LDL.LU.64 R28, [R1+0x58] ;  /* 0x00005800011c7983 */ /* 0x000ea20000300a00 */
[----:B0-----:R-:W-:-:S03]  /*7aa0*/  IMAD.X R6, R3, 0x1, R125, P3 ;  /* 0x0000000103067824 */ /* 0x001fc600018e067d */
[----:B------:R0:W-:Y:S04]  /*7ab0*/  STL [R1+0x8], R9 ;  /* 0x0000080901007387 */ /* 0x0001e80000100800 */
[----:B------:R-:W3:Y:S04]  /*7ac0*/  LDL.LU.64 R2, [R1+0x60] ;  /* 0x0000600001027983 */ /* 0x000ee80000300a00 */
[----:B------:R1:W-:Y:S01]  /*7ad0*/  STL [R1+0x10], R6 ;  /* 0x0000100601007387 */ /* 0x0003e20000100800 */
[----:B0-----:R-:W-:-:S03]  /*7ae0*/  IMAD.X R9, R27, 0x1, R125, P4 ;  /* 0x000000011b097824 */ /* 0x001fc600020e067d */
[----:B------:R-:W3:Y:S04]  /*7af0*/  LDL.LU.64 R26, [R1+0x68] ;  /* 0x00006800011a7983 */ /* 0x000ee80000300a00 */
[----:B------:R0:W-:Y:S01]  /*7b00*/  STL [R1+0x18], R9 ;  /* 0x0000180901007387 */ /* 0x0001e20000100800 */
[----:B-1----:R-:W-:Y:S01]  /*7b10*/  IMAD.X R6, R25, 0x1, R125, P5 ;  /* 0x0000000119067824 */ /* 0x002fe200028e067d */
[-C--:B------:R-:W-:Y:S02]  /*7b20*/  IADD3 R11, P2, PT, R20, R124.reuse, RZ ;  /* 0x0000007c140b7210 */ /* 0x080fe40007f5e0ff */
[----:B------:R-:W3:Y:S04]  /*7b30*/  LDL.LU.64 R24, [R1+0x70] ;  /* 0x0000700001187983 */ /* 0x000ee80000300a00 */
[----:B------:R1:W-:Y:S01]  /*7b40*/  STL [R1+0x20], R6 ;  /* 0x0000200601007387 */ /* 0x0003e20000100800 */
[----:B0-----:R-:W-:-:S03]  /*7b50*/  IADD3 R9, P3, PT, R18, R124, RZ ;  /* 0x0000007c12097210 */ /* 0x001fc60007f7e0ff */
[----:B------:R0:W-:Y:S04]  /*7b60*/  STL [R1+0x4ac], R11 ;  /* 0x0004ac0b01007387 */ /* 0x0001e80000100800 */
[----:B------:R0:W-:Y:S01]  /*7b70*/  STL [R1+0x4b0], R9 ;  /* 0x0004b00901007387 */ /* 0x0001e20000100800 */
[-C--:B-1----:R-:W-:Y:S02]  /*7b80*/  IADD3 R6, P4, PT, R12, R124.reuse, RZ ;  /* 0x0000007c0c067210 */ /* 0x082fe40007f9e0ff */
[----:B0-----:R-:W-:Y:S01]  /*7b90*/  IADD3 R11, P5, PT, R4, R124, RZ ;  /* 0x0000007c040b7210 */ /* 0x001fe20007fbe0ff */
[--C-:B------:R-:W-:Y:S02]  /*7ba0*/  IMAD.X R9, R21, 0x1, R125.reuse, P2 ;  /* 0x0000000115097824 */ /* 0x100fe400010e067d */
[----:B------:R0:W-:Y:S04]  /*7bb0*/  STL [R1+0x4b4], R6 ;  /* 0x0004b40601007387 */ /* 0x0001e80000100800 */
[----:B------:R-:W-:Y:S04]  /*7bc0*/  STL [R1+0x4b8], R11 ;  /* 0x0004b80b01007387 */ /* 0x000fe80000100800 */
[----:B------:R-:W3:Y:S01]  /*7bd0*/  LDL.LU.64 R20, [R1+0x78] ;  /* 0x0000780001147983 */ /* 0x000ee20000300a00 */
[----:B0-----:R-:W-:-:S03]  /*7be0*/  IMAD.X R6, R19, 0x1, R125, P3 ;  /* 0x0000000113067824 */ /* 0x001fc600018e067d */
[----:B------:R0:W-:Y:S04]  /*7bf0*/  STL [R1+0x28], R9 ;  /* 0x0000280901007387 */ /* 0x0001e80000100800 */
[----:B------:R-:W3:Y:S04]  /*7c00*/  LDL.LU.64 R18, [R1+0x80] ;  /* 0x0000800001127983 */ /* 0x000ee80000300a00 */
[----:B------:R1:W-:Y:S01]  /*7c10*/  STL [R1+0x490], R6 ;  /* 0x0004900601007387 */ /* 0x0003e20000100800 */
[----:B0-----:R-:W-:-:S03]  /*7c20*/  IMAD.X R9, R13, 0x1, R125, P4 ;  /* 0x000000010d097824 */ /* 0x001fc600020e067d */
[----:B------:R-:W3:Y:S04]  /*7c30*/  LDL.LU.64 R12, [R1+0x88] ;  /* 0x00008800010c7983 */ /* 0x000ee80000300a00 */
[----:B------:R0:W-:Y:S01]  /*7c40*/  STL [R1+0x494], R9 ;  /* 0x0004940901007387 */ /* 0x0001e20000100800 */
[----:B-1----:R-:W-:-:S03]  /*7c50*/  IMAD.X R6, R5, 0x1, R125, P5 ;  /* 0x0000000105067824 */ /* 0x002fc600028e067d */
[----:B------:R-:W3:Y:S04]  /*7c60*/  LDL.LU.64 R4, [R1+0x90] ;  /* 0x0000900001047983 */ /* 0x000ee80000300a00 */
[----:B------:R-:W-:Y:S01]  /*7c70*/  STL [R1+0x498], R6 ;  /* 0x0004980601007387 */ /* 0x000fe20000100800 */
[----:B----4-:R-:W-:-:S05]  /*7c80*/  IADD3 R11, P2, PT, R30, R124, RZ ;  /* 0x0000007c1e0b7210 */ /* 0x010fca0007f5e0ff */
[----:B------:R-:W-:Y:S01]  /*7c90*/  STL [R1+0x2c4], R11 ;  /* 0x0002c40b01007387 */ /* 0x000fe20000100800 */
[----:B0-----:R-:W-:-:S05]  /*7ca0*/  IADD3 R9, P3, PT, R16, R124, RZ ;  /* 0x0000007c10097210 */ /* 0x001fca0007f7e0ff */
[----:B------:R0:W-:Y:S02]  /*7cb0*/  STL [R1+0x2c8], R9 ;  /* 0x0002c80901007387 */ /* 0x0001e40000100800 */
[----:B0-----:R-:W-:Y:S01]  /*7cc0*/  IMAD.X R9, R31, 0x1, R125, P2 ;  /* 0x000000011f097824 */ /* 0x001fe200010e067d */
[-C--:B--2---:R-:W-:Y:S02]  /*7cd0*/  IADD3 R6, P4, PT, R28, R124.reuse, RZ ;  /* 0x0000007c1c067210 */ /* 0x084fe40007f9e0ff */
[----:B---3--:R-:W-:-:S03]  /*7ce0*/  IADD3 R11, P5, PT, R2, R124, RZ ;  /* 0x0000007c020b7210 */ /* 0x008fc60007fbe0ff */
[----:B------:R0:W-:Y:S04]  /*7cf0*/  STL [R1+0x2cc], R6 ;  /* 0x0002cc0601007387 */ /* 0x0001e80000100800 */
[----:B------:R1:W-:Y:S04]  /*7d00*/  STL [R1+0x2d0], R11 ;  /* 0x0002d00b01007387 */ /* 0x0003e80000100800 */
[----:B------:R-:W2:Y:S01]  /*7d10*/  LDL.LU.64 R30, [R1+0x98] ;  /* 0x00009800011e7983 */ /* 0x000ea20000300a00 */
[----:B0-----:R-:W-:-:S03]  /*7d20*/  IMAD.X R6, R17, 0x1, R125, P3 ;  /* 0x0000000111067824 */ /* 0x001fc600018e067d */
[----:B------:R0:W-:Y:S04]  /*7d30*/  STL [R1+0x48], R9 ;  /* 0x0000480901007387 */ /* 0x0001e80000100800 */
[----:B------:R-:W3:Y:S01]  /*7d40*/  LDL.LU.64 R16, [R1+0xa0] ;  /* 0x0000a00001107983 */ /* 0x000ee20000300a00 */
[----:B-1----:R-:W-:-:S03]  /*7d50*/  IADD3 R11, P2, PT, R26, R124, RZ ;  /* 0x0000007c1a0b7210 */ /* 0x002fc60007f5e0ff */
[----:B------:R1:W-:Y:S01]  /*7d60*/  STL [R1+0x50], R6 ;  /* 0x0000500601007387 */ /* 0x0003e20000100800 */
[--C-:B0-----:R-:W-:Y:S02]  /*7d70*/  IMAD.X R9, R29, 0x1, R125.reuse, P4 ;  /* 0x000000011d097824 */ /* 0x101fe400020e067d */
[----:B-1----:R-:W-:Y:S02]  /*7d80*/  IMAD.X R6, R3, 0x1, R125, P5 ;  /* 0x0000000103067824 */ /* 0x002fe400028e067d */
[----:B------:R-:W4:Y:S04]  /*7d90*/  LDL.LU.64 R2, [R1+0xa8] ;  /* 0x0000a80001027983 */ /* 0x000f280000300a00 */
[----:B------:R0:W-:Y:S04]  /*7da0*/  STL [R1+0x58], R9 ;  /* 0x0000580901007387 */ /* 0x0001e80000100800 */
[----:B------:R-:W4:Y:S04]  /*7db0*/  LDL.LU.64 R28, [R1+0xb0] ;  /* 0x0000b000011c7983 */ /* 0x000f280000300a00 */
[----:B------:R1:W-:Y:S01]  /*7dc0*/  STL [R1+0x60], R6 ;  /* 0x0000600601007387 */ /* 0x0003e20000100800 */
[----:B0-----:R-:W-:-:S03]  /*7dd0*/  IADD3 R9, P3, PT, R24, R124, RZ ;  /* 0x0000007c18097210 */ /* 0x001fc60007f7e0ff */
[----:B------:R0:W-:Y:S04]  /*7de0*/  STL [R1+0x2d4], R11 ;  /* 0x0002d40b01007387 */ /* 0x0001e80000100800 */
[----:B------:R0:W-:Y:S01]  /*7df0*/  STL [R1+0x2d8], R9 ;  /* 0x0002d80901007387 */ /* 0x0001e20000100800 */
[-C--:B-1----:R-:W-:Y:S02]  /*7e00*/  IADD3 R6, P4, PT, R20, R124.reuse, RZ ;  /* 0x0000007c14067210 */ /* 0x082fe40007f9e0ff */
[----:B0-----:R-:W-:-:S03]  /*7e10*/  IADD3 R11, P5, PT, R18, R124, RZ ;  /* 0x0000007c120b7210 */ /* 0x001fc60007fbe0ff */
[----:B------:R0:W-:Y:S01]  /*7e20*/  STL [R1+0x2dc], R6 ;  /* 0x0002dc0601007387 */ /* 0x0001e20000100800 */
[----:B------:R-:W-:-:S03]  /*7e30*/  IMAD.X R9, R27, 0x1, R125, P2 ;  /* 0x000000011b097824 */ /* 0x000fc600010e067d */
[----:B------:R-:W-:Y:S04]  /*7e40*/  STL [R1+0x48c], R11 ;  /* 0x00048c0b01007387 */ /* 0x000fe80000100800 */
[----:B------:R-:W4:Y:S01]  /*7e50*/  LDL.LU.64 R26, [R1+0xb8] ;  /* 0x0000b800011a7983 */ /* 0x000f220000300a00 */
[----:B0-----:R-:W-:-:S03]  /*7e60*/  IMAD.X R6, R25, 0x1, R125, P3 ;  /* 0x0000000119067824 */ /* 0x001fc600018e067d */
[----:B------:R0:W-:Y:S04]  /*7e70*/  STL [R1+0x68], R9 ;  /* 0x0000680901007387 */ /* 0x0001e80000100800 */
[----:B------:R-:W4:Y:S04]  /*7e80*/  LDL.LU.64 R24, [R1+0xc0] ;  /* 0x0000c00001187983 */ /* 0x000f280000300a00 */
[----:B------:R1:W-:Y:S01]  /*7e90*/  STL [R1+0x2b8], R6 ;  /* 0x0002b80601007387 */ /* 0x0003e20000100800 */
[--C-:B0-----:R-:W-:Y:S02]  /*7ea0*/  IMAD.X R9, R19, 0x1, R125.reuse, P5 ;  /* 0x0000000113097824 */ /* 0x101fe400028e067d */
[----:B-1----:R-:W-:-:S02]  /*7eb0*/  IMAD.X R6, R21, 0x1, R125, P4 ;  /* 0x0000000115067824 */ /* 0x002fc400020e067d */
[----:B------:R-:W4:Y:S04]  /*7ec0*/  LDL.LU.64 R20, [R1+0xc8] ;  /* 0x0000c80001147983 */ /* 0x000f280000300a00 */
[----:B------:R0:W-:Y:S04]  /*7ed0*/  STL [R1+0x2bc], R6 ;  /* 0x0002bc0601007387 */ /* 0x0001e80000100800 */
[----:B------:R1:W-:Y:S01]  /*7ee0*/  STL [R1+0x2c0], R9 ;  /* 0x0002c00901007387 */ /* 0x0003e20000100800 */
[-C--:B0-----:R-:W-:Y:S02]  /*7ef0*/  IADD3 R6, P2, PT, R12, R124.reuse, RZ ;  /* 0x0000007c0c067210 */ /* 0x081fe40007f5e0ff */
[----:B-1----:R-:W-:-:S03]  /*7f00*/  IADD3 R9, P3, PT, R4, R124, RZ ;  /* 0x0000007c04097210 */ /* 0x002fc60007f7e0ff */
[----:B------:R-:W-:Y:S04]  /*7f10*/  STL [R1+0x298], R6 ;  /* 0x0002980601007387 */ /* 0x000fe80000100800 */
[----:B------:R0:W-:Y:S02]  /*7f20*/  STL [R1+0x29c], R9 ;  /* 0x00029c0901007387 */ /* 0x0001e40000100800 */
[----:B0-----:R-:W-:Y:S01]  /*7f30*/  IMAD.X R9, R13, 0x1, R125, P2 ;  /* 0x000000010d097824 */ /* 0x001fe200010e067d */
[----:B--2---:R-:W-:-:S05]  /*7f40*/  IADD3 R11, P4, PT, R30, R124, RZ ;  /* 0x0000007c1e0b7210 */ /* 0x004fca0007f9e0ff */
[----:B------:R-:W-:Y:S01]  /*7f50*/  STL [R1+0x2a0], R11 ;  /* 0x0002a00b01007387 */ /* 0x000fe20000100800 */
[----:B---3--:R-:W-:-:S03]  /*7f60*/  IADD3 R6, P5, PT, R16, R124, RZ ;  /* 0x0000007c10067210 */ /* 0x008fc60007fbe0ff */
[----:B------:R-:W2:Y:S04]  /*7f70*/  LDL.LU.64 R18, [R1+0xd0] ;  /* 0x0000d00001127983 */ /* 0x000ea80000300a00 */
[----:B------:R0:W-:Y:S04]  /*7f80*/  STL [R1+0x2a4], R6 ;  /* 0x0002a40601007387 */ /* 0x0001e80000100800 */
[----:B------:R1:W-:Y:S04]  /*7f90*/  STL [R1+0x88], R9 ;  /* 0x0000880901007387 */ /* 0x0003e80000100800 */
[----:B------:R-:W3:Y:S01]  /*7fa0*/  LDL.LU.64 R12, [R1+0xd8] ;  /* 0x0000d800010c7983 */ /* 0x000ee20000300a00 */
[----:B0-----:R-:W-:-:S03]  /*7fb0*/  IMAD.X R6, R5, 0x1, R125, P3 ;  /* 0x0000000105067824 */ /* 0x001fc600018e067d */
[----:B------:R-:W3:Y:S01]  /*7fc0*/  LDL.LU.64 R4, [R1+0xe0] ;  /* 0x0000e00001047983 */ /* 0x000ee20000300a00 */
[----:B-1----:R-:W-:-:S03]  /*7fd0*/  IMAD.X R9, R17, 0x1, R125, P5 ;  /* 0x0000000111097824 */ /* 0x002fc600028e067d */
[----:B------:R0:W-:Y:S04]  /*7fe0*/  STL [R1+0x90], R6 ;  /* 0x0000900601007387 */ /* 0x0001e80000100800 */
[----:B------:R-:W3:Y:S01]  /*7ff0*/  LDL.LU.64 R16, [R1+0xe8] ;  /* 0x0000e80001107983 */ /* 0x000ee20000300a00 */
[----:B0-----:R-:W-:-:S05]  /*8000*/  IMAD.X R6, R31, 0x1, R125, P4 ;  /* 0x000000011f067824 */ /* 0x001fca00020e067d */
[----:B------:R4:W-:Y:S04]  /*8010*/  STL [R1+0x98], R6 ;  /* 0x0000980601007387 */ /* 0x0009e80000100800 */
[----:B------:R0:W-:Y:S01]  /*8020*/  STL [R1+0xa0], R9 ;  /* 0x0000a00901007387 */ /* 0x0001e20000100800 */
[-C--:B----4-:R-:W-:Y:S02]  /*8030*/  IADD3 R6, P2, PT, R2, R124.reuse, RZ ;  /* 0x0000007c02067210 */ /* 0x090fe40007f5e0ff */
[----:B0-----:R-:W-:-:S03]  /*8040*/  IADD3 R9, P3, PT, R28, R124, RZ ;  /* 0x0000007c1c097210 */ /* 0x001fc60007f7e0ff */
[----:B------:R0:W-:Y:S01]  /*8050*/  STL [R1+0x2a8], R6 ;  /* 0x0002a80601007387 */ /* 0x0001e20000100800 */
[----:B------:R-:W-:-:S03]  /*8060*/  IADD3 R11, P4, PT, R26, R124, RZ ;  /* 0x0000007c1a0b7210 */ /* 0x000fc60007f9e0ff */
[----:B------:R1:W-:Y:S01]  /*8070*/  STL [R1+0x2ac], R9 ;  /* 0x0002ac0901007387 */ /* 0x0003e20000100800 */
[----:B0-----:R-:W-:-:S03]  /*8080*/  IADD3 R6, P5, PT, R24, R124, RZ ;  /* 0x0000007c18067210 */ /* 0x001fc60007fbe0ff */
[----:B------:R-:W-:Y:S01]  /*8090*/  STL [R1+0x2b0], R11 ;  /* 0x0002b00b01007387 */ /* 0x000fe20000100800 */
[----:B-1----:R-:W-:-:S03]  /*80a0*/  IMAD.X R9, R3, 0x1, R125, P2 ;  /* 0x0000000103097824 */ /* 0x002fc600010e067d */
[----:B------:R-:W4:Y:S04]  /*80b0*/  LDL.LU.64 R2, [R1+0xf0] ;  /* 0x0000f00001027983 */ /* 0x000f280000300a00 */
[----:B------:R0:W-:Y:S04]  /*80c0*/  STL [R1+0x2b4], R6 ;  /* 0x0002b40601007387 */ /* 0x0001e80000100800 */
[----:B------:R1:W-:Y:S04]  /*80d0*/  STL [R1+0xa8], R9 ;  /* 0x0000a80901007387 */ /* 0x0003e80000100800 */
[----:B------:R-:W4:Y:S01]  /*80e0*/  LDL.LU.64 R30, [R1+0xf8] ;  /* 0x0000f800011e7983 */ /* 0x000f220000300a00 */
[----:B0-----:R-:W-:-:S03]  /*80f0*/  IMAD.X R6, R29, 0x1, R125, P3 ;  /* 0x000000011d067824 */ /* 0x001fc600018e067d */
[----:B------:R-:W4:Y:S01]  /*8100*/  LDL.LU.64 R28, [R1+0x100] ;  /* 0x00010000011c7983 */ /* 0x000f220000300a00 */
[----:B-1----:R-:W-:-:S03]  /*8110*/  IMAD.X R9, R27, 0x1, R125, P4 ;  /* 0x000000011b097824 */ /* 0x002fc600020e067d */
[----:B------:R0:W-:Y:S04]  /*8120*/  STL [R1+0x28c], R6 ;  /* 0x00028c0601007387 */ /* 0x0001e80000100800 */
[----:B------:R-:W4:Y:S01]  /*8130*/  LDL.LU.64 R26, [R1+0x108] ;  /* 0x00010800011a7983 */ /* 0x000f220000300a00 */
[----:B0-----:R-:W-:-:S03]  /*8140*/  IMAD.X R6, R25, 0x1, R125, P5 ;  /* 0x0000000119067824 */ /* 0x001fc600028e067d */
[----:B------:R-:W-:Y:S04]  /*8150*/  STL [R1+0x290], R9 ;  /* 0x0002900901007387 */ /* 0x000fe80000100800 */
[----:B------:R-:W4:Y:S04]  /*8160*/  LDL.LU.64 R24, [R1+0x110] ;  /* 0x0001100001187983 */ /* 0x000f280000300a00 */
[----:B------:R0:W-:Y:S02]  /*8170*/  STL [R1+0x294], R6 ;  /* 0x0002940601007387 */ /* 0x0001e40000100800 */
[----:B0-----:R-:W-:-:S05]  /*8180*/  IADD3 R6, P2, PT, R20, R124, RZ ;  /* 0x0000007c14067210 */ /* 0x001fca0007f5e0ff */
[----:B------:R0:W-:Y:S01]  /*8190*/  STL [R1+0x228], R6 ;  /* 0x0002280601007387 */ /* 0x0001e20000100800 */
[----:B--2---:R-:W-:-:S05]  /*81a0*/  IADD3 R9, P3, PT, R18, R124, RZ ;  /* 0x0000007c12097210 */ /* 0x004fca0007f7e0ff */
[----:B------:R1:W-:Y:S01]  /*81b0*/  STL [R1+0x22c], R9 ;  /* 0x00022c0901007387 */ /* 0x0003e20000100800 */
[-C--:B---3--:R-:W-:Y:S02]  /*81c0*/  IADD3 R11, P4, PT, R12, R124.reuse, RZ ;  /* 0x0000007c0c0b7210 */ /* 0x088fe40007f9e0ff */
[----:B0-----:R-:W-:Y:S01]  /*81d0*/  IADD3 R6, P5, PT, R4, R124, RZ ;  /* 0x0000007c04067210 */ /* 0x001fe20007fbe0ff */
[--C-:B-1----:R-:W-:Y:S02]  /*81e0*/  IMAD.X R9, R21, 0x1, R125.reuse, P2 ;  /* 0x0000000115097824 */ /* 0x102fe400010e067d */
[----:B------:R-:W-:Y:S04]  /*81f0*/  STL [R1+0x234], R11 ;  /* 0x0002340b01007387 */ /* 0x000fe80000100800 */
[----:B------:R-:W2:Y:S04]  /*8200*/  LDL.LU.64 R20, [R1+0x118] ;  /* 0x0001180001147983 */ /* 0x000ea80000300a00 */
[----:B------:R0:W-:Y:S04]  /*8210*/  STL [R1+0x278], R6 ;  /* 0x0002780601007387 */ /* 0x0001e80000100800 */
[----:B------:R1:W-:Y:S01]  /*8220*/  STL [R1+0xc8], R9 ;  /* 0x0000c80901007387 */ /* 0x0003e20000100800 */
[----:B0-----:R-:W-:-:S03]  /*8230*/  IMAD.X R6, R19, 0x1, R125, P3 ;  /* 0x0000000113067824 */ /* 0x001fc600018e067d */
[----:B------:R-:W3:Y:S01]  /*8240*/  LDL.LU.64 R18, [R1+0x120] ;  /* 0x0001200001127983 */ /* 0x000ee20000300a00 */
[----:B-1----:R-:W-:-:S03]  /*8250*/  IMAD.X R9, R13, 0x1, R125, P4 ;  /* 0x000000010d097824 */ /* 0x002fc600020e067d */
[----:B------:R0:W-:Y:S04]  /*8260*/  STL [R1+0xd0], R6 ;  /* 0x0000d00601007387 */ /* 0x0001e80000100800 */
[----:B------:R-:W3:Y:S01]  /*8270*/  LDL.LU.64 R12, [R1+0x128] ;  /* 0x00012800010c7983 */ /* 0x000ee20000300a00 */
[----:B0-----:R-:W-:-:S03]  /*8280*/  IMAD.X R6, R5, 0x1, R125, P5 ;  /* 0x0000000105067824 */ /* 0x001fc600028e067d */
[----:B------:R4:W-:Y:S04]  /*8290*/  STL [R1+0xd8], R9 ;  /* 0x0000d80901007387 */ /* 0x0009e80000100800 */
[----:B------:R-:W3:Y:S04]  /*82a0*/  LDL.LU.64 R4, [R1+0x130] ;  /* 0x0001300001047983 */ /* 0x000ee80000300a00 */
[----:B------:R0:W-:Y:S01]  /*82b0*/  STL [R1+0xe0], R6 ;  /* 0x0000e00601007387 */ /* 0x0001e20000100800 */
[-C--:B----4-:R-:W-:Y:S02]  /*82c0*/  IADD3 R9, P3, PT, R2, R124.reuse, RZ ;  /* 0x0000007c02097210 */ /* 0x090fe40007f7e0ff */
[----:B0-----:R-:W-:-:S05]  /*82d0*/  IADD3 R6, P2, PT, R16, R124, RZ ;  /* 0x0000007c10067210 */ /* 0x001fca0007f5e0ff */
        /* <DEDUP_REMOVED lines=8> */
[----:B------:R1:W-:Y:S01]  /*8360*/  STL [R1+0xe8], R9 ;  /* 0x0000e80901007387 */ /* 0x0003e20000100800 */
[----:B0-----:R-:W-:-:S03]  /*8370*/  IMAD.X R6, R3, 0x1, R125, P3 ;  /* 0x0000000103067824 */ /* 0x001fc600018e067d */
[----:B------:R-:W4:Y:S01]  /*8380*/  LDL.LU.64 R2, [R1+0x140] ;  /* 0x0001400001027983 */ /* 0x000f220000300a00 */
[----:B-1----:R-:W-:-:S03]  /*8390*/  IMAD.X R9, R31, 0x1, R125, P4 ;  /* 0x000000011f097824 */ /* 0x002fc600020e067d */
[----:B------:R0:W-:Y:S01]  /*83a0*/  STL [R1+0xf4], R6 ;  /* 0x0000f40601007387 */ /* 0x0001e20000100800 */
[----:B------:R-:W-:-:S03]  /*83b0*/  IADD3 R11, P2, PT, R26, R124, RZ ;  /* 0x0000007c1a0b7210 */ /* 0x000fc60007f5e0ff */
[----:B------:R1:W-:Y:S01]  /*83c0*/  STL [R1+0xf8], R9 ;  /* 0x0000f80901007387 */ /* 0x0003e20000100800 */
[----:B0-----:R-:W-:Y:S01]  /*83d0*/  IMAD.X R6, R29, 0x1, R125, P5 ;  /* 0x000000011d067824 */ /* 0x001fe200028e067d */
[----:B-1----:R-:W-:-:S04]  /*83e0*/  IADD3 R9, P3, PT, R24, R124, RZ ;  /* 0x0000007c18097210 */ /* 0x002fc80007f7e0ff */
[----:B------:R-:W-:Y:S04]  /*83f0*/  STL [R1+0x100], R6 ;  /* 0x0001000601007387 */ /* 0x000fe80000100800 */
[----:B------:R-:W-:Y:S04]  /*8400*/  STL [R1+0x84], R11 ;  /* 0x0000840b01007387 */ /* 0x000fe80000100800 */
[----:B------:R0:W-:Y:S02]  /*8410*/  STL [R1+0xb0], R9 ;  /* 0x0000b00901007387 */ /* 0x0001e40000100800 */
[----:B0-----:R-:W-:Y:S01]  /*8420*/  IMAD.X R9, R27, 0x1, R125, P2 ;  /* 0x000000011b097824 */ /* 0x001fe200010e067d */
[----:B--2---:R-:W-:-:S05]  /*8430*/  IADD3 R6, P4, PT, R20, R124, RZ ;  /* 0x0000007c14067210 */ /* 0x004fca0007f9e0ff */
[----:B------:R0:W-:Y:S01]  /*8440*/  STL [R1+0xb4], R6 ;  /* 0x0000b40601007387 */ /* 0x0001e20000100800 */
[----:B---3--:R-:W-:Y:S01]  /*8450*/  IADD3 R11, P5, PT, R18, R124, RZ ;  /* 0x0000007c120b7210 */ /* 0x008fe20007fbe0ff */
[----:B0-----:R-:W-:-:S04]  /*8460*/  IMAD.X R6, R25, 0x1, R125, P3 ;  /* 0x0000000119067824 */ /* 0x001fc800018e067d */
[----:B------:R-:W-:Y:S04]  /*8470*/  STL [R1+0xb8], R11 ;  /* 0x0000b80b01007387 */ /* 0x000fe80000100800 */
[----:B------:R-:W2:Y:S04]  /*8480*/  LDL.LU.64 R34, [R1+0x148] ;  /* 0x0001480001227983 */ /* 0x000ea80000300a00 */
[----:B------:R0:W-:Y:S04]  /*8490*/  STL [R1+0x3c], R9 ;  /* 0x00003c0901007387 */ /* 0x0001e80000100800 */
[----:B------:R1:W-:Y:S04]  /*84a0*/  STL [R1+0x40], R6 ;  /* 0x0000400601007387 */ /* 0x0003e80000100800 */
[----:B------:R-:W3:Y:S01]  /*84b0*/  LDL.LU.64 R32, [R1+0x150] ;  /* 0x0001500001207983 */ /* 0x000ee20000300a00 */
[----:B0-----:R-:W-:-:S02]  /*84c0*/  IMAD.X R9, R21, 0x1, R125, P4 ;  /* 0x0000000115097824 */ /* 0x001fc400020e067d */
[----:B-1----:R-:W-:-:S03]  /*84d0*/  IMAD.X R6, R19, 0x1, R125, P5 ;  /* 0x0000000113067824 */ /* 0x002fc600028e067d */
[----:B------:R0:W-:Y:S04]  /*84e0*/  STL [R1+0x44], R9 ;  /* 0x0000440901007387 */ /* 0x0001e80000100800 */
[----:B------:R-:W3:Y:S04]  /*84f0*/  LDL.LU.64 R30, [R1+0x158] ;  /* 0x00015800011e7983 */ /* 0x000ee80000300a00 */
[----:B------:R-:W3:Y:S04]  /*8500*/  LDL.LU.64 R24, [R1+0x160] ;  /* 0x0001600001187983 */ /* 0x000ee80000300a00 */
[----:B------:R1:W-:Y:S01]  /*8510*/  STL [R1+0x70], R6 ;  /* 0x0000700601007387 */ /* 0x0003e20000100800 */
[----:B0-----:R-:W-:-:S02]  /*8520*/  IADD3 R9, P3, PT, R4, R124, RZ ;  /* 0x0000007c04097210 */ /* 0x001fc40007f7e0ff */
[-C--:B-1----:R-:W-:Y:S02]  /*8530*/  IADD3 R6, P2, PT, R12, R124.reuse, RZ ;  /* 0x0000007c0c067210 */ /* 0x082fe40007f5e0ff */
[----:B----4-:R-:W-:-:S03]  /*8540*/  IADD3 R11, P4, PT, R16, R124, RZ ;  /* 0x0000007c100b7210 */ /* 0x010fc60007f9e0ff */
[----:B------:R0:W-:Y:S04]  /*8550*/  STL [R1+0xbc], R6 ;  /* 0x0000bc0601007387 */ /* 0x0001e80000100800 */
[----:B------:R1:W-:Y:S04]  /*8560*/  STL [R1+0xc0], R9 ;  /* 0x0000c00901007387 */ /* 0x0003e80000100800 */
[----:B------:R-:W-:Y:S01]  /*8570*/  STL [R1+0xc4], R11 ;  /* 0x0000c40b01007387 */ /* 0x000fe20000100800 */
[----:B0-----:R-:W-:Y:S01]  /*8580*/  IADD3 R6, P5, PT, R2, R124, RZ ;  /* 0x0000007c02067210 */ /* 0x001fe20007fbe0ff */
[----:B-1----:R-:W-:-:S02]  /*8590*/  IMAD.X R9, R13, 0x1, R125, P2 ;  /* 0x000000010d097824 */ /* 0x002fc400010e067d */
[----:B------:R-:W4:Y:S04]  /*85a0*/  LDL.LU.64 R12, [R1+0x168] ;  /* 0x00016800010c7983 */ /* 0x000f280000300a00 */
[----:B------:R0:W-:Y:S04]  /*85b0*/  STL [R1+0xf0], R6 ;  /* 0x0000f00601007387 */ /* 0x0001e80000100800 */
[----:B------:R1:W-:Y:S01]  /*85c0*/  STL [R1+0x74], R9 ;  /* 0x0000740901007387 */ /* 0x0003e20000100800 */
[----:B0-----:R-:W-:-:S03]  /*85d0*/  IMAD.X R6, R5, 0x1, R125, P3 ;  /* 0x0000000105067824 */ /* 0x001fc600018e067d */
[----:B------:R-:W4:Y:S01]  /*85e0*/  LDL.LU.64 R4, [R1+0x170] ;  /* 0x0001700001047983 */ /* 0x000f220000300a00 */
[----:B-1----:R-:W-:-:S03]  /*85f0*/  IMAD.X R9, R17, 0x1, R125, P4 ;  /* 0x0000000111097824 */ /* 0x002fc600020e067d */
[----:B------:R0:W-:Y:S02]  /*8600*/  STL [R1+0x78], R6 ;  /* 0x0000780601007387 */ /* 0x0001e40000100800 */
[----:B0-----:R-:W-:Y:S02]  /*8610*/  IMAD.X R6, R3, 0x1, R125, P5 ;  /* 0x0000000103067824 */ /* 0x001fe400028e067d */
[----:B------:R-:W4:Y:S04]  /*8620*/  LDL.LU.64 R2, [R1+0x178] ;  /* 0x0001780001027983 */ /* 0x000f280000300a00 */
[----:B------:R-:W-:Y:S04]  /*8630*/  STL [R1+0x7c], R9 ;  /* 0x00007c0901007387 */ /* 0x000fe80000100800 */
[----:B------:R-:W4:Y:S04]  /*8640*/  LDL.LU.64 R28, [R1+0x180] ;  /* 0x00018000011c7983 */ /* 0x000f280000300a00 */
[----:B------:R0:W-:Y:S04]  /*8650*/  STL [R1+0x80], R6 ;  /* 0x0000800601007387 */ /* 0x0001e80000100800 */
[----:B------:R-:W4:Y:S04]  /*8660*/  LDL.LU.64 R26, [R1+0x188] ;  /* 0x00018800011a7983 */ /* 0x000f280000300a00 */
[----:B------:R-:W4:Y:S04]  /*8670*/  LDL.LU.64 R20, [R1+0x190] ;  /* 0x0001900001147983 */ /* 0x000f280000300a00 */
[----:B------:R-:W4:Y:S04]  /*8680*/  LDL.LU.64 R18, [R1+0x198] ;  /* 0x0001980001127983 */ /* 0x000f280000300a00 */
[----:B------:R-:W4:Y:S01]  /*8690*/  LDL.LU.64 R16, [R1+0x1a0] ;  /* 0x0001a00001107983 */ /* 0x000f220000300a00 */
[----:B--2---:R-:W-:-:S05]  /*86a0*/  IADD3 R93, P2, PT, R34, R124, RZ ;  /* 0x0000007c225d7210 */ /* 0x004fca0007f5e0ff */
[----:B------:R-:W-:Y:S01]  /*86b0*/  IMAD.X R81, R35, 0x1, R125, P2 ;  /* 0x0000000123517824 */ /* 0x000fe200010e067d */
[----:B---3--:R-:W-:-:S05]  /*86c0*/  IADD3 R94, P3, PT, R32, R124, RZ ;  /* 0x0000007c205e7210 */ /* 0x008fca0007f7e0ff */
[----:B------:R-:W-:Y:S01]  /*86d0*/  IMAD.X R86, R33, 0x1, R125, P3 ;  /* 0x0000000121567824 */ /* 0x000fe200018e067d */
[-C--:B0-----:R-:W-:Y:S02]  /*86e0*/  IADD3 R6, P5, PT, R24, R124.reuse, RZ ;  /* 0x0000007c18067210 */ /* 0x081fe40007fbe0ff */
[----:B------:R-:W-:-:S03]  /*86f0*/  IADD3 R95, P4, PT, R30, R124, RZ ;  /* 0x0000007c1e5f7210 */ /* 0x000fc60007f9e0ff */
[----:B------:R4:W-:Y:S01]  /*8700*/  STL [R1], R6 ;  /* 0x0000000601007387 */ /* 0x0009e20000100800 */
[--C-:B------:R-:W-:Y:S02]  /*8710*/  IMAD.X R88, R25, 0x1, R125.reuse, P5 ;  /* 0x0000000119587824 */ /* 0x100fe400028e067d */
[----:B------:R-:W-:Y:S01]  /*8720*/  IMAD.X R87, R31, 0x1, R125, P4 ;  /* 0x000000011f577824 */ /* 0x000fe200020e067d */
[----:B----4-:R-:W-:-:S05]  /*8730*/  IADD3 R6, P2, PT, R12, R124, RZ ;  /* 0x0000007c0c067210 */ /* 0x010fca0007f5e0ff */
[----:B------:R0:W-:Y:S01]  /*8740*/  STL [R1+0x4], R6 ;  /* 0x0000040601007387 */ /* 0x0001e20000100800 */
[----:B------:R-:W-:Y:S01]  /*8750*/  IMAD.X R89, R13, 0x1, R125, P2 ;  /* 0x000000010d597824 */ /* 0x000fe200010e067d */
[----:B------:R-:W-:-:S05]  /*8760*/  IADD3 R11, P3, PT, R4, R124, RZ ;  /* 0x0000007c040b7210 */ /* 0x000fca0007f7e0ff */
[----:B------:R1:W-:Y:S01]  /*8770*/  STL [R1+0x30], R11 ;  /* 0x0000300b01007387 */ /* 0x0003e20000100800 */
[----:B------:R-:W-:Y:S01]  /*8780*/  IMAD.X R90, R5, 0x1, R125, P3 ;  /* 0x00000001055a7824 */ /* 0x000fe200018e067d */
[-C--:B------:R-:W-:Y:S02]  /*8790*/  IADD3 R9, P4, PT, R2, R124.reuse, RZ ;  /* 0x0000007c02097210 */ /* 0x080fe40007f9e0ff */
[----:B0-----:R-:W-:-:S03]  /*87a0*/  IADD3 R6, P5, PT, R28, R124, RZ ;  /* 0x0000007c1c067210 */ /* 0x001fc60007fbe0ff */
[----:B------:R0:W-:Y:S04]  /*87b0*/  STL [R1+0x34], R9 ;  /* 0x0000340901007387 */ /* 0x0001e80000100800 */
[----:B------:R2:W-:Y:S04]  /*87c0*/  STL [R1+0x38], R6 ;  /* 0x0000380601007387 */ /* 0x0005e80000100800 */
[----:B------:R-:W3:Y:S04]  /*87d0*/  LDL.LU.64 R24, [R1+0x1a8] ;  /* 0x0001a80001187983 */ /* 0x000ee80000300a00 */
[----:B------:R-:W4:Y:S04]  /*87e0*/  LDL.LU.64 R12, [R1+0x1b0] ;  /* 0x0001b000010c7983 */ /* 0x000f280000300a00 */
[----:B------:R-:W2:Y:S01]  /*87f0*/  LDL.LU.64 R4, [R1+0x1b8] ;  /* 0x0001b80001047983 */ /* 0x000ea20000300a00 */
[----:B------:R-:W-:-:S03]  /*8800*/  IMAD.X R91, R3, 0x1, R125, P4 ;  /* 0x00000001035b7824 */ /* 0x000fc600020e067d */
[----:B------:R-:W2:Y:S01]  /*8810*/  LDL.LU.64 R2, [R1+0x1c0] ;  /* 0x0001c00001027983 */ /* 0x000ea20000300a00 */
[--C-:B------:R-:W-:Y:S01]  /*8820*/  IMAD.X R92, R29, 0x1, R125.reuse, P5 ;  /* 0x000000011d5c7824 */ /* 0x100fe200028e067d */
[-C--:B------:R-:W-:Y:S02]  /*8830*/  IADD3 R57, P2, PT, R26, R124.reuse, RZ ;  /* 0x0000007c1a397210 */ /* 0x080fe40007f5e0ff */
[-C--:B------:R-:W-:Y:S02]  /*8840*/  IADD3 R72, P5, PT, R16, R124.reuse, RZ ;  /* 0x0000007c10487210 */ /* 0x080fe40007fbe0ff */
[-C--:B------:R-:W-:Y:S02]  /*8850*/  IADD3 R70, P3, PT, R20, R124.reuse, RZ ;  /* 0x0000007c14467210 */ /* 0x080fe40007f7e0ff */
[----:B------:R-:W-:Y:S01]  /*8860*/  IADD3 R71, P4, PT, R18, R124, RZ ;  /* 0x0000007c12477210 */ /* 0x000fe20007f9e0ff */
[--C-:B------:R-:W-:Y:S02]  /*8870*/  IMAD.X R35, R27, 0x1, R125.reuse, P2 ;  /* 0x000000011b237824 */ /* 0x100fe400010e067d */
[----:B------:R-:W-:-:S02]  /*8880*/  IMAD.X R50, R17, 0x1, R125, P5 ;  /* 0x0000000111327824 */ /* 0x000fc400028e067d */
[--C-:B------:R-:W-:Y:S01]  /*8890*/  IMAD.X R36, R21, 0x1, R125.reuse, P3 ;  /* 0x0000000115247824 */ /* 0x100fe200018e067d */
[----:B------:R-:W2:Y:S01]  /*88a0*/  LDL.LU.64 R16, [R1+0x1c8] ;  /* 0x0001c80001107983 */ /* 0x000ea20000300a00 */
[----:B------:R-:W-:-:S03]  /*88b0*/  IMAD.X R37, R19, 0x1, R125, P4 ;  /* 0x0000000113257824 */ /* 0x000fc600020e067d */
[----:B------:R-:W2:Y:S04]  /*88c0*/  LDL.LU.64 R18, [R1+0x1d0] ;  /* 0x0001d00001127983 */ /* 0x000ea80000300a00 */
[----:B------:R-:W2:Y:S04]  /*88d0*/  LDL.LU.64 R32, [R1+0x1d8] ;  /* 0x0001d80001207983 */ /* 0x000ea80000300a00 */
[----:B------:R-:W2:Y:S01]  /*88e0*/  LDL.LU.64 R20, [R1+0x1e0] ;  /* 0x0001e00001147983 */ /* 0x000ea20000300a00 */
[-C--:B---3--:R-:W-:Y:S02]  /*88f0*/  IADD3 R73, P2, PT, R24, R124.reuse, RZ ;  /* 0x0000007c18497210 */ /* 0x088fe40007f5e0ff */
[----:B----4-:R-:W-:-:S03]  /*8900*/  IADD3 R76, P3, PT, R12, R124, RZ ;  /* 0x0000007c0c4c7210 */ /* 0x010fc60007f7e0ff */
[--C-:B------:R-:W-:Y:S02]  /*8910*/  IMAD.X R51, R25, 0x1, R125.reuse, P2 ;  /* 0x0000000119337824 */ /* 0x100fe400010e067d */
[----:B------:R-:W3:Y:S01]  /*8920*/  LDL.LU.64 R24, [R1+0x1e8] ;  /* 0x0001e80001187983 */ /* 0x000ee20000300a00 */
[-C--:B--2---:R-:W-:Y:S01]  /*8930*/  IADD3 R77, P4, PT, R4, R124.reuse, RZ ;  /* 0x0000007c044d7210 */ /* 0x084fe20007f9e0ff */
[--C-:B------:R-:W-:Y:S02]  /*8940*/  IMAD.X R52, R13, 0x1, R125.reuse, P3 ;  /* 0x000000010d347824 */ /* 0x100fe400018e067d */
[----:B------:R-:W2:Y:S01]  /*8950*/  LDL.LU.64 R12, [R1+0x1f0] ;  /* 0x0001f000010c7983 */ /* 0x000ea20000300a00 */
[----:B------:R-:W-:Y:S01]  /*8960*/  IADD3 R80, P5, PT, R2, R124, RZ ;  /* 0x0000007c02507210 */ /* 0x000fe20007fbe0ff */
[--C-:B------:R-:W-:Y:S02]  /*8970*/  IMAD.X R53, R5, 0x1, R125.reuse, P4 ;  /* 0x0000000105357824 */ /* 0x100fe400020e067d */
[----:B------:R-:W4:Y:S02]  /*8980*/  LDL.LU.64 R4, [R1+0x1f8] ;  /* 0x0001f80001047983 */ /* 0x000f240000300a00 */
[----:B------:R-:W-:-:S02]  /*8990*/  IMAD.X R56, R3, 0x1, R125, P5 ;  /* 0x0000000103387824 */ /* 0x000fc400028e067d */
[----:B------:R-:W4:Y:S04]  /*89a0*/  LDL.LU.64 R2, [R1+0x200] ;  /* 0x0002000001027983 */ /* 0x000f280000300a00 */
[----:B------:R-:W4:Y:S04]  /*89b0*/  LDL.LU.64 R68, [R1+0x208] ;  /* 0x0002080001447983 */ /* 0x000f280000300a00 */
[----:B------:R-:W4:Y:S01]  /*89c0*/  LDL.LU.64 R66, [R1+0x210] ;  /* 0x0002100001427983 */ /* 0x000f220000300a00 */
[-C--:B------:R-:W-:Y:S02]  /*89d0*/  IADD3 R27, P2, PT, R16, R124.reuse, RZ ;  /* 0x0000007c101b7210 */ /* 0x080fe40007f5e0ff */
[-C--:B------:R-:W-:Y:S01]  /*89e0*/  IADD3 R28, P3, PT, R18, R124.reuse, RZ ;  /* 0x0000007c121c7210 */ /* 0x080fe20007f7e0ff */
[----:B-1----:R-:W4:Y:S01]  /*89f0*/  LDL.LU R11, [R1+0x224] ;  /* 0x00022400010b7983 */ /* 0x002f220000300800 */
[----:B------:R-:W-:Y:S01]  /*8a00*/  IADD3 R29, P4, PT, R32, R124, RZ ;  /* 0x0000007c201d7210 */ /* 0x000fe20007f9e0ff */
[----:B------:R-:W-:-:S02]  /*8a10*/  IMAD.X R17, R17, 0x1, R125, P2 ;  /* 0x0000000111117824 */ /* 0x000fc400010e067d */
[----:B------:R-:W4:Y:S01]  /*8a20*/  LDL R47, [R1+0x21c] ;  /* 0x00021c00012f7983 */ /* 0x000f220000100800 */
[--C-:B------:R-:W-:Y:S01]  /*8a30*/  IMAD.X R18, R19, 0x1, R125.reuse, P3 ;  /* 0x0000000113127824 */ /* 0x100fe200018e067d */
[-C--:B------:R-:W-:Y:S01]  /*8a40*/  IADD3 R30, P2, PT, R20, R124.reuse, RZ ;  /* 0x0000007c141e7210 */ /* 0x080fe20007f5e0ff */
[--C-:B------:R-:W-:Y:S01]  /*8a50*/  IMAD.X R19, R33, 0x1, R125.reuse, P4 ;  /* 0x0000000121137824 */ /* 0x100fe200020e067d */
[----:B------:R-:W4:Y:S03]  /*8a60*/  LDL R23, [R1+0x218] ;  /* 0x0002180001177983 */ /* 0x000f260000100800 */
[----:B------:R-:W-:Y:S01]  /*8a70*/  IMAD.X R20, R21, 0x1, R125, P2 ;  /* 0x0000000115147824 */ /* 0x000fe200010e067d */
[-C--:B---3--:R-:W-:Y:S02]  /*8a80*/  IADD3 R31, P3, PT, R24, R124.reuse, RZ ;  /* 0x0000007c181f7210 */ /* 0x088fe40007f7e0ff */
[----:B--2---:R-:W-:-:S02]  /*8a90*/  IADD3 R32, P4, PT, R12, R124, RZ ;  /* 0x0000007c0c207210 */ /* 0x004fc40007f9e0ff */
[-C--:B----4-:R-:W-:Y:S01]  /*8aa0*/  IADD3 R33, P5, PT, R4, R124.reuse, RZ ;  /* 0x0000007c04217210 */ /* 0x090fe20007fbe0ff */
[--C-:B------:R-:W-:Y:S02]  /*8ab0*/  IMAD.X R21, R25, 0x1, R125.reuse, P3 ;  /* 0x0000000119157824 */ /* 0x100fe400018e067d */
[--C-:B------:R-:W-:Y:S01]  /*8ac0*/  IMAD.X R24, R13, 0x1, R125.reuse, P4 ;  /* 0x000000010d187824 */ /* 0x100fe200020e067d */
[-C--:B------:R-:W-:Y:S01]  /*8ad0*/  IADD3 R34, P6, PT, R2, R124.reuse, RZ ;  /* 0x0000007c02227210 */ /* 0x080fe20007fde0ff */
[--C-:B------:R-:W-:Y:S01]  /*8ae0*/  IMAD.X R25, R5, 0x1, R125.reuse, P5 ;  /* 0x0000000105197824 */ /* 0x100fe200028e067d */
[----:B------:R-:W-:Y:S01]  /*8af0*/  USHF.L.U32 UR4, UR4, 0x1f, URZ ;  /* 0x0000001f04047899 */ /* 0x000fe200080006ff */
[----:B------:R-:W1:Y:S01]  /*8b00*/  LDC R2, c[0x0][0x3a0] ;  /* 0x0000e800ff027b82 */ /* 0x000e620000000800 */
[-C--:B------:R-:W-:Y:S02]  /*8b10*/  IADD3 R5, P3, PT, R68, R124.reuse, RZ ;  /* 0x0000007c44057210 */ /* 0x080fe40007f7e0ff */
[----:B------:R2:W5:Y:S01]  /*8b20*/  LDL.LU R68, [R1+0x644] ;  /* 0x0006440001447983 */ /* 0x0005620000300800 */
[----:B------:R-:W-:Y:S01]  /*8b30*/  IADD3 R12, P4, PT, R66, R124, RZ ;  /* 0x0000007c420c7210 */ /* 0x000fe20007f9e0ff */
[----:B------:R-:W-:-:S02]  /*8b40*/  IMAD.X R26, R3, 0x1, R125, P6 ;  /* 0x00000001031a7824 */ /* 0x000fc400030e067d */
[----:B------:R2:W5:Y:S01]  /*8b50*/  LDL.LU R66, [R1+0x640] ;  /* 0x0006400001427983 */ /* 0x0005620000300800 */
[----:B------:R-:W-:-:S03]  /*8b60*/  IMAD.X R3, R69, 0x1, R125, P3 ;  /* 0x0000000145037824 */ /* 0x000fc600018e067d */
[----:B------:R-:W3:Y:S01]  /*8b70*/  LDL.LU R79, [R1+0x274] ;  /* 0x00027400014f7983 */ /* 0x000ee20000300800 */
[----:B------:R-:W-:-:S03]  /*8b80*/  IMAD.X R4, R67, 0x1, R125, P4 ;  /* 0x0000000143047824 */ /* 0x000fc600020e067d */
[----:B------:R-:W4:Y:S04]  /*8b90*/  LDL.LU R75, [R1+0x26c] ;  /* 0x00026c00014b7983 */ /* 0x000f280000300800 */
[----:B------:R-:W2:Y:S04]  /*8ba0*/  LDL.LU R69, [R1+0x264] ;  /* 0x0002640001457983 */ /* 0x000ea80000300800 */
[----:B------:R-:W2:Y:S04]  /*8bb0*/  LDL.LU R67, [R1+0x25c] ;  /* 0x00025c0001437983 */ /* 0x000ea80000300800 */
[----:B------:R-:W2:Y:S04]  /*8bc0*/  LDL.LU R65, [R1+0x270] ;  /* 0x0002700001417983 */ /* 0x000ea80000300800 */
[----:B------:R-:W2:Y:S04]  /*8bd0*/  LDL.LU R63, [R1+0x254] ;  /* 0x00025400013f7983 */ /* 0x000ea80000300800 */
[----:B------:R-:W2:Y:S04]  /*8be0*/  LDL.LU R61, [R1+0x268] ;  /* 0x00026800013d7983 */ /* 0x000ea80000300800 */
[----:B------:R-:W2:Y:S04]  /*8bf0*/  LDL.LU R59, [R1+0x24c] ;  /* 0x00024c00013b7983 */ /* 0x000ea80000300800 */
[----:B0-----:R-:W2:Y:S04]  /*8c00*/  LDL.LU R9, [R1+0x260] ;  /* 0x0002600001097983 */ /* 0x001ea80000300800 */
[----:B------:R-:W2:Y:S04]  /*8c10*/  LDL.LU R55, [R1+0x244] ;  /* 0x0002440001377983 */ /* 0x000ea80000300800 */
[----:B------:R-:W2:Y:S04]  /*8c20*/  LDL.LU R49, [R1+0x258] ;  /* 0x0002580001317983 */ /* 0x000ea80000300800 */
[----:B------:R-:W2:Y:S04]  /*8c30*/  LDL.LU R45, [R1+0x23c] ;  /* 0x00023c00012d7983 */ /* 0x000ea80000300800 */
[----:B------:R-:W2:Y:S04]  /*8c40*/  LDL.LU R43, [R1+0x250] ;  /* 0x00025000012b7983 */ /* 0x000ea80000300800 */
[----:B------:R-:W2:Y:S04]  /*8c50*/  LDL.LU R41, [R1+0x248] ;  /* 0x0002480001297983 */ /* 0x000ea80000300800 */
[----:B------:R-:W2:Y:S04]  /*8c60*/  LDL.LU R39, [R1+0x240] ;  /* 0x0002400001277983 */ /* 0x000ea80000300800 */
[----:B------:R-:W2:Y:S01]  /*8c70*/  LDL.LU R15, [R1+0x238] ;  /* 0x00023800010f7983 */ /* 0x000ea20000300800 */
[----:B------:R-:W-:-:S02]  /*8c80*/  IADD3 R13, P5, PT, R120, R124, RZ ;  /* 0x0000007c780d7210 */ /* 0x000fc40007fbe0ff */
[----:B------:R-:W-:Y:S01]  /*8c90*/  IADD3 R16, P6, PT, R122, R124, RZ ;  /* 0x0000007c7a107210 */ /* 0x000fe20007fde0ff */
[----:B------:R-:W-:Y:S02]  /*8ca0*/  IMAD.U32 R6, RZ, RZ, UR4 ;  /* 0x00000004ff067e24 */ /* 0x000fe4000f8e00ff */
[--C-:B------:R-:W-:Y:S02]  /*8cb0*/  IMAD.X R120, R121, 0x1, R125.reuse, P5 ;  /* 0x0000000179787824 */ /* 0x100fe400028e067d */
[----:B------:R-:W-:Y:S01]  /*8cc0*/  VIADD R11, R11, 0x1 ;  /* 0x000000010b0b7836 */ /* 0x000fe20000000000 */
[----:B------:R-:W0:Y:S01]  /*8cd0*/  SYNCS.PHASECHK.TRANS64.TRYWAIT P2, [UR8], R6 ;  /* 0x00000006ff0075a7 */ /* 0x000e220008041108 */
[----:B------:R-:W-:-:S03]  /*8ce0*/  IMAD.X R122, R123, 0x1, R125, P6 ;  /* 0x000000017b7a7824 */ /* 0x000fc600030e067d */
[----:B------:R-:W-:Y:S01]  /*8cf0*/  STL [R1+0x224], R11 ;  /* 0x0002240b01007387 */ /* 0x000fe20000100800 */
[----:B-1----:R-:W-:Y:S01]  /*8d00*/  IMAD R2, R11, -0x40, R2 ;  /* 0xffffffc00b027824 */ /* 0x002fe200078e0202 */
[-C--:B---3--:R-:W-:Y:S02]  /*8d10*/  IADD3 R79, P5, PT, R79, R47.reuse, RZ ;  /* 0x0000002f4f4f7210 */ /* 0x088fe40007fbe0ff */
[-C--:B----4-:R-:W-:Y:S02]  /*8d20*/  IADD3 R75, P6, PT, R75, R47.reuse, RZ ;  /* 0x0000002f4b4b7210 */ /* 0x090fe40007fde0ff */
[-C--:B--2---:R-:W-:Y:S01]  /*8d30*/  IADD3 R69, P3, PT, R69, R47.reuse, RZ ;  /* 0x0000002f45457210 */ /* 0x084fe20007f7e0ff */
[----:B------:R-:W-:Y:S01]  /*8d40*/  STL [R1+0x274], R79 ;  /* 0x0002744f01007387 */ /* 0x000fe20000100800 */
[----:B------:R-:W-:-:S03]  /*8d50*/  IADD3 R67, P4, PT, R67, R47, RZ ;  /* 0x0000002f43437210 */ /* 0x000fc60007f9e0ff */
[----:B------:R-:W-:Y:S01]  /*8d60*/  STL [R1+0x26c], R75 ;  /* 0x00026c4b01007387 */ /* 0x000fe20000100800 */
[----:B------:R-:W-:-:S03]  /*8d70*/  IMAD.X R65, R65, 0x1, R23, P5 ;  /* 0x0000000141417824 */ /* 0x000fc600028e0617 */
[----:B------:R-:W-:Y:S01]  /*8d80*/  STL [R1+0x264], R69 ;  /* 0x0002644501007387 */ /* 0x000fe20000100800 */
[----:B------:R-:W-:-:S03]  /*8d90*/  IADD3 R63, P5, PT, R63, R47, RZ ;  /* 0x0000002f3f3f7210 */ /* 0x000fc60007fbe0ff */
[----:B------:R-:W-:Y:S04]  /*8da0*/  STL [R1+0x25c], R67 ;  /* 0x00025c4301007387 */ /* 0x000fe80000100800 */
[----:B------:R-:W-:Y:S01]  /*8db0*/  STL [R1+0x270], R65 ;  /* 0x0002704101007387 */ /* 0x000fe20000100800 */
[--C-:B------:R-:W-:Y:S02]  /*8dc0*/  IMAD.X R61, R61, 0x1, R23.reuse, P6 ;  /* 0x000000013d3d7824 */ /* 0x100fe400030e0617 */
[----:B------:R-:W-:Y:S01]  /*8dd0*/  IMAD.X R9, R9, 0x1, R23, P3 ;  /* 0x0000000109097824 */ /* 0x000fe200018e0617 */
[----:B------:R-:W-:Y:S01]  /*8de0*/  STL [R1+0x254], R63 ;  /* 0x0002543f01007387 */ /* 0x000fe20000100800 */
[----:B------:R-:W-:-:S03]  /*8df0*/  IADD3 R59, P6, PT, R59, R47, RZ ;  /* 0x0000002f3b3b7210 */ /* 0x000fc60007fde0ff */
[----:B------:R1:W-:Y:S01]  /*8e00*/  STL [R1+0x260], R9 ;  /* 0x0002600901007387 */ /* 0x0003e20000100800 */
[-C--:B------:R-:W-:Y:S01]  /*8e10*/  IADD3 R55, P3, PT, R55, R47.reuse, RZ ;  /* 0x0000002f37377210 */ /* 0x080fe20007f7e0ff */
[--C-:B------:R-:W-:Y:S02]  /*8e20*/  IMAD.X R49, R49, 0x1, R23.reuse, P4 ;  /* 0x0000000131317824 */ /* 0x100fe400020e0617 */
[----:B------:R2:W-:Y:S01]  /*8e30*/  STL [R1+0x268], R61 ;  /* 0x0002683d01007387 */ /* 0x0005e20000100800 */
[----:B------:R-:W-:Y:S01]  /*8e40*/  IADD3 R45, P4, PT, R45, R47, RZ ;  /* 0x0000002f2d2d7210 */ /* 0x000fe20007f9e0ff */
[----:B-1----:R-:W1:Y:S01]  /*8e50*/  S2R R9, SR_TID.X ;  /* 0x0000000000097919 */ /* 0x002e620000002100 */
[--C-:B------:R-:W-:Y:S01]  /*8e60*/  IMAD.X R43, R43, 0x1, R23.reuse, P5 ;  /* 0x000000012b2b7824 */ /* 0x100fe200028e0617 */
[----:B------:R2:W-:Y:S01]  /*8e70*/  STL [R1+0x24c], R59 ;  /* 0x00024c3b01007387 */ /* 0x0005e20000100800 */
[----:B------:R-:W-:-:S03]  /*8e80*/  IMAD.X R41, R41, 0x1, R23, P6 ;  /* 0x0000000129297824 */ /* 0x000fc600030e0617 */
[----:B------:R2:W-:Y:S01]  /*8e90*/  STL [R1+0x244], R55 ;  /* 0x0002443701007387 */ /* 0x0005e20000100800 */
[----:B------:R-:W-:-:S03]  /*8ea0*/  IMAD.X R39, R39, 0x1, R23, P3 ;  /* 0x0000000127277824 */ /* 0x000fc600018e0617 */
[----:B------:R2:W-:Y:S01]  /*8eb0*/  STL [R1+0x258], R49 ;  /* 0x0002583101007387 */ /* 0x0005e20000100800 */
[----:B------:R-:W-:-:S03]  /*8ec0*/  IMAD.X R15, R15, 0x1, R23, P4 ;  /* 0x000000010f0f7824 */ /* 0x000fc600020e0617 */
[----:B------:R2:W-:Y:S04]  /*8ed0*/  STL [R1+0x23c], R45 ;  /* 0x00023c2d01007387 */ /* 0x0005e80000100800 */
[----:B------:R2:W-:Y:S04]  /*8ee0*/  STL [R1+0x250], R43 ;  /* 0x0002502b01007387 */ /* 0x0005e80000100800 */
[----:B------:R2:W-:Y:S04]  /*8ef0*/  STL [R1+0x248], R41 ;  /* 0x0002482901007387 */ /* 0x0005e80000100800 */
[----:B------:R2:W-:Y:S04]  /*8f00*/  STL [R1+0x238], R15 ;  /* 0x0002380f01007387 */ /* 0x0005e80000100800 */
[----:B------:R2:W-:Y:S01]  /*8f10*/  STL [R1+0x240], R39 ;  /* 0x0002402701007387 */ /* 0x0005e20000100800 */
[----:B-1----:R-:W-:Y:S01]  /*8f20*/  LOP3.LUT R9, R9, 0x3f, RZ, 0xc0, !PT ;  /* 0x0000003f09097812 */ /* 0x002fe200078ec0ff */
[----:B0-----:R-:W-:Y:S06]  /*8f30*/  @!P2 BRA `(.L_x_8) ;  /* 0x000000880058a947 */ /* 0x001fec0003800000 */
.L_x_16:
[----:B------:R0:W-:Y:S01]  /*8f40*/  STL [R1+0x984], R10 ;  /* 0x0009840a01007387 */ /* 0x0001e20000100800 */
[----:B------:R-:W-:-:S03]  /*8f50*/  ISETP.GE.AND P2, PT, R9, R2, PT ;  /* 0x000000020900720c */ /* 0x000fc60003f46270 */
[----:B------:R1:W-:Y:S04]  /*8f60*/  STL [R1+0x980], R42 ;  /* 0x0009802a01007387 */ /* 0x0003e80000100800 */
[----:B------:R3:W-:Y:S01]  /*8f70*/  STL [R1+0x97c], R44 ;  /* 0x00097c2c01007387 */ /* 0x0007e20000100800 */
[----:B0-----:R-:W-:-:S03]  /*8f80*/  PRMT R10, RZ, 0x7610, R10 ;  /* 0x00007610ff0a7816 */ /* 0x001fc6000000000a */
[----:B------:R0:W-:Y:S04]  /*8f90*/  STL [R1+0x978], R58 ;  /* 0x0009783a01007387 */ /* 0x0001e80000100800 */
[----:B------:R4:W-:Y:S04]  /*8fa0*/  STL [R1+0x974], R60 ;  /* 0x0009743c01007387 */ /* 0x0009e80000100800 */
[----:B------:R2:W-:Y:S04]  /*8fb0*/  STL [R1+0x970], R74 ;  /* 0x0009704a01007387 */ /* 0x0005e80000100800 */
[----:B------:R0:W-:Y:S04]  /*8fc0*/  STL [R1+0x96c], R104 ;  /* 0x00096c6801007387 */ /* 0x0001e80000100800 */
[----:B------:R-:W-:Y:S04]  /*8fd0*/  STL [R1+0x968], R106 ;  /* 0x0009686a01007387 */ /* 0x000fe80000100800 */
        /* <DEDUP_REMOVED lines=56> */
[----:B------:R-:W-:Y:S01]  /*9360*/  STL [R1+0x878], R90 ;  /* 0x0008785a01007387 */ /* 0x000fe20000100800 */
[----:B-1----:R-:W-:-:S03]  /*9370*/  PRMT R42, RZ, 0x7610, R42 ;  /* 0x00007610ff2a7816 */ /* 0x002fc6000000002a */
[----:B------:R-:W-:Y:S04]  /*9380*/  STL [R1+0x874], R91 ;  /* 0x0008745b01007387 */ /* 0x000fe80000100800 */
[----:B------:R-:W-:Y:S01]  /*9390*/  STL [R1+0x870], R92 ;  /* 0x0008705c01007387 */ /* 0x000fe20000100800 */
[----:B---3--:R-:W-:-:S03]  /*93a0*/  PRMT R44, RZ, 0x7610, R44 ;  /* 0x00007610ff2c7816 */ /* 0x008fc6000000002c */
[----:B-----5:R-:W-:Y:S04]  /*93b0*/  STL [R1+0x768], R0 ;  /* 0x0007680001007387 */ /* 0x020fe80000100800 */
[----:B------:R-:W-:Y:S01]  /*93c0*/  STL [R1+0x644], R125 ;  /* 0x0006447d01007387 */ /* 0x000fe20000100800 */
[----:B0-----:R-:W-:-:S03]  /*93d0*/  PRMT R58, RZ, 0x7610, R58 ;  /* 0x00007610ff3a7816 */ /* 0x001fc6000000003a */
[----:B------:R-:W-:Y:S04]  /*93e0*/  STL [R1+0x640], R124 ;  /* 0x0006407c01007387 */ /* 0x000fe80000100800 */
[----:B------:R-:W-:Y:S01]  /*93f0*/  STL [R1+0x76c], R124 ;  /* 0x00076c7c01007387 */ /* 0x000fe20000100800 */
[----:B----4-:R-:W-:-:S03]  /*9400*/  PRMT R60, RZ, 0x7610, R60 ;  /* 0x00007610ff3c7816 */ /* 0x010fc6000000003c */
[----:B------:R0:W-:Y:S01]  /*9410*/  STL.S16 [R1+0x230], R10 ;  /* 0x0002300a01007387 */ /* 0x0001e20000100600 */
[----:B--2---:R-:W-:Y:S02]  /*9420*/  PRMT R74, RZ, 0x7610, R74 ;  /* 0x00007610ff4a7816 */ /* 0x004fe4000000004a */
[----:B------:R-:W-:Y:S01]  /*9430*/  PRMT R104, RZ, 0x7610, R104 ;  /* 0x00007610ff687816 */ /* 0x000fe20000000068 */
[----:B0-----:R-:W2:Y:S01]  /*9440*/  LDL.LU R10, [R1+0x984] ;  /* 0x00098400010a7983 */ /* 0x001ea20000300800 */
[----:B------:R-:W-:Y:S02]  /*9450*/  PRMT R106, RZ, 0x7610, R106 ;  /* 0x00007610ff6a7816 */ /* 0x000fe4000000006a */
[----:B------:R-:W-:Y:S01]  /*9460*/  PRMT R116, RZ, 0x7610, R116 ;  /* 0x00007610ff747816 */ /* 0x000fe20000000074 */
[----:B------:R0:W-:Y:S01]  /*9470*/  STL.S16 [R1+0x488], R42 ;  /* 0x0004882a01007387 */ /* 0x0001e20000100600 */
[----:B------:R-:W-:Y:S02]  /*9480*/  PRMT R90, RZ, 0x7610, R90 ;  /* 0x00007610ff5a7816 */ /* 0x000fe4000000005a */
[----:B------:R-:W-:-:S02]  /*9490*/  PRMT R118, RZ, 0x7610, R118 ;  /* 0x00007610ff767816 */ /* 0x000fc40000000076 */
[----:B------:R-:W-:Y:S02]  /*94a0*/  PRMT R14, RZ, 0x7610, R14 ;  /* 0x00007610ff0e7816 */ /* 0x000fe4000000000e */
[----:B------:R-:W-:Y:S02]  /*94b0*/  PRMT R46, RZ, 0x7610, R46 ;  /* 0x00007610ff2e7816 */ /* 0x000fe4000000002e */
[----:B------:R-:W-:Y:S01]  /*94c0*/  PRMT R48, RZ, 0x7610, R48 ;  /* 0x00007610ff307816 */ /* 0x000fe20000000030 */
[----:B0-----:R-:W3:Y:S01]  /*94d0*/  LDL.LU R42, [R1+0x980] ;  /* 0x00098000012a7983 */ /* 0x001ee20000300800 */
[----:B------:R-:W-:Y:S02]  /*94e0*/  PRMT R62, RZ, 0x7610, R62 ;  /* 0x00007610ff3e7816 */ /* 0x000fe4000000003e */
[----:B------:R-:W-:Y:S01]  /*94f0*/  PRMT R64, RZ, 0x7610, R64 ;  /* 0x00007610ff407816 */ /* 0x000fe20000000040 */
[----:B------:R0:W-:Y:S01]  /*9500*/  STL.S16 [R1+0x484], R44 ;  /* 0x0004842c01007387 */ /* 0x0001e20000100600 */
[----:B------:R-:W-:-:S02]  /*9510*/  PRMT R91, RZ, 0x7610, R91 ;  /* 0x00007610ff5b7816 */ /* 0x000fc4000000005b */
[----:B------:R-:W-:Y:S02]  /*9520*/  PRMT R78, RZ, 0x7610, R78 ;  /* 0x00007610ff4e7816 */ /* 0x000fe4000000004e */
[----:B------:R-:W-:Y:S02]  /*9530*/  PRMT R93, RZ, 0x7610, R93 ;  /* 0x00007610ff5d7816 */ /* 0x000fe4000000005d */
[----:B------:R-:W-:Y:S02]  /*9540*/  PRMT R81, RZ, 0x7610, R81 ;  /* 0x00007610ff517816 */ /* 0x000fe40000000051 */
[----:B------:R-:W-:Y:S01]  /*9550*/  PRMT R94, RZ, 0x7610, R94 ;  /* 0x00007610ff5e7816 */ /* 0x000fe2000000005e */
[----:B0-----:R-:W4:Y:S01]  /*9560*/  LDL.LU R44, [R1+0x97c] ;  /* 0x00097c00012c7983 */ /* 0x001f220000300800 */
        /* <DEDUP_REMOVED lines=8> */
[----:B0-----:R-:W2:Y:S01]  /*95f0*/  LDL.LU R58, [R1+0x978] ;  /* 0x00097800013a7983 */ /* 0x001ea20000300800 */
        /* <DEDUP_REMOVED lines=38> */
[----:B------:R-:W-:Y:S01]  /*9860*/  STL.64 [R1+0x880], R90 ;  /* 0x0008805a01007387 */ /* 0x000fe20000100a00 */
[----:B------:R-:W-:-:S02]  /*9870*/  PRMT R34, RZ, 0x7610, R34 ;  /* 0x00007610ff227816 */ /* 0x000fc40000000022 */
[----:B------:R-:W-:Y:S01]  /*9880*/  PRMT R123, RZ, 0x7610, R123 ;  /* 0x00007610ff7b7816 */ /* 0x000fe2000000007b */
[----:B------:R0:W-:Y:S01]  /*9890*/  STL.S16 [R1+0x448], R116 ;  /* 0x0004487401007387 */ /* 0x0001e20000100600 */
[----:B------:R-:W-:Y:S02]  /*98a0*/  PRMT R121, RZ, 0x7610, R121 ;  /* 0x00007610ff797816 */ /* 0x000fe40000000079 */
[----:B------:R-:W-:Y:S02]  /*98b0*/  PRMT R119, RZ, 0x7610, R119 ;  /* 0x00007610ff777816 */ /* 0x000fe40000000077 */
[----:B------:R-:W-:Y:S02]  /*98c0*/  PRMT R117, RZ, 0x7610, R117 ;  /* 0x00007610ff757816 */ /* 0x000fe40000000075 */
[----:B------:R-:W-:Y:S02]  /*98d0*/  PRMT R115, RZ, 0x7610, R115 ;  /* 0x00007610ff737816 */ /* 0x000fe40000000073 */
[----:B------:R-:W-:Y:S01]  /*98e0*/  PRMT R113, RZ, 0x7610, R113 ;  /* 0x00007610ff717816 */ /* 0x000fe20000000071 */
[----:B0-----:R-:W2:Y:S01]  /*98f0*/  LDL.LU R116, [R1+0x964] ;  /* 0x0009640001747983 */ /* 0x001ea20000300800 */
        /* <DEDUP_REMOVED lines=39> */
[----:B------:R-:W-:Y:S02]  /*9b70*/  ISETP.GT.AND P6, PT, R2, RZ, PT ;  /* 0x000000ff0200720c */ /* 0x000fe40003fc4270 */
[----:B------:R-:W-:Y:S01]  /*9b80*/  PRMT R26, RZ, 0x7610, R26 ;  /* 0x00007610ff1a7816 */ /* 0x000fe2000000001a */
[----:B0-----:R-:W2:Y:S04]  /*9b90*/  LDL.LU R62, [R1+0x950] ;  /* 0x00095000013e7983 */ /* 0x001ea80000300800 */
[----:B------:R0:W-:Y:S04]  /*9ba0*/  STL.S16 [R1+0x430], R64 ;  /* 0x0004304001007387 */ /* 0x0001e80000100600 */
        /* <DEDUP_REMOVED lines=79> */
[----:B------:R0:W-:Y:S01]  /*a0a0*/  STL.S16 [R1+0x38c], R33 ;  /* 0x00038c2101007387 */ /* 0x0001e20000100600 */
[----:B------:R-:W-:-:S03]  /*a0b0*/  PRMT R125, RZ, 0x7610, R125 ;  /* 0x00007610ff7d7816 */ /* 0x000fc6000000007d */
[----:B0-----:R-:W2:Y:S04]  /*a0c0*/  LDL.LU R33, [R1+0x8ac] ;  /* 0x0008ac0001217983 */ /* 0x001ea80000300800 */
[----:B------:R0:W-:Y:S01]  /*a0d0*/  STL.S16 [R1+0x388], R25 ;  /* 0x0003881901007387 */ /* 0x0001e20000100600 */
[----:B------:R-:W-:-:S03]  /*a0e0*/  PRMT R124, RZ, 0x7610, R124 ;  /* 0x00007610ff7c7816 */ /* 0x000fc6000000007c */
[----:B0-----:R-:W2:Y:S04]  /*a0f0*/  LDL.LU R25, [R1+0x8a8] ;  /* 0x0008a80001197983 */ /* 0x001ea80000300800 */
[----:B------:R0:W-:Y:S04]  /*a100*/  STL.S16 [R1+0x384], R34 ;  /* 0x0003842201007387 */ /* 0x0001e80000100600 */
[----:B0-----:R-:W2:Y:S04]  /*a110*/  LDL.LU R34, [R1+0x8a4] ;  /* 0x0008a40001227983 */ /* 0x001ea80000300800 */
[----:B------:R-:W-:Y:S04]  /*a120*/  STL.S16 [R1+0x380], R123 ;  /* 0x0003807b01007387 */ /* 0x000fe80000100600 */
[----:B------:R-:W-:Y:S04]  /*a130*/  STL.S16 [R1+0x37c], R121 ;  /* 0x00037c7901007387 */ /* 0x000fe80000100600 */
[----:B------:R-:W-:Y:S04]  /*a140*/  STL.S16 [R1+0x378], R119 ;  /* 0x0003787701007387 */ /* 0x000fe80000100600 */
[----:B------:R-:W-:Y:S04]  /*a150*/  STL.S16 [R1+0x374], R117 ;  /* 0x0003747501007387 */ /* 0x000fe80000100600 */
[----:B------:R-:W-:Y:S04]  /*a160*/  STL.S16 [R1+0x370], R115 ;  /* 0x0003707301007387 */ /* 0x000fe80000100600 */
[----:B------:R-:W-:Y:S04]  /*a170*/  STL.S16 [R1+0x36c], R113 ;  /* 0x00036c7101007387 */ /* 0x000fe80000100600 */
[----:B------:R-:W-:Y:S01]  /*a180*/  STL.S16 [R1+0x368], R111 ;  /* 0x0003686f01007387 */ /* 0x000fe20000100600 */
[----:B------:R-:W-:-:S03]  /*a190*/  PRMT R91, RZ, 0x7610, R91 ;  /* 0x00007610ff5b7816 */ /* 0x000fc6000000005b */
[----:B------:R-:W-:Y:S04]  /*a1a0*/  STL.S16 [R1+0x364], R109 ;  /* 0x0003646d01007387 */ /* 0x000fe80000100600 */
[----:B------:R-:W-:Y:S04]  /*a1b0*/  STL.64 [R1+0x798], R124 ;  /* 0x0007987c01007387 */ /* 0x000fe80000100a00 */
[----:B------:R-:W-:Y:S01]  /*a1c0*/  STL.S16 [R1+0x360], R107 ;  /* 0x0003606b01007387 */ /* 0x000fe20000100600 */
[----:B------:R-:W-:-:S03]  /*a1d0*/  PRMT R90, RZ, 0x7610, R90 ;  /* 0x00007610ff5a7816 */ /* 0x000fc6000000005a */
[----:B------:R-:W-:Y:S04]  /*a1e0*/  STL.S16 [R1+0x358], R105 ;  /* 0x0003586901007387 */ /* 0x000fe80000100600 */
[----:B------:R-:W-:Y:S04]  /*a1f0*/  STL.S16 [R1+0x354], R103 ;  /* 0x0003546701007387 */ /* 0x000fe80000100600 */
[----:B------:R-:W-:Y:S04]  /*a200*/  STL.S16 [R1+0x350], R101 ;  /* 0x0003506501007387 */ /* 0x000fe80000100600 */
[----:B------:R-:W-:Y:S04]  /*a210*/  STL.S16 [R1+0x34c], R99 ;  /* 0x00034c6301007387 */ /* 0x000fe80000100600 */
[----:B------:R-:W-:Y:S04]  /*a220*/  STL.S16 [R1+0x348], R97 ;  /* 0x0003486101007387 */ /* 0x000fe80000100600 */
[----:B------:R-:W-:Y:S04]  /*a230*/  STL.S16 [R1+0x344], R91 ;  /* 0x0003445b01007387 */ /* 0x000fe80000100600 */
[----:B------:R0:W-:Y:S04]  /*a240*/  STL.S16 [R1+0x340], R23 ;  /* 0x0003401701007387 */ /* 0x0001e80000100600 */
[----:B0-----:R-:W2:Y:S04]  /*a250*/  LDL.LU R23, [R1+0x5a0] ;  /* 0x0005a00001177983 */ /* 0x001ea80000300800 */
[----:B------:R-:W-:Y:S04]  /*a260*/  STL.S16 [R1+0x33c], R90 ;  /* 0x00033c5a01007387 */ /* 0x000fe80000100600 */
[----:B------:R0:W-:Y:S04]  /*a270*/  STL.S16 [R1+0x338], R39 ;  /* 0x0003382701007387 */ /* 0x0001e80000100600 */
[----:B0-----:R-:W3:Y:S04]  /*a280*/  LDL.LU R39, [R1+0x5a4] ;  /* 0x0005a40001277983 */ /* 0x001ee80000300800 */
[----:B------:R0:W-:Y:S04]  /*a290*/  STL.S16 [R1+0x330], R41 ;  /* 0x0003302901007387 */ /* 0x0001e80000100600 */
[----:B0-----:R-:W4:Y:S04]  /*a2a0*/  LDL.LU R41, [R1+0x5a8] ;  /* 0x0005a80001297983 */ /* 0x001f280000300800 */
[----:B------:R-:W-:Y:S04]  /*a2b0*/  STL.S16 [R1+0x32c], R85 ;  /* 0x00032c5501007387 */ /* 0x000fe80000100600 */
        /* <DEDUP_REMOVED lines=9> */
[----:B------:R-:W-:Y:S04]  /*a350*/  STL.S16 [R1+0x310], R69 ;  /* 0x0003104501007387 */ /* 0x000fe80000100600 */
[----:B------:R0:W-:Y:S04]  /*a360*/  STL.S16 [R1+0x30c], R11 ;  /* 0x00030c0b01007387 */ /* 0x0001e80000100600 */
[----:B0-----:R-:W4:Y:S04]  /*a370*/  LDL.LU R11, [R1+0x5b8] ;  /* 0x0005b800010b7983 */ /* 0x001f280000300800 */
[----:B------:R0:W-:Y:S04]  /*a380*/  STL.S16 [R1+0x308], R67 ;  /* 0x0003084301007387 */ /* 0x0001e80000100600 */
[----:B------:R-:W-:Y:S04]  /*a390*/  STL.S16 [R1+0x304], R65 ;  /* 0x0003044101007387 */ /* 0x000fe80000100600 */
[----:B------:R1:W-:Y:S01]  /*a3a0*/  STL.S16 [R1+0x300], R43 ;  /* 0x0003002b01007387 */ /* 0x0003e20000100600 */
[----:B0-----:R-:W-:-:S03]  /*a3b0*/  IMAD.MOV.U32 R67, RZ, RZ, R66 ;  /* 0x000000ffff437224 */ /* 0x001fc600078e0042 */
[----:B-1----:R-:W4:Y:S04]  /*a3c0*/  LDL.LU R43, [R1+0x5bc] ;  /* 0x0005bc00012b7983 */ /* 0x002f280000300800 */
[----:B------:R-:W-:Y:S04]  /*a3d0*/  STL.S16 [R1+0x2fc], R63 ;  /* 0x0002fc3f01007387 */ /* 0x000fe80000100600 */
[----:B------:R0:W-:Y:S01]  /*a3e0*/  STL.S16 [R1+0x2f8], R6 ;  /* 0x0002f80601007387 */ /* 0x0001e20000100600 */
[----:B------:R-:W-:-:S03]  /*a3f0*/  IMAD.MOV.U32 R69, RZ, RZ, R68 ;  /* 0x000000ffff457224 */ /* 0x000fc600078e0044 */
[----:B0-----:R-:W4:Y:S04]  /*a400*/  LDL.LU R6, [R1+0x5c0] ;  /* 0x0005c00001067983 */ /* 0x001f280000300800 */
[----:B------:R-:W-:Y:S04]  /*a410*/  STL.S16 [R1+0x2f4], R61 ;  /* 0x0002f43d01007387 */ /* 0x000fe80000100600 */
[----:B------:R0:W-:Y:S01]  /*a420*/  STL.S16 [R1+0x2f0], R9 ;  /* 0x0002f00901007387 */ /* 0x0001e20000100600 */
[----:B------:R-:W-:Y:S02]  /*a430*/  IMAD.MOV.U32 R83, RZ, RZ, R82 ;  /* 0x000000ffff537224 */ /* 0x000fe400078e0052 */
[----:B------:R-:W-:Y:S01]  /*a440*/  IMAD.MOV.U32 R85, RZ, RZ, R84 ;  /* 0x000000ffff557224 */ /* 0x000fe200078e0054 */
[----:B0-----:R-:W4:Y:S04]  /*a450*/  LDL.LU R9, [R1+0x5c4] ;  /* 0x0005c40001097983 */ /* 0x001f280000300800 */
[----:B------:R-:W-:Y:S04]  /*a460*/  STL.S16 [R1+0x2ec], R59 ;  /* 0x0002ec3b01007387 */ /* 0x000fe80000100600 */
[----:B------:R0:W-:Y:S01]  /*a470*/  STL.S16 [R1+0x2e8], R55 ;  /* 0x0002e83701007387 */ /* 0x0001e20000100600 */
[----:B------:R-:W-:-:S02]  /*a480*/  IMAD.MOV.U32 R97, RZ, RZ, R96 ;  /* 0x000000ffff617224 */ /* 0x000fc400078e0060 */
[----:B------:R-:W-:Y:S02]  /*a490*/  IMAD.MOV.U32 R99, RZ, RZ, R98 ;  /* 0x000000ffff637224 */ /* 0x000fe400078e0062 */
[----:B------:R-:W-:Y:S02]  /*a4a0*/  IMAD.MOV.U32 R109, RZ, RZ, R108 ;  /* 0x000000ffff6d7224 */ /* 0x000fe400078e006c */
[----:B--2---:R-:W-:Y:S02]  /*a4b0*/  IMAD.MOV.U32 R66, RZ, RZ, R23 ;  /* 0x000000ffff427224 */ /* 0x004fe400078e0017 */
[----:B------:R-:W2:Y:S04]  /*a4c0*/  LDL.LU R23, [R1+0x5c8] ;  /* 0x0005c80001177983 */ /* 0x000ea80000300800 */
[----:B------:R1:W-:Y:S04]  /*a4d0*/  STL.S16 [R1+0x2e4], R49 ;  /* 0x0002e43101007387 */ /* 0x0003e80000100600 */
[----:B------:R-:W-:Y:S01]  /*a4e0*/  STL.64 [R1+0x770], R66 ;  /* 0x0007704201007387 */ /* 0x000fe20000100a00 */
[----:B---3--:R-:W-:-:S03]  /*a4f0*/  IMAD.MOV.U32 R68, RZ, RZ, R39 ;  /* 0x000000ffff447224 */ /* 0x008fc600078e0027 */
[----:B------:R-:W3:Y:S04]  /*a500*/  LDL.LU R39, [R1+0x580] ;  /* 0x0005800001277983 */ /* 0x000ee80000300800 */
[----:B------:R-:W-:Y:S01]  /*a510*/  STL.64 [R1+0x778], R68 ;  /* 0x0007784401007387 */ /* 0x000fe20000100a00 */
[----:B----4-:R-:W-:-:S03]  /*a520*/  IMAD.MOV.U32 R82, RZ, RZ, R41 ;  /* 0x000000ffff527224 */ /* 0x010fc600078e0029 */
[----:B------:R-:W4:Y:S04]  /*a530*/  LDL.LU R41, [R1+0x584] ;  /* 0x0005840001297983 */ /* 0x000f280000300800 */
[----:B------:R-:W-:Y:S04]  /*a540*/  STL.64 [R1+0x780], R82 ;  /* 0x0007805201007387 */ /* 0x000fe80000100a00 */
[----:B0-----:R-:W4:Y:S01]  /*a550*/  LDL.LU R55, [R1+0x588] ;  /* 0x0005880001377983 */ /* 0x001f220000300800 */
[----:B------:R-:W-:-:S05]  /*a560*/  IMAD.MOV.U32 R84, RZ, RZ, R47 ;  /* 0x000000ffff547224 */ /* 0x000fca00078e002f */
[----:B------:R-:W-:Y:S04]  /*a570*/  STL.64 [R1+0x788], R84 ;  /* 0x0007885401007387 */ /* 0x000fe80000100a00 */
[----:B------:R-:W4:Y:S01]  /*a580*/  LDL.LU R63, [R1+0x54c] ;  /* 0x00054c00013f7983 */ /* 0x000f220000300800 */
[----:B------:R-:W-:-:S05]  /*a590*/  IMAD.MOV.U32 R96, RZ, RZ, R45 ;  /* 0x000000ffff607224 */ /* 0x000fca00078e002d */
[----:B------:R-:W-:Y:S04]  /*a5a0*/  STL.64 [R1+0x790], R96 ;  /* 0x0007906001007387 */ /* 0x000fe80000100a00 */
[----:B------:R-:W4:Y:S04]  /*a5b0*/  LDL.LU R61, [R1+0x550] ;  /* 0x00055000013d7983 */ /* 0x000f280000300800 */
[----:B------:R-:W4:Y:S01]  /*a5c0*/  LDL.LU R59, [R1+0x554] ;  /* 0x00055400013b7983 */ /* 0x000f220000300800 */
[----:B------:R-:W-:-:S05]  /*a5d0*/  IMAD.MOV.U32 R98, RZ, RZ, R15 ;  /* 0x000000ffff627224 */ /* 0x000fca00078e000f */
[----:B------:R-:W-:Y:S04]  /*a5e0*/  STL.64 [R1+0x7a0], R98 ;  /* 0x0007a06201007387 */ /* 0x000fe80000100a00 */
[----:B------:R-:W4:Y:S01]  /*a5f0*/  LDL.LU R15, [R1+0x558] ;  /* 0x00055800010f7983 */ /* 0x000f220000300800 */
[----:B------:R-:W-:-:S03]  /*a600*/  IMAD.MOV.U32 R108, RZ, RZ, R11 ;  /* 0x000000ffff6c7224 */ /* 0x000fc600078e000b */
[----:B------:R-:W4:Y:S01]  /*a610*/  LDL.LU R11, [R1+0x55c] ;  /* 0x00055c00010b7983 */ /* 0x000f220000300800 */
[----:B------:R-:W-:-:S03]  /*a620*/  IMAD.MOV.U32 R111, RZ, RZ, R110 ;  /* 0x000000ffff6f7224 */ /* 0x000fc600078e006e */
[----:B------:R-:W-:Y:S01]  /*a630*/  STL.64 [R1+0x7a8], R108 ;  /* 0x0007a86c01007387 */ /* 0x000fe20000100a00 */
[----:B------:R-:W-:-:S03]  /*a640*/  IMAD.MOV.U32 R110, RZ, RZ, R43 ;  /* 0x000000ffff6e7224 */ /* 0x000fc600078e002b */
[----:B------:R-:W4:Y:S04]  /*a650*/  LDL.LU R43, [R1+0x520] ;  /* 0x00052000012b7983 */ /* 0x000f280000300800 */
[----:B------:R-:W-:Y:S04]  /*a660*/  STL.64 [R1+0x7b0], R110 ;  /* 0x0007b06e01007387 */ /* 0x000fe80000100a00 */
[----:B------:R0:W-:Y:S04]  /*a670*/  STL.64 [R1+0x7b8], R6 ;  /* 0x0007b80601007387 */ /* 0x0001e80000100a00 */
[----:B------:R-:W4:Y:S04]  /*a680*/  LDL.LU R45, [R1+0x524] ;  /* 0x00052400012d7983 */ /* 0x000f280000300800 */
[----:B-1----:R-:W4:Y:S01]  /*a690*/  LDL.LU R49, [R1+0x528] ;  /* 0x0005280001317983 */ /* 0x002f220000300800 */
[----:B------:R-:W-:-:S04]  /*a6a0*/  LOP3.LUT R9, R9, R8, RZ, 0x3c, !PT ;  /* 0x0000000809097212 */ /* 0x000fc800078e3cff */
[----:B------:R-:W-:-:S04]  /*a6b0*/  LOP3.LUT R8, R9, R8, RZ, 0x3c, !PT ;  /* 0x0000000809087212 */ /* 0x000fc800078e3cff */
[----:B------:R-:W-:-:S05]  /*a6c0*/  LOP3.LUT R9, R9, R8, RZ, 0x3c, !PT ;  /* 0x0000000809097212 */ /* 0x000fca00078e3cff */
[----:B------:R1:W-:Y:S04]  /*a6d0*/  STL.64 [R1+0x7c0], R8 ;  /* 0x0007c00801007387 */ /* 0x0003e80000100a00 */
[----:B------:R-:W4:Y:S04]  /*a6e0*/  LDL.LU R47, [R1+0x52c] ;  /* 0x00052c00012f7983 */ /* 0x000f280000300800 */
[----:B0-----:R-:W4:Y:S01]  /*a6f0*/  LDL.LU R7, [R1+0x530] ;  /* 0x0005300001077983 */ /* 0x001f220000300800 */
[----:B------:R-:W-:Y:S02]  /*a700*/  IMAD.MOV.U32 R101, RZ, RZ, R100 ;  /* 0x000000ffff657224 */ /* 0x000fe400078e0064 */
[----:B------:R-:W-:-:S02]  /*a710*/  IMAD.MOV.U32 R103, RZ, RZ, R102 ;  /* 0x000000ffff677224 */ /* 0x000fc400078e0066 */
[----:B------:R-:W-:Y:S02]  /*a720*/  IMAD.MOV.U32 R113, RZ, RZ, R112 ;  /* 0x000000ffff717224 */ /* 0x000fe400078e0070 */
[----:B------:R-:W-:Y:S01]  /*a730*/  IMAD.MOV.U32 R115, RZ, RZ, R114 ;  /* 0x000000ffff737224 */ /* 0x000fe200078e0072 */
[----:B--2---:R-:W-:-:S04]  /*a740*/  LOP3.LUT R23, R23, R22, RZ, 0x3c, !PT ;  /* 0x0000001617177212 */ /* 0x004fc800078e3cff */
[----:B------:R-:W-:-:S04]  /*a750*/  LOP3.LUT R22, R23, R22, RZ, 0x3c, !PT ;  /* 0x0000001617167212 */ /* 0x000fc800078e3cff */
[----:B------:R-:W-:Y:S02]  /*a760*/  LOP3.LUT R23, R23, R22, RZ, 0x3c, !PT ;  /* 0x0000001617177212 */ /* 0x000fe400078e3cff */
[----:B---3--:R-:W-:-:S04]  /*a770*/  LOP3.LUT R39, R39, R38, RZ, 0x3c, !PT ;  /* 0x0000002627277212 */ /* 0x008fc800078e3cff */
[----:B------:R-:W-:Y:S02]  /*a780*/  LOP3.LUT R38, R39, R38, RZ, 0x3c, !PT ;  /* 0x0000002627267212 */ /* 0x000fe400078e3cff */
[----:B----4-:R-:W-:-:S04]  /*a790*/  LOP3.LUT R41, R41, R40, RZ, 0x3c, !PT ;  /* 0x0000002829297212 */ /* 0x010fc800078e3cff */
[----:B------:R-:W-:Y:S02]  /*a7a0*/  LOP3.LUT R40, R41, R40, RZ, 0x3c, !PT ;  /* 0x0000002829287212 */ /* 0x000fe400078e3cff */
[----:B------:R-:W-:Y:S02]  /*a7b0*/  LOP3.LUT R39, R39, R38, RZ, 0x3c, !PT ;  /* 0x0000002627277212 */ /* 0x000fe400078e3cff */
[----:B------:R-:W-:Y:S02]  /*a7c0*/  LOP3.LUT R55, R55, R54, RZ, 0x3c, !PT ;  /* 0x0000003637377212 */ /* 0x000fe400078e3cff */
[----:B------:R-:W-:Y:S01]  /*a7d0*/  LOP3.LUT R41, R41, R40, RZ, 0x3c, !PT ;  /* 0x0000002829297212 */ /* 0x000fe200078e3cff */
[----:B------:R-:W-:Y:S01]  /*a7e0*/  STL.64 [R1+0x7c8], R22 ;  /* 0x0007c81601007387 */ /* 0x000fe20000100a00 */
[----:B------:R-:W-:-:S03]  /*a7f0*/  LOP3.LUT R54, R55, R54, RZ, 0x3c, !PT ;  /* 0x0000003637367212 */ /* 0x000fc600078e3cff */
[----:B------:R-:W2:Y:S01]  /*a800*/  LDL.LU R6, [R1+0x4f4] ;  /* 0x0004f40001067983 */ /* 0x000ea20000300800 */
[----:B------:R-:W-:-:S03]  /*a810*/  LOP3.LUT R55, R55, R54, RZ, 0x3c, !PT ;  /* 0x0000003637377212 */ /* 0x000fc600078e3cff */
[----:B------:R-:W-:Y:S04]  /*a820*/  STL.64 [R1+0x7d0], R38 ;  /* 0x0007d02601007387 */ /* 0x000fe80000100a00 */
[----:B------:R-:W-:Y:S01]  /*a830*/  STL.64 [R1+0x7d8], R40 ;  /* 0x0007d82801007387 */ /* 0x000fe20000100a00 */
[----:B------:R-:W-:-:S03]  /*a840*/  IMAD.MOV.U32 R100, RZ, RZ, R63 ;  /* 0x000000ffff647224 */ /* 0x000fc600078e003f */
[----:B-1----:R-:W3:Y:S04]  /*a850*/  LDL.LU R9, [R1+0x4f8] ;  /* 0x0004f80001097983 */ /* 0x002ee80000300800 */
[----:B------:R-:W4:Y:S04]  /*a860*/  LDL.LU R8, [R1+0x4fc] ;  /* 0x0004fc0001087983 */ /* 0x000f280000300800 */
[----:B------:R-:W-:Y:S04]  /*a870*/  STL.64 [R1+0x7e0], R54 ;  /* 0x0007e03601007387 */ /* 0x000fe80000100a00 */
[----:B------:R-:W-:Y:S01]  /*a880*/  STL.64 [R1+0x7e8], R100 ;  /* 0x0007e86401007387 */ /* 0x000fe20000100a00 */
[----:B------:R-:W-:-:S02]  /*a890*/  IMAD.MOV.U32 R102, RZ, RZ, R61 ;  /* 0x000000ffff667224 */ /* 0x000fc400078e003d */
[----:B------:R-:W-:-:S03]  /*a8a0*/  IMAD.MOV.U32 R112, RZ, RZ, R59 ;  /* 0x000000ffff707224 */ /* 0x000fc600078e003b */
[----:B------:R-:W-:Y:S04]  /*a8b0*/  STL.64 [R1+0x7f0], R102 ;  /* 0x0007f06601007387 */ /* 0x000fe80000100a00 */
[----:B------:R-:W-:Y:S01]  /*a8c0*/  STL.64 [R1+0x7f8], R112 ;  /* 0x0007f87001007387 */ /* 0x000fe20000100a00 */
[----:B------:R-:W-:Y:S01]  /*a8d0*/  IMAD.MOV.U32 R114, RZ, RZ, R15 ;  /* 0x000000ffff727224 */ /* 0x000fe200078e000f */
[----:B------:R-:W-:-:S04]  /*a8e0*/  LOP3.LUT R11, R11, R10, RZ, 0x3c, !PT ;  /* 0x0000000a0b0b7212 */ /* 0x000fc800078e3cff */
[C---:B------:R-:W-:Y:S01]  /*a8f0*/  LOP3.LUT R10, R11.reuse, R10, RZ, 0x3c, !PT ;  /* 0x0000000a0b0a7212 */ /* 0x040fe200078e3cff */
[----:B------:R-:W-:Y:S03]  /*a900*/  STL.64 [R1+0x800], R114 ;  /* 0x0008007201007387 */ /* 0x000fe60000100a00 */
[----:B------:R-:W-:Y:S01]  /*a910*/  LOP3.LUT R11, R11, R10, RZ, 0x3c, !PT ;  /* 0x0000000a0b0b7212 */ /* 0x000fe200078e3cff */
[----:B------:R-:W4:Y:S04]  /*a920*/  LDL.LU R15, [R1+0x500] ;  /* 0x00050000010f7983 */ /* 0x000f280000300800 */
[----:B------:R0:W-:Y:S04]  /*a930*/  STL.64 [R1+0x808], R10 ;  /* 0x0008080a01007387 */ /* 0x0001e80000100a00 */
[----:B0-----:R-:W4:Y:S04]  /*a940*/  LDL.LU R11, [R1+0x504] ;  /* 0x00050400010b7983 */ /* 0x001f280000300800 */
[----:B------:R-:W4:Y:S01]  /*a950*/  LDL.LU R10, [R1+0x4c8] ;  /* 0x0004c800010a7983 */ /* 0x000f220000300800 */
[----:B------:R-:W-:-:S04]  /*a960*/  LOP3.LUT R43, R43, R42, RZ, 0x3c, !PT ;  /* 0x0000002a2b2b7212 */ /* 0x000fc800078e3cff */
[----:B------:R-:W-:Y:S02]  /*a970*/  LOP3.LUT R42, R43, R42, RZ, 0x3c, !PT ;  /* 0x0000002a2b2a7212 */ /* 0x000fe400078e3cff */
[----:B------:R-:W-:-:S04]  /*a980*/  LOP3.LUT R45, R45, R44, RZ, 0x3c, !PT ;  /* 0x0000002c2d2d7212 */ /* 0x000fc800078e3cff */
[----:B------:R-:W-:Y:S01]  /*a990*/  LOP3.LUT R44, R45, R44, RZ, 0x3c, !PT ;  /* 0x0000002c2d2c7212 */ /* 0x000fe200078e3cff */
[----:B------:R-:W-:Y:S01]  /*a9a0*/  IMAD.MOV.U32 R59, RZ, RZ, R58 ;  /* 0x000000ffff3b7224 */ /* 0x000fe200078e003a */
[----:B------:R-:W-:Y:S01]  /*a9b0*/  LOP3.LUT R43, R43, R42, RZ, 0x3c, !PT ;  /* 0x0000002a2b2b7212 */ /* 0x000fe200078e3cff */
[----:B------:R-:W-:Y:S01]  /*a9c0*/  IMAD.MOV.U32 R58, RZ, RZ, R49 ;  /* 0x000000ffff3a7224 */ /* 0x000fe200078e0031 */
[----:B------:R-:W-:Y:S01]  /*a9d0*/  LOP3.LUT R45, R45, R44, RZ, 0x3c, !PT ;  /* 0x0000002c2d2d7212 */ /* 0x000fe200078e3cff */
[----:B------:R-:W-:Y:S02]  /*a9e0*/  IMAD.MOV.U32 R61, RZ, RZ, R60 ;  /* 0x000000ffff3d7224 */ /* 0x000fe400078e003c */
[----:B------:R-:W-:Y:S01]  /*a9f0*/  IMAD.MOV.U32 R75, RZ, RZ, R74 ;  /* 0x000000ffff4b7224 */ /* 0x000fe200078e004a */
[----:B------:R0:W-:Y:S01]  /*aa00*/  STL.64 [R1+0x810], R42 ;  /* 0x0008102a01007387 */ /* 0x0001e20000100a00 */
[----:B------:R-:W-:-:S03]  /*aa10*/  IMAD.MOV.U32 R105, RZ, RZ, R104 ;  /* 0x000000ffff697224 */ /* 0x000fc600078e0068 */
[----:B------:R-:W-:Y:S01]  /*aa20*/  STL.64 [R1+0x818], R44 ;  /* 0x0008182c01007387 */ /* 0x000fe20000100a00 */
[----:B------:R-:W-:-:S03]  /*aa30*/  IMAD.MOV.U32 R107, RZ, RZ, R106 ;  /* 0x000000ffff6b7224 */ /* 0x000fc600078e006a */
[----:B------:R1:W-:Y:S01]  /*aa40*/  STL.64 [R1+0x820], R58 ;  /* 0x0008203a01007387 */ /* 0x0003e20000100a00 */
[----:B------:R-:W-:Y:S02]  /*aa50*/  IMAD.MOV.U32 R60, RZ, RZ, R47 ;  /* 0x000000ffff3c7224 */ /* 0x000fe400078e002f */
[----:B------:R-:W-:-:S03]  /*aa60*/  IMAD.MOV.U32 R74, RZ, RZ, R7 ;  /* 0x000000ffff4a7224 */ /* 0x000fc600078e0007 */
[----:B------:R-:W-:Y:S04]  /*aa70*/  STL.64 [R1+0x828], R60 ;  /* 0x0008283c01007387 */ /* 0x000fe80000100a00 */
[----:B------:R-:W-:Y:S04]  /*aa80*/  STL.64 [R1+0x830], R74 ;  /* 0x0008304a01007387 */ /* 0x000fe80000100a00 */
[----:B0-----:R-:W4:Y:S04]  /*aa90*/  LDL.LU R42, [R1+0x4cc] ;  /* 0x0004cc00012a7983 */ /* 0x001f280000300800 */
[----:B------:R-:W4:Y:S01]  /*aaa0*/  LDL.LU R7, [R1+0x4d0] ;  /* 0x0004d00001077983 */ /* 0x000f220000300800 */
[----:B------:R-:W-:-:S02]  /*aab0*/  IMAD.MOV.U32 R117, RZ, RZ, R116 ;  /* 0x000000ffff757224 */ /* 0x000fc400078e0074 */
[----:B------:R-:W-:Y:S02]  /*aac0*/  IMAD.MOV.U32 R119, RZ, RZ, R118 ;  /* 0x000000ffff777224 */ /* 0x000fe400078e0076 */
[----:B------:R-:W-:Y:S02]  /*aad0*/  IMAD.MOV.U32 R47, RZ, RZ, R46 ;  /* 0x000000ffff2f7224 */ /* 0x000fe400078e002e */
[----:B--2---:R-:W-:Y:S02]  /*aae0*/  IMAD.MOV.U32 R104, RZ, RZ, R6 ;  /* 0x000000ffff687224 */ /* 0x004fe400078e0006 */
[----:B------:R-:W2:Y:S04]  /*aaf0*/  LDL.LU R6, [R1+0x4d4] ;  /* 0x0004d40001067983 */ /* 0x000ea80000300800 */
[----:B------:R-:W-:Y:S01]  /*ab00*/  STL.64 [R1+0x838], R104 ;  /* 0x0008386801007387 */ /* 0x000fe20000100a00 */
[----:B---3--:R-:W-:-:S05]  /*ab10*/  IMAD.MOV.U32 R106, RZ, RZ, R9 ;  /* 0x000000ffff6a7224 */ /* 0x008fca00078e0009 */
[----:B------:R-:W-:Y:S01]  /*ab20*/  STL.64 [R1+0x840], R106 ;  /* 0x0008406a01007387 */ /* 0x000fe20000100a00 */
[----:B----4-:R-:W-:-:S03]  /*ab30*/  IMAD.MOV.U32 R116, RZ, RZ, R8 ;  /* 0x000000ffff747224 */ /* 0x010fc600078e0008 */
[----:B-1----:R-:W3:Y:S04]  /*ab40*/  LDL.LU R58, [R1+0x4d8] ;  /* 0x0004d800013a7983 */ /* 0x002ee80000300800 */
[----:B------:R-:W4:Y:S04]  /*ab50*/  LDL.LU R9, [R1+0x8] ;  /* 0x0000080001097983 */ /* 0x000f280000300800 */
[----:B------:R-:W3:Y:S04]  /*ab60*/  LDL.LU R8, [R1+0x49c] ;  /* 0x00049c0001087983 */ /* 0x000ee80000300800 */
[----:B------:R-:W3:Y:S04]  /*ab70*/  LDL.LU R55, [R1+0x10] ;  /* 0x0000100001377983 */ /* 0x000ee80000300800 */
[----:B------:R-:W3:Y:S04]  /*ab80*/  LDL.LU R54, [R1+0x4a0] ;  /* 0x0004a00001367983 */ /* 0x000ee80000300800 */
[----:B------:R-:W3:Y:S04]  /*ab90*/  LDL.LU R23, [R1+0x18] ;  /* 0x0000180001177983 */ /* 0x000ee80000300800 */
[----:B------:R-:W3:Y:S04]  /*aba0*/  LDL.LU R22, [R1+0x4a4] ;  /* 0x0004a40001167983 */ /* 0x000ee80000300800 */
[----:B------:R-:W3:Y:S04]  /*abb0*/  LDL.LU R39, [R1+0x20] ;  /* 0x0000200001277983 */ /* 0x000ee80000300800 */
[----:B------:R-:W3:Y:S04]  /*abc0*/  LDL.LU R38, [R1+0x4a8] ;  /* 0x0004a80001267983 */ /* 0x000ee80000300800 */
[----:B------:R-:W-:Y:S01]  /*abd0*/  STL.64 [R1+0x848], R116 ;  /* 0x0008487401007387 */ /* 0x000fe20000100a00 */
[----:B------:R-:W-:-:S02]  /*abe0*/  IMAD.MOV.U32 R118, RZ, RZ, R15 ;  /* 0x000000ffff767224 */ /* 0x000fc400078e000f */
[----:B------:R-:W-:-:S03]  /*abf0*/  IMAD.MOV.U32 R15, RZ, RZ, R14 ;  /* 0x000000ffff0f7224 */ /* 0x000fc600078e000e */
[----:B------:R-:W-:Y:S01]  /*ac00*/  STL.64 [R1+0x850], R118 ;  /* 0x0008507601007387 */ /* 0x000fe20000100a00 */
[----:B------:R-:W-:-:S05]  /*ac10*/  IMAD.MOV.U32 R14, RZ, RZ, R11 ;  /* 0x000000ffff0e7224 */ /* 0x000fca00078e000b */
[----:B------:R0:W-:Y:S04]  /*ac20*/  STL.64 [R1+0x858], R14 ;  /* 0x0008580e01007387 */ /* 0x0001e80000100a00 */
[----:B------:R-:W3:Y:S01]  /*ac30*/  LDL.LU R41, [R1+0x28] ;  /* 0x0000280001297983 */ /* 0x000ee20000300800 */
[----:B------:R-:W-:-:S03]  /*ac40*/  IMAD.MOV.U32 R46, RZ, RZ, R10 ;  /* 0x000000ffff2e7224 */ /* 0x000fc600078e000a */
[----:B------:R-:W3:Y:S04]  /*ac50*/  LDL.LU R40, [R1+0x4ac] ;  /* 0x0004ac0001287983 */ /* 0x000ee80000300800 */
[----:B------:R-:W3:Y:S04]  /*ac60*/  LDL.LU R45, [R1+0x48] ;  /* 0x00004800012d7983 */ /* 0x000ee80000300800 */
[----:B------:R-:W3:Y:S04]  /*ac70*/  LDL.LU R44, [R1+0x2c4] ;  /* 0x0002c400012c7983 */ /* 0x000ee80000300800 */
[----:B------:R-:W3:Y:S04]  /*ac80*/  LDL.LU R11, [R1+0x50] ;  /* 0x00005000010b7983 */ /* 0x000ee80000300800 */
[----:B------:R-:W3:Y:S04]  /*ac90*/  LDL.LU R10, [R1+0x2c8] ;  /* 0x0002c800010a7983 */ /* 0x000ee80000300800 */
[----:B0-----:R-:W3:Y:S04]  /*aca0*/  LDL.LU R15, [R1+0x58] ;  /* 0x00005800010f7983 */ /* 0x001ee80000300800 */
[----:B------:R-:W3:Y:S01]  /*acb0*/  LDL.LU R14, [R1+0x2cc] ;  /* 0x0002cc00010e7983 */ /* 0x000ee20000300800 */
[----:B------:R-:W-:-:S03]  /*acc0*/  IMAD.MOV.U32 R49, RZ, RZ, R48 ;  /* 0x000000ffff317224 */ /* 0x000fc600078e0030 */
[----:B------:R0:W-:Y:S01]  /*acd0*/  STL.64 [R1+0x860], R46 ;  /* 0x0008602e01007387 */ /* 0x0001e20000100a00 */
[----:B------:R-:W-:Y:S02]  /*ace0*/  IMAD.MOV.U32 R63, RZ, RZ, R62 ;  /* 0x000000ffff3f7224 */ /* 0x000fe400078e003e */
[----:B------:R-:W-:Y:S02]  /*acf0*/  IMAD.MOV.U32 R65, RZ, RZ, R64 ;  /* 0x000000ffff417224 */ /* 0x000fe400078e0040 */
[----:B------:R-:W-:-:S05]  /*ad00*/  IMAD.MOV.U32 R48, RZ, RZ, R42 ;  /* 0x000000ffff307224 */ /* 0x000fca00078e002a */
[----:B------:R1:W-:Y:S01]  /*ad10*/  STL.64 [R1+0x868], R48 ;  /* 0x0008683001007387 */ /* 0x0003e20000100a00 */
[----:B------:R-:W-:-:S03]  /*ad20*/  IMAD.MOV.U32 R62, RZ, RZ, R7 ;  /* 0x000000ffff3e7224 */ /* 0x000fc600078e0007 */
[----:B------:R-:W3:Y:S04]  /*ad30*/  LDL.LU R43, [R1+0x60] ;  /* 0x00006000012b7983 */ /* 0x000ee80000300800 */
[----:B------:R-:W3:Y:S04]  /*ad40*/  LDL.LU R42, [R1+0x2d0] ;  /* 0x0002d000012a7983 */ /* 0x000ee80000300800 */
[----:B------:R-:W3:Y:S01]  /*ad50*/  LDL.LU R7, [R1+0x68] ;  /* 0x0000680001077983 */ /* 0x000ee20000300800 */
[----:B--2---:R-:W-:-:S03]  /*ad60*/  IMAD.MOV.U32 R64, RZ, RZ, R6 ;  /* 0x000000ffff407224 */ /* 0x004fc600078e0006 */
[----:B------:R-:W2:Y:S01]  /*ad70*/  LDL.LU R6, [R1+0x2d4] ;  /* 0x0002d40001067983 */ /* 0x000ea20000300800 */
[----:B----4-:R-:W-:-:S03]  /*ad80*/  IMAD.MOV.U32 R67, RZ, RZ, R9 ;  /* 0x000000ffff437224 */ /* 0x010fc600078e0009 */
[----:B------:R-:W4:Y:S01]  /*ad90*/  LDL.LU R9, [R1+0x88] ;  /* 0x0000880001097983 */ /* 0x000f220000300800 */
[----:B---3--:R-:W-:-:S03]  /*ada0*/  IMAD.MOV.U32 R66, RZ, RZ, R8 ;  /* 0x000000ffff427224 */ /* 0x008fc600078e0008 */
[----:B------:R-:W4:Y:S01]  /*adb0*/  LDL.LU R8, [R1+0x298] ;  /* 0x0002980001087983 */ /* 0x000f220000300800 */
[----:B------:R-:W-:Y:S02]  /*adc0*/  IMAD.MOV.U32 R69, RZ, RZ, R55 ;  /* 0x000000ffff457224 */ /* 0x000fe400078e0037 */
[----:B------:R-:W-:Y:S02]  /*add0*/  IMAD.MOV.U32 R68, RZ, RZ, R54 ;  /* 0x000000ffff447224 */ /* 0x000fe400078e0036 */
[----:B------:R-:W-:Y:S02]  /*ade0*/  IMAD.MOV.U32 R83, RZ, RZ, R23 ;  /* 0x000000ffff537224 */ /* 0x000fe400078e0017 */
[----:B------:R-:W3:Y:S01]  /*adf0*/  LDL.LU R23, [R1+0x90] ;  /* 0x0000900001177983 */ /* 0x000ee20000300800 */
[----:B------:R-:W-:-:S03]  /*ae00*/  IMAD.MOV.U32 R82, RZ, RZ, R22 ;  /* 0x000000ffff527224 */ /* 0x000fc600078e0016 */
[----:B------:R-:W3:Y:S01]  /*ae10*/  LDL.LU R22, [R1+0x29c] ;  /* 0x00029c0001167983 */ /* 0x000ee20000300800 */
[----:B------:R-:W-:-:S03]  /*ae20*/  IMAD.MOV.U32 R85, RZ, RZ, R39 ;  /* 0x000000ffff557224 */ /* 0x000fc600078e0027 */
[----:B------:R-:W3:Y:S01]  /*ae30*/  LDL.LU R39, [R1+0x98] ;  /* 0x0000980001277983 */ /* 0x000ee20000300800 */
[----:B------:R-:W-:-:S03]  /*ae40*/  IMAD.MOV.U32 R84, RZ, RZ, R38 ;  /* 0x000000ffff547224 */ /* 0x000fc600078e0026 */
[----:B------:R-:W3:Y:S04]  /*ae50*/  LDL.LU R38, [R1+0x2a0] ;  /* 0x0002a00001267983 */ /* 0x000ee80000300800 */
[----:B------:R-:W-:Y:S04]  /*ae60*/  STL.64 [R1+0x8], R66 ;  /* 0x0000084201007387 */ /* 0x000fe80000100a00 */
[----:B------:R-:W-:Y:S04]  /*ae70*/  STL.64 [R1+0x10], R68 ;  /* 0x0000104401007387 */ /* 0x000fe80000100a00 */
[----:B------:R-:W-:Y:S04]  /*ae80*/  STL.64 [R1+0x18], R82 ;  /* 0x0000185201007387 */ /* 0x000fe80000100a00 */
[----:B------:R-:W-:Y:S01]  /*ae90*/  STL.64 [R1+0x20], R84 ;  /* 0x0000205401007387 */ /* 0x000fe20000100a00 */
[----:B------:R-:W-:-:S03]  /*aea0*/  IMAD.MOV.U32 R97, RZ, RZ, R41 ;  /* 0x000000ffff617224 */ /* 0x000fc600078e0029 */
[----:B------:R-:W3:Y:S01]  /*aeb0*/  LDL.LU R41, [R1+0xa0] ;  /* 0x0000a00001297983 */ /* 0x000ee20000300800 */
        /* <DEDUP_REMOVED lines=10> */
[----:B------:R-:W-:Y:S02]  /*af60*/  IMAD.MOV.U32 R124, RZ, RZ, R44 ;  /* 0x000000ffff7c7224 */ /* 0x000fe400078e002c */
[----:B------:R-:W-:Y:S01]  /*af70*/  IMAD.MOV.U32 R125, RZ, RZ, R45 ;  /* 0x000000ffff7d7224 */ /* 0x000fe200078e002d */
[----:B------:R-:W-:Y:S04]  /*af80*/  STL.64 [R1+0x28], R96 ;  /* 0x0000286001007387 */ /* 0x000fe80000100a00 */
[----:B------:R-:W-:Y:S04]  /*af90*/  STL.64 [R1+0x48], R124 ;  /* 0x0000487c01007387 */ /* 0x000fe80000100a00 */
[----:B------:R-:W-:Y:S04]  /*afa0*/  STL.64 [R1+0x50], R98 ;  /* 0x0000506201007387 */ /* 0x000fe80000100a00 */
[----:B------:R-:W-:Y:S04]  /*afb0*/  STL.64 [R1+0x58], R108 ;  /* 0x0000586c01007387 */ /* 0x000fe80000100a00 */
[----:B------:R-:W3:Y:S04]  /*afc0*/  LDL.LU R61, [R1+0xd0] ;  /* 0x0000d000013d7983 */ /* 0x000ee80000300800 */
[----:B------:R-:W3:Y:S04]  /*afd0*/  LDL.LU R60, [R1+0x22c] ;  /* 0x00022c00013c7983 */ /* 0x000ee80000300800 */
[----:B0-----:R-:W3:Y:S04]  /*afe0*/  LDL.LU R47, [R1+0xd8] ;  /* 0x0000d800012f7983 */ /* 0x001ee80000300800 */
[----:B------:R-:W3:Y:S01]  /*aff0*/  LDL.LU R46, [R1+0x234] ;  /* 0x00023400012e7983 */ /* 0x000ee20000300800 */
[----:B------:R-:W-:-:S02]  /*b000*/  IMAD.MOV.U32 R111, RZ, RZ, R43 ;  /* 0x000000ffff6f7224 */ /* 0x000fc400078e002b */
[----:B------:R-:W-:-:S05]  /*b010*/  IMAD.MOV.U32 R110, RZ, RZ, R42 ;  /* 0x000000ffff6e7224 */ /* 0x000fca00078e002a */
[----:B------:R-:W-:Y:S01]  /*b020*/  STL.64 [R1+0x60], R110 ;  /* 0x0000606e01007387 */ /* 0x000fe20000100a00 */
[----:B------:R-:W-:Y:S02]  /*b030*/  IMAD.MOV.U32 R79, RZ, RZ, R78 ;  /* 0x000000ffff4f7224 */ /* 0x000fe400078e004e */
[----:B------:R-:W-:Y:S01]  /*b040*/  IMAD.MOV.U32 R78, RZ, RZ, R58 ;  /* 0x000000ffff4e7224 */ /* 0x000fe200078e003a */
[----:B--2---:R-:W-:Y:S04]  /*b050*/  STL.64 [R1+0x68], R6 ;  /* 0x0000680601007387 */ /* 0x004fe80000100a00 */
[----:B----4-:R-:W-:Y:S04]  /*b060*/  STL.64 [R1+0x88], R8 ;  /* 0x0000880801007387 */ /* 0x010fe80000100a00 */
[----:B---3--:R-:W-:Y:S04]  /*b070*/  STL.64 [R1+0x90], R22 ;  /* 0x0000901601007387 */ /* 0x008fe80000100a00 */
[----:B------:R-:W2:Y:S04]  /*b080*/  LDL.LU R43, [R1+0xe0] ;  /* 0x0000e000012b7983 */ /* 0x000ea80000300800 */
[----:B------:R-:W3:Y:S01]  /*b090*/  LDL.LU R42, [R1+0x278] ;  /* 0x00027800012a7983 */ /* 0x000ee20000300800 */
[----:B------:R-:W-:-:S03]  /*b0a0*/  IMAD.MOV.U32 R55, RZ, RZ, R11 ;  /* 0x000000ffff377224 */ /* 0x000fc600078e000b */
[----:B------:R-:W4:Y:S01]  /*b0b0*/  LDL.LU R11, [R1+0xe8] ;  /* 0x0000e800010b7983 */ /* 0x000f220000300800 */
[----:B------:R-:W-:-:S03]  /*b0c0*/  IMAD.MOV.U32 R54, RZ, RZ, R10 ;  /* 0x000000ffff367224 */ /* 0x000fc600078e000a */
[----:B------:R-:W4:Y:S01]  /*b0d0*/  LDL.LU R10, [R1+0x27c] ;  /* 0x00027c00010a7983 */ /* 0x000f220000300800 */
[----:B------:R-:W-:-:S03]  /*b0e0*/  IMAD.MOV.U32 R101, RZ, RZ, R15 ;  /* 0x000000ffff657224 */ /* 0x000fc600078e000f */
[----:B------:R-:W4:Y:S01]  /*b0f0*/  LDL.LU R15, [R1+0x3c] ;  /* 0x00003c00010f7983 */ /* 0x000f220000300800 */
[----:B------:R-:W-:-:S03]  /*b100*/  IMAD.MOV.U32 R100, RZ, RZ, R14 ;  /* 0x000000ffff647224 */ /* 0x000fc600078e000e */
[----:B------:R-:W4:Y:S04]  /*b110*/  LDL.LU R14, [R1+0x84] ;  /* 0x00008400010e7983 */ /* 0x000f280000300800 */
[----:B------:R-:W4:Y:S04]  /*b120*/  LDL.LU R45, [R1+0x40] ;  /* 0x00004000012d7983 */ /* 0x000f280000300800 */
[----:B------:R-:W4:Y:S04]  /*b130*/  LDL.LU R44, [R1+0xb0] ;  /* 0x0000b000012c7983 */ /* 0x000f280000300800 */
[----:B------:R-:W4:Y:S04]  /*b140*/  LDL.LU R59, [R1+0x44] ;  /* 0x00004400013b7983 */ /* 0x000f280000300800 */
[----:B------:R-:W4:Y:S04]  /*b150*/  LDL.LU R58, [R1+0xb4] ;  /* 0x0000b400013a7983 */ /* 0x000f280000300800 */
[----:B-1----:R-:W4:Y:S04]  /*b160*/  LDL.LU R49, [R1+0x70] ;  /* 0x0000700001317983 */ /* 0x002f280000300800 */
[----:B------:R-:W4:Y:S04]  /*b170*/  LDL.LU R48, [R1+0xb8] ;  /* 0x0000b80001307983 */ /* 0x000f280000300800 */
[----:B------:R-:W-:Y:S01]  /*b180*/  STL.64 [R1+0x98], R38 ;  /* 0x0000982601007387 */ /* 0x000fe20000100a00 */
[----:B------:R-:W-:-:S03]  /*b190*/  IMAD.MOV.U32 R113, RZ, RZ, R47 ;  /* 0x000000ffff717224 */ /* 0x000fc600078e002f */
[----:B------:R-:W-:Y:S01]  /*b1a0*/  STL.64 [R1+0xa0], R40 ;  /* 0x0000a02801007387 */ /* 0x000fe20000100a00 */
[----:B------:R-:W-:-:S03]  /*b1b0*/  IMAD.MOV.U32 R112, RZ, RZ, R46 ;  /* 0x000000ffff707224 */ /* 0x000fc600078e002e */
[----:B------:R-:W-:Y:S04]  /*b1c0*/  STL.64 [R1+0xa8], R54 ;  /* 0x0000a83601007387 */ /* 0x000fe80000100a00 */
[----:B------:R-:W-:Y:S04]  /*b1d0*/  STL.64 [R1+0xc8], R100 ;  /* 0x0000c86401007387 */ /* 0x000fe80000100a00 */
[----:B------:R-:W4:Y:S04]  /*b1e0*/  LDL.LU R47, [R1+0x74] ;  /* 0x00007400012f7983 */ /* 0x000f280000300800 */
[----:B------:R-:W4:Y:S01]  /*b1f0*/  LDL.LU R46, [R1+0xbc] ;  /* 0x0000bc00012e7983 */ /* 0x000f220000300800 */
[----:B------:R-:W-:-:S02]  /*b200*/  IMAD.MOV.U32 R102, RZ, RZ, R60 ;  /* 0x000000ffff667224 */ /* 0x000fc400078e003c */
[----:B------:R-:W-:-:S05]  /*b210*/  IMAD.MOV.U32 R103, RZ, RZ, R61 ;  /* 0x000000ffff677224 */ /* 0x000fca00078e003d */
[----:B------:R-:W-:Y:S04]  /*b220*/  STL.64 [R1+0xd0], R102 ;  /* 0x0000d06601007387 */ /* 0x000fe80000100a00 */
[----:B------:R-:W-:Y:S01]  /*b230*/  STL.64 [R1+0xd8], R112 ;  /* 0x0000d87001007387 */ /* 0x000fe20000100a00 */
[----:B------:R-:W-:Y:S02]  /*b240*/  IMAD.MOV.U32 R121, RZ, RZ, R120 ;  /* 0x000000ffff797224 */ /* 0x000fe400078e0078 */
[----:B------:R-:W-:Y:S02]  /*b250*/  IMAD.MOV.U32 R104, RZ, RZ, R93 ;  /* 0x000000ffff687224 */ /* 0x000fe400078e005d */
[----:B------:R-:W-:Y:S02]  /*b260*/  IMAD.MOV.U32 R105, RZ, RZ, R81 ;  /* 0x000000ffff697224 */ /* 0x000fe400078e0051 */
[----:B------:R-:W-:-:S02]  /*b270*/  IMAD.MOV.U32 R120, RZ, RZ, R13 ;  /* 0x000000ffff787224 */ /* 0x000fc400078e000d */
[----:B------:R-:W-:Y:S02]  /*b280*/  IMAD.MOV.U32 R106, RZ, RZ, R94 ;  /* 0x000000ffff6a7224 */ /* 0x000fe400078e005e */
[----:B------:R-:W-:Y:S01]  /*b290*/  IMAD.MOV.U32 R107, RZ, RZ, R86 ;  /* 0x000000ffff6b7224 */ /* 0x000fe200078e0056 */
[----:B------:R-:W4:Y:S01]  /*b2a0*/  @P6 LDG.E.U16 R26, desc[UR16][R120.64] ;  /* 0x00000010781a6981 */ /* 0x000f22000c1e1500 */
[----:B------:R-:W-:Y:S02]  /*b2b0*/  IMAD.MOV.U32 R116, RZ, RZ, R95 ;  /* 0x000000ffff747224 */ /* 0x000fe400078e005f */
[----:B------:R-:W-:Y:S02]  /*b2c0*/  IMAD.MOV.U32 R117, RZ, RZ, R87 ;  /* 0x000000ffff757224 */ /* 0x000fe400078e0057 */
[----:B--2---:R-:W-:Y:S02]  /*b2d0*/  IMAD.MOV.U32 R115, RZ, RZ, R43 ;  /* 0x000000ffff737224 */ /* 0x004fe400078e002b */
[----:B---3--:R-:W-:-:S05]  /*b2e0*/  IMAD.MOV.U32 R114, RZ, RZ, R42 ;  /* 0x000000ffff727224 */ /* 0x008fca00078e002a */
[----:B------:R-:W-:Y:S04]  /*b2f0*/  STL.64 [R1+0xe0], R114 ;  /* 0x0000e07201007387 */ /* 0x000fe80000100a00 */
[----:B----4-:R-:W-:Y:S01]  /*b300*/  STL.64 [R1+0xe8], R10 ;  /* 0x0000e80a01007387 */ /* 0x010fe20000100a00 */
[----:B------:R-:W-:-:S03]  /*b310*/  IMAD.MOV.U32 R43, RZ, RZ, R15 ;  /* 0x000000ffff2b7224 */ /* 0x000fc600078e000f */
[----:B------:R-:W2:Y:S01]  /*b320*/  LDL.LU R15, [R1] ;  /* 0x00000000010f7983 */ /* 0x000ea20000300800 */
[----:B------:R-:W-:-:S03]  /*b330*/  IMAD.MOV.U32 R42, RZ, RZ, R14 ;  /* 0x000000ffff2a7224 */ /* 0x000fc600078e000e */
[----:B------:R-:W3:Y:S04]  /*b340*/  LDL.LU R14, [R1+0x4] ;  /* 0x00000400010e7983 */ /* 0x000ee80000300800 */
[----:B------:R-:W-:Y:S04]  /*b350*/  STL.64 [R1+0x108], R42 ;  /* 0x0001082a01007387 */ /* 0x000fe80000100a00 */
[----:B------:R-:W-:Y:S04]  /*b360*/  STL.64 [R1+0x110], R44 ;  /* 0x0001102c01007387 */ /* 0x000fe80000100a00 */
[----:B------:R-:W-:Y:S01]  /*b370*/  STL.64 [R1+0x118], R58 ;  /* 0x0001183a01007387 */ /* 0x000fe20000100a00 */
[----:B------:R-:W-:-:S02]  /*b380*/  IMAD.MOV.U32 R61, RZ, RZ, R49 ;  /* 0x000000ffff3d7224 */ /* 0x000fc400078e0031 */
[----:B------:R-:W-:-:S05]  /*b390*/  IMAD.MOV.U32 R60, RZ, RZ, R48 ;  /* 0x000000ffff3c7224 */ /* 0x000fca00078e0030 */
[----:B------:R-:W-:Y:S01]  /*b3a0*/  STL.64 [R1+0x120], R60 ;  /* 0x0001203c01007387 */ /* 0x000fe20000100a00 */
[----:B------:R-:W-:Y:S02]  /*b3b0*/  IMAD.MOV.U32 R75, RZ, RZ, R47 ;  /* 0x000000ffff4b7224 */ /* 0x000fe400078e002f */
[----:B------:R-:W-:-:S05]  /*b3c0*/  IMAD.MOV.U32 R74, RZ, RZ, R46 ;  /* 0x000000ffff4a7224 */ /* 0x000fca00078e002e */
[----:B------:R-:W-:Y:S04]  /*b3d0*/  STL.64 [R1+0x128], R74 ;  /* 0x0001284a01007387 */ /* 0x000fe80000100a00 */
[----:B------:R-:W-:Y:S04]  /*b3e0*/  STL.64 [R1+0x148], R104 ;  /* 0x0001486801007387 */ /* 0x000fe80000100a00 */
[----:B------:R-:W-:Y:S04]  /*b3f0*/  STL.64 [R1+0x150], R106 ;  /* 0x0001506a01007387 */ /* 0x000fe80000100a00 */
[----:B------:R-:W-:Y:S04]  /*b400*/  STL.64 [R1+0x158], R116 ;  /* 0x0001587401007387 */ /* 0x000fe80000100a00 */
[----:B------:R-:W4:Y:S01]  /*b410*/  LDL R81, [R1+0x230] ;  /* 0x0002300001517983 */ /* 0x000f220000100800 */
[----:B------:R-:W-:-:S02]  /*b420*/  IMAD.MOV.U32 R119, RZ, RZ, R88 ;  /* 0x000000ffff777224 */ /* 0x000fc400078e0058 */
[----:B------:R-:W-:Y:S01]  /*b430*/  IMAD.MOV.U32 R46, RZ, RZ, R57 ;  /* 0x000000ffff2e7224 */ /* 0x000fe200078e0039 */
[----:B------:R-:W4:Y:S01]  /*b440*/  LDL R93, [R1+0x484] ;  /* 0x00048400015d7983 */ /* 0x000f220000100800 */
[----:B------:R-:W-:Y:S02]  /*b450*/  IMAD.MOV.U32 R47, RZ, RZ, R35 ;  /* 0x000000ffff2f7224 */ /* 0x000fe400078e0023 */
[----:B------:R-:W-:Y:S01]  /*b460*/  IMAD.MOV.U32 R48, RZ, RZ, R70 ;  /* 0x000000ffff307224 */ /* 0x000fe200078e0046 */
[----:B------:R-:W4:Y:S01]  /*b470*/  LDL R35, [R1+0x488] ;  /* 0x0004880001237983 */ /* 0x000f220000100800 */
[----:B------:R-:W-:Y:S02]  /*b480*/  IMAD.MOV.U32 R49, RZ, RZ, R36 ;  /* 0x000000ffff317224 */ /* 0x000fe400078e0024 */
[----:B------:R-:W-:Y:S02]  /*b490*/  IMAD.MOV.U32 R36, RZ, RZ, R71 ;  /* 0x000000ffff247224 */ /* 0x000fe400078e0047 */
[----:B------:R-:W-:-:S02]  /*b4a0*/  IMAD.MOV.U32 R70, RZ, RZ, R72 ;  /* 0x000000ffff467224 */ /* 0x000fc400078e0048 */
[----:B------:R-:W-:Y:S02]  /*b4b0*/  IMAD.MOV.U32 R71, RZ, RZ, R50 ;  /* 0x000000ffff477224 */ /* 0x000fe400078e0032 */
[----:B------:R-:W-:Y:S02]  /*b4c0*/  IMAD.MOV.U32 R50, RZ, RZ, R73 ;  /* 0x000000ffff327224 */ /* 0x000fe400078e0049 */
[----:B------:R-:W-:Y:S02]  /*b4d0*/  IMAD.MOV.U32 R72, RZ, RZ, R27 ;  /* 0x000000ffff487224 */ /* 0x000fe400078e001b */
        /* <DEDUP_REMOVED lines=12> */
[----:B--2---:R-:W-:Y:S02]  /*b5a0*/  IMAD.MOV.U32 R118, RZ, RZ, R15 ;  /* 0x000000ffff767224 */ /* 0x004fe400078e000f */
[----:B------:R-:W-:-:S03]  /*b5b0*/  IMAD.MOV.U32 R15, RZ, RZ, R89 ;  /* 0x000000ffff0f7224 */ /* 0x000fc600078e0059 */
[----:B------:R-:W-:Y:S04]  /*b5c0*/  STL.64 [R1+0x160], R118 ;  /* 0x0001607601007387 */ /* 0x000fe80000100a00 */
[----:B---3--:R-:W-:Y:S04]  /*b5d0*/  STL.64 [R1+0x168], R14 ;  /* 0x0001680e01007387 */ /* 0x008fe80000100a00 */
[----:B------:R-:W-:Y:S04]  /*b5e0*/  STL.64 [R1+0x188], R46 ;  /* 0x0001882e01007387 */ /* 0x000fe80000100a00 */
[----:B------:R-:W-:Y:S01]  /*b5f0*/  STL.64 [R1+0x190], R48 ;  /* 0x0001903001007387 */ /* 0x000fe20000100a00 */
[----:B------:R-:W-:-:S03]  /*b600*/  IMAD.MOV.U32 R89, RZ, RZ, R21 ;  /* 0x000000ffff597224 */ /* 0x000fc600078e0015 */
[----:B------:R-:W-:Y:S01]  /*b610*/  STL.64 [R1+0x198], R36 ;  /* 0x0001982401007387 */ /* 0x000fe20000100a00 */
[----:B------:R-:W-:-:S03]  /*b620*/  IMAD.MOV.U32 R21, RZ, RZ, R3 ;  /* 0x000000ffff157224 */ /* 0x000fc600078e0003 */
[----:B------:R-:W-:Y:S04]  /*b630*/  STL.64 [R1+0x1a0], R70 ;  /* 0x0001a04601007387 */ /* 0x000fe80000100a00 */
[----:B------:R-:W-:Y:S04]  /*b640*/  STL.64 [R1+0x1a8], R50 ;  /* 0x0001a83201007387 */ /* 0x000fe80000100a00 */
[----:B------:R-:W2:Y:S04]  /*b650*/  LDL R87, [R1+0x464] ;  /* 0x0004640001577983 */ /* 0x000ea80000100800 */
[----:B------:R-:W3:Y:S04]  /*b660*/  LDL R95, [R1+0x468] ;  /* 0x00046800015f7983 */ /* 0x000ee80000100800 */
[----:B------:R-:W-:Y:S04]  /*b670*/  STL.64 [R1+0x1c8], R72 ;  /* 0x0001c84801007387 */ /* 0x000fe80000100a00 */
[----:B------:R-:W-:Y:S04]  /*b680*/  STL.64 [R1+0x1d0], R90 ;  /* 0x0001d05a01007387 */ /* 0x000fe80000100a00 */
[----:B------:R-:W-:Y:S04]  /*b690*/  STL.64 [R1+0x1d8], R18 ;  /* 0x0001d81201007387 */ /* 0x000fe80000100a00 */
[----:B------:R-:W-:Y:S04]  /*b6a0*/  STL.64 [R1+0x1e0], R28 ;  /* 0x0001e01c01007387 */ /* 0x000fe80000100a00 */
[----:B------:R-:W-:Y:S04]  /*b6b0*/  STL.64 [R1+0x1e8], R88 ;  /* 0x0001e85801007387 */ /* 0x000fe80000100a00 */
[----:B------:R-:W-:Y:S04]  /*b6c0*/  STL.64 [R1+0x208], R20 ;  /* 0x0002081401007387 */ /* 0x000fe80000100a00 */
[----:B------:R-:W-:Y:S04]  /*b6d0*/  STL.64 [R1+0x210], R30 ;  /* 0x0002101e01007387 */ /* 0x000fe80000100a00 */
[----:B------:R-:W-:Y:S04]  /*b6e0*/  STL [R1+0x64c], R122 ;  /* 0x00064c7a01007387 */ /* 0x000fe80000100800 */
[----:B------:R-:W-:Y:S04]  /*b6f0*/  STL [R1+0x648], R123 ;  /* 0x0006487b01007387 */ /* 0x000fe80000100800 */
[----:B------:R-:W-:Y:S04]  /*b700*/  STL.64 [R1+0x760], R122 ;  /* 0x0007607a01007387 */ /* 0x000fe80000100a00 */
[----:B------:R0:W-:Y:S04]  /*b710*/  STL [R1+0x2e0], R26 ;  /* 0x0002e01a01007387 */ /* 0x0001e80000100800 */
[----:B----4-:R-:W4:Y:S04]  /*b720*/  @P6 LDG.E.U16 R81, desc[UR16][R122.64] ;  /* 0x000000107a516981 */ /* 0x010f28000c1e1500 */
[----:B0-----:R-:W2:Y:S01]  /*b730*/  LDL.LU R26, [R1+0x8a0] ;  /* 0x0008a000011a7983 */ /* 0x001ea20000300800 */
[----:B------:R-:W-:-:S02]  /*b740*/  ISETP.GT.AND P5, PT, R2, 0x1, PT ;  /* 0x000000010200780c */ /* 0x000fc40003fa4270 */
[C---:B------:R-:W-:Y:S02]  /*b750*/  ISETP.GT.AND P3, PT, R2.reuse, 0x2, PT ;  /* 0x000000020200780c */ /* 0x040fe40003f64270 */
[----:B------:R-:W-:Y:S01]  /*b760*/  ISETP.GT.AND P4, PT, R2, 0x3, PT ;  /* 0x000000030200780c */ /* 0x000fe20003f84270 */
[----:B------:R-:W-:Y:S01]  /*b770*/  IMAD.MOV.U32 R16, RZ, RZ, R34 ;  /* 0x000000ffff107224 */ /* 0x000fe200078e0022 */
[----:B------:R-:W-:Y:S01]  /*b780*/  PRMT R76, RZ, 0x7610, R76 ;  /* 0x00007610ff4c7816 */ /* 0x000fe2000000004c */
[----:B------:R-:W3:Y:S01]  /*b790*/  LDL R94, [R1+0x460] ;  /* 0x00046000015e7983 */ /* 0x000ee20000100800 */
[----:B------:R-:W-:-:S03]  /*b7a0*/  PRMT R52, RZ, 0x7610, R52 ;  /* 0x00007610ff347816 */ /* 0x000fc60000000034 */
[----:B------:R-:W3:Y:S01]  /*b7b0*/  LDL R86, [R1+0x45c] ;  /* 0x00045c0001567983 */ /* 0x000ee20000100800 */
[----:B------:R-:W-:-:S03]  /*b7c0*/  IMAD.MOV.U32 R12, RZ, RZ, R33 ;  /* 0x000000ffff0c7224 */ /* 0x000fc600078e0021 */
[----:B------:R-:W3:Y:S01]  /*b7d0*/  @P5 LDG.E.U16 R93, desc[UR16][R20.64] ;  /* 0x00000010145d5981 */ /* 0x000ee2000c1e1500 */
[----:B------:R-:W-:Y:S01]  /*b7e0*/  IMAD.MOV.U32 R13, RZ, RZ, R25 ;  /* 0x000000ffff0d7224 */ /* 0x000fe200078e0019 */
[----:B------:R-:W-:Y:S02]  /*b7f0*/  PRMT R77, RZ, 0x7610, R77 ;  /* 0x00007610ff4d7816 */ /* 0x000fe4000000004d */
[----:B------:R-:W3:Y:S01]  /*b800*/  @P5 LDG.E.U16 R35, desc[UR16][R30.64] ;  /* 0x000000101e235981 */ /* 0x000ee2000c1e1500 */
[----:B------:R-:W-:Y:S01]  /*b810*/  IMAD.MOV.U32 R4, RZ, RZ, R32 ;  /* 0x000000ffff047224 */ /* 0x000fe200078e0020 */
[----:B------:R-:W-:Y:S01]  /*b820*/  PRMT R53, RZ, 0x7610, R53 ;  /* 0x00007610ff357816 */ /* 0x000fe20000000035 */
[----:B------:R-:W-:Y:S01]  /*b830*/  IMAD.MOV.U32 R5, RZ, RZ, R24 ;  /* 0x000000ffff057224 */ /* 0x000fe200078e0018 */
[----:B------:R-:W3:Y:S01]  /*b840*/  @P3 LDG.E.U16 R52, desc[UR16][R12.64] ;  /* 0x000000100c343981 */ /* 0x000ee2000c1e1500 */
[----:B------:R-:W-:Y:S02]  /*b850*/  PRMT R80, RZ, 0x7610, R80 ;  /* 0x00007610ff507816 */ /* 0x000fe40000000050 */
[----:B------:R-:W-:Y:S01]  /*b860*/  PRMT R56, RZ, 0x7610, R56 ;  /* 0x00007610ff387816 */ /* 0x000fe20000000038 */
[----:B------:R-:W3:Y:S04]  /*b870*/  @P4 LDG.E.U16 R77, desc[UR16][R4.64] ;  /* 0x00000010044d4981 */ /* 0x000ee8000c1e1500 */
[----:B------:R-:W3:Y:S04]  /*b880*/  @P4 LDG.E.U16 R53, desc[UR16][R88.64] ;  /* 0x0000001058354981 */ /* 0x000ee8000c1e1500 */
[----:B----4-:R0:W-:Y:S01]  /*b890*/  @P6 STL [R1+0x230], R81 ;  /* 0x0002305101006387 */ /* 0x0101e20000100800 */
[----:B------:R-:W-:Y:S01]  /*b8a0*/  ISETP.GT.AND P6, PT, R2, 0x4, PT ;  /* 0x000000040200780c */ /* 0x000fe20003fc4270 */
[----:B--2---:R-:W-:-:S02]  /*b8b0*/  IMAD.MOV.U32 R17, RZ, RZ, R26 ;  /* 0x000000ffff117224 */ /* 0x004fc400078e001a */
[----:B0-----:R-:W2:Y:S04]  /*b8c0*/  LDL R81, [R1+0x458] ;  /* 0x0004580001517983 */ /* 0x001ea80000100800 */
[----:B------:R-:W4:Y:S06]  /*b8d0*/  @P3 LDG.E.U16 R76, desc[UR16][R16.64] ;  /* 0x00000010104c3981 */ /* 0x000f2c000c1e1500 */
[----:B------:R-:W2:Y:S04]  /*b8e0*/  @P6 LDG.E.U16 R80, desc[UR16][R28.64] ;  /* 0x000000101c506981 */ /* 0x000ea8000c1e1500 */
[----:B------:R-:W2:Y:S04]  /*b8f0*/  @P6 LDG.E.U16 R56, desc[UR16][R18.64] ;  /* 0x0000001012386981 */ /* 0x000ea8000c1e1500 */
[----:B------:R-:W-:Y:S04]  /*b900*/  STL [R1+0x654], R120 ;  /* 0x0006547801007387 */ /* 0x000fe80000100800 */
[----:B------:R-:W-:Y:S04]  /*b910*/  STL [R1+0x650], R121 ;  /* 0x0006507901007387 */ /* 0x000fe80000100800 */
[----:B---3--:R-:W-:Y:S04]  /*b920*/  @P5 STL [R1+0x484], R93 ;  /* 0x0004845d01005387 */ /* 0x008fe80000100800 */
[----:B------:R-:W-:Y:S04]  /*b930*/  @P5 STL [R1+0x488], R35 ;  /* 0x0004882301005387 */ /* 0x000fe80000100800 */
[----:B------:R-:W-:Y:S01]  /*b940*/  STL.64 [R1+0x200], R16 ;  /* 0x0002001001007387 */ /* 0x000fe20000100a00 */
[----:B------:R-:W-:-:S13]  /*b950*/  ISETP.GT.AND P5, PT, R2, 0x5, PT ;  /* 0x000000050200780c */ /* 0x000fda0003fa4270 */
[----:B------:R-:W3:Y:S01]  /*b960*/  @P5 LDG.E.U16 R95, desc[UR16][R90.64] ;  /* 0x000000105a5f5981 */ /* 0x000ee2000c1e1500 */
[C---:B------:R-:W-:Y:S02]  /*b970*/  ISETP.GT.AND P3, PT, R2.reuse, 0x6, PT ;  /* 0x000000060200780c */ /* 0x040fe40003f64270 */
[C---:B------:R-:W-:Y:S01]  /*b980*/  ISETP.GT.AND P4, PT, R2.reuse, 0x7, PT ;  /* 0x000000070200780c */ /* 0x040fe20003f84270 */
[----:B------:R-:W2:Y:S04]  /*b990*/  @P5 LDG.E.U16 R87, desc[UR16][R72.64] ;  /* 0x0000001048575981 */ /* 0x000ea8000c1e1500 */
[----:B----4-:R0:W-:Y:S04]  /*b9a0*/  STL [R1+0x480], R76 ;  /* 0x0004804c01007387 */ /* 0x0101e80000100800 */
[----:B0-----:R-:W4:Y:S04]  /*b9b0*/  LDL.LU R76, [R1+0x89c] ;  /* 0x00089c00014c7983 */ /* 0x001f280000300800 */
[----:B------:R-:W-:Y:S04]  /*b9c0*/  STL.64 [R1+0x1f0], R4 ;  /* 0x0001f00401007387 */ /* 0x000fe80000100a00 */
[----:B------:R-:W-:Y:S04]  /*b9d0*/  STL.64 [R1+0x1f8], R12 ;  /* 0x0001f80c01007387 */ /* 0x000fe80000100a00 */
[----:B------:R0:W-:Y:S04]  /*b9e0*/  STL [R1+0x47c], R52 ;  /* 0x00047c3401007387 */ /* 0x0001e80000100800 */
[----:B0-----:R-:W3:Y:S04]  /*b9f0*/  LDL.LU R52, [R1+0x898] ;  /* 0x0008980001347983 */ /* 0x001ee80000300800 */
[----:B------:R0:W-:Y:S04]  /*ba00*/  STL [R1+0x478], R77 ;  /* 0x0004784d01007387 */ /* 0x0001e80000100800 */
[----:B0-----:R-:W3:Y:S04]  /*ba10*/  LDL.LU R77, [R1+0x894] ;  /* 0x00089400014d7983 */ /* 0x001ee80000300800 */
[----:B------:R0:W-:Y:S04]  /*ba20*/  STL [R1+0x474], R53 ;  /* 0x0004743501007387 */ /* 0x0001e80000100800 */
[----:B0-----:R-:W3:Y:S04]  /*ba30*/  LDL.LU R53, [R1+0x890] ;  /* 0x0008900001357983 */ /* 0x001ee80000300800 */
[----:B------:R-:W3:Y:S04]  /*ba40*/  LDL R88, [R1+0x448] ;  /* 0x0004480001587983 */ /* 0x000ee80000100800 */
[----:B------:R-:W3:Y:S04]  /*ba50*/  LDL R93, [R1+0x444] ;  /* 0x00044400015d7983 */ /* 0x000ee80000100800 */
[----:B--2---:R0:W-:Y:S04]  /*ba60*/  STL [R1+0x470], R80 ;  /* 0x0004705001007387 */ /* 0x0041e80000100800 */
[----:B0-----:R-:W2:Y:S04]  /*ba70*/  LDL.LU R80, [R1+0x88c] ;  /* 0x00088c0001507983 */ /* 0x001ea80000300800 */
[----:B------:R0:W-:Y:S04]  /*ba80*/  STL [R1+0x46c], R56 ;  /* 0x00046c3801007387 */ /* 0x0001e80000100800 */
[----:B0-----:R-:W2:Y:S04]  /*ba90*/  LDL.LU R56, [R1+0x888] ;  /* 0x0008880001387983 */ /* 0x001ea80000300800 */
[----:B------:R-:W2:Y:S01]  /*baa0*/  LDL.LU.64 R90, [R1+0x880] ;  /* 0x00088000015a7983 */ /* 0x000ea20000300a00 */
[----:B------:R-:W-:-:S02]  /*bab0*/  ISETP.GT.AND P6, PT, R2, 0x8, PT ;  /* 0x000000080200780c */ /* 0x000fc40003fc4270 */
[----:B------:R-:W-:-:S11]  /*bac0*/  PRMT R92, RZ, 0x7610, R92 ;  /* 0x00007610ff5c7816 */ /* 0x000fd6000000005c */
[----:B------:R-:W2:Y:S01]  /*bad0*/  @P6 LDG.E.U16 R92, desc[UR16][R36.64] ;  /* 0x00000010245c6981 */ /* 0x000ea2000c1e1500 */
[----:B----4-:R-:W-:Y:S02]  /*bae0*/  IMAD.MOV.U32 R4, RZ, RZ, R76 ;  /* 0x000000ffff047224 */ /* 0x010fe400078e004c */
[----:B---3--:R-:W-:-:S05]  /*baf0*/  IMAD.MOV.U32 R5, RZ, RZ, R52 ;  /* 0x000000ffff057224 */ /* 0x008fca00078e0034 */
[----:B------:R-:W3:Y:S01]  /*bb00*/  @P4 LDG.E.U16 R81, desc[UR16][R4.64] ;  /* 0x0000001004514981 */ /* 0x000ee2000c1e1500 */
[----:B------:R-:W-:Y:S02]  /*bb10*/  IMAD.MOV.U32 R12, RZ, RZ, R77 ;  /* 0x000000ffff0c7224 */ /* 0x000fe400078e004d */
[----:B------:R-:W-:-:S05]  /*bb20*/  IMAD.MOV.U32 R13, RZ, RZ, R53 ;  /* 0x000000ffff0d7224 */ /* 0x000fca00078e0035 */
[----:B------:R-:W4:Y:S01]  /*bb30*/  @P3 LDG.E.U16 R86, desc[UR16][R12.64] ;  /* 0x000000100c563981 */ /* 0x000f22000c1e1500 */
[----:B--2---:R-:W-:Y:S02]  /*bb40*/  IMAD.MOV.U32 R16, RZ, RZ, R80 ;  /* 0x000000ffff107224 */ /* 0x004fe400078e0050 */
[----:B------:R-:W-:Y:S01]  /*bb50*/  IMAD.MOV.U32 R17, RZ, RZ, R56 ;  /* 0x000000ffff117224 */ /* 0x000fe200078e0038 */
[----:B------:R-:W2:Y:S04]  /*bb60*/  @P4 LDG.E.U16 R90, desc[UR16][R50.64] ;  /* 0x00000010325a4981 */ /* 0x000ea8000c1e1500 */
[----:B------:R-:W2:Y:S04]  /*bb70*/  @P3 LDG.E.U16 R94, desc[UR16][R16.64] ;  /* 0x00000010105e3981 */ /* 0x000ea8000c1e1500 */
[----:B------:R-:W3:Y:S04]  /*bb80*/  @P6 LDG.E.U16 R91, desc[UR16][R70.64] ;  /* 0x00000010465b6981 */ /* 0x000ee8000c1e1500 */
[----:B------:R0:W-:Y:S04]  /*bb90*/  @P5 STL [R1+0x468], R95 ;  /* 0x0004685f01005387 */ /* 0x0001e80000100800 */
[----:B------:R-:W3:Y:S04]  /*bba0*/  LDL R57, [R1+0x43c] ;  /* 0x00043c0001397983 */ /* 0x000ee80000100800 */
[----:B------:R-:W3:Y:S04]  /*bbb0*/  LDL R35, [R1+0x438] ;  /* 0x0004380001237983 */ /* 0x000ee80000100800 */
[----:B0-----:R-:W3:Y:S04]  /*bbc0*/  LDL R95, [R1+0x440] ;  /* 0x00044000015f7983 */ /* 0x001ee80000100800 */
[----:B------:R0:W-:Y:S04]  /*bbd0*/  @P5 STL [R1+0x464], R87 ;  /* 0x0004645701005387 */ /* 0x0001e80000100800 */
[----:B------:R-:W-:Y:S04]  /*bbe0*/  STL.64 [R1+0x1c0], R16 ;  /* 0x0001c01001007387 */ /* 0x000fe80000100a00 */
[----:B------:R1:W-:Y:S04]  /*bbf0*/  STL.64 [R1+0x1b0], R4 ;  /* 0x0001b00401007387 */ /* 0x0003e80000100a00 */
[----:B------:R1:W-:Y:S04]  /*bc00*/  STL.64 [R1+0x1b8], R12 ;  /* 0x0001b80c01007387 */ /* 0x0003e80000100a00 */
[----:B0-----:R-:W3:Y:S04]  /*bc10*/  LDL R87, [R1+0x434] ;  /* 0x0004340001577983 */ /* 0x001ee80000100800 */
[----:B----4-:R-:W-:Y:S04]  /*bc20*/  @P3 STL [R1+0x45c], R86 ;  /* 0x00045c5601003387 */ /* 0x010fe80000100800 */
[----:B--2---:R-:W-:Y:S04]  /*bc30*/  @P3 STL [R1+0x460], R94 ;  /* 0x0004605e01003387 */ /* 0x004fe80000100800 */
[----:B-1----:R-:W2:Y:S04]  /*bc40*/  LDL.LU R4, [R1+0x30] ;  /* 0x0000300001047983 */ /* 0x002ea80000300800 */
[----:B------:R-:W4:Y:S04]  /*bc50*/  LDL.LU R12, [R1+0x34] ;  /* 0x00003400010c7983 */ /* 0x000f280000300800 */
[----:B------:R0:W-:Y:S04]  /*bc60*/  STL [R1+0x454], R90 ;  /* 0x0004545a01007387 */ /* 0x0001e80000100800 */
[----:B0-----:R-:W2:Y:S04]  /*bc70*/  LDL.LU R90, [R1+0x878] ;  /* 0x00087800015a7983 */ /* 0x001ea80000300800 */
[----:B------:R-:W2:Y:S04]  /*bc80*/  LDL.LU R3, [R1+0x38] ;  /* 0x0000380001037983 */ /* 0x000ea80000300800 */
[----:B------:R-:W4:Y:S04]  /*bc90*/  LDL R94, [R1+0x430] ;  /* 0x00043000015e7983 */ /* 0x000f280000100800 */
[----:B---3--:R-:W-:Y:S04]  /*bca0*/  @P4 STL [R1+0x458], R81 ;  /* 0x0004585101004387 */ /* 0x008fe80000100800 */
[----:B------:R0:W-:Y:S04]  /*bcb0*/  STL [R1+0x450], R91 ;  /* 0x0004505b01007387 */ /* 0x0001e80000100800 */
[----:B0-----:R-:W3:Y:S04]  /*bcc0*/  LDL.LU R91, [R1+0x874] ;  /* 0x00087400015b7983 */ /* 0x001ee80000300800 */
[----:B------:R-:W4:Y:S04]  /*bcd0*/  LDL R86, [R1+0x42c] ;  /* 0x00042c0001567983 */ /* 0x000f280000100800 */
[----:B------:R0:W-:Y:S04]  /*bce0*/  STL [R1+0x44c], R92 ;  /* 0x00044c5c01007387 */ /* 0x0001e80000100800 */
[----:B0-----:R-:W4:Y:S01]  /*bcf0*/  LDL.LU R92, [R1+0x870] ;  /* 0x00087000015c7983 */ /* 0x001f220000300800 */
[----:B------:R-:W-:-:S02]  /*bd00*/  ISETP.GT.AND P5, PT, R2, 0x9, PT ;  /* 0x000000090200780c */ /* 0x000fc40003fa4270 */
[----:B------:R-:W-:Y:S01]  /*bd10*/  ISETP.GT.AND P3, PT, R2, 0xa, PT ;  /* 0x0000000a0200780c */ /* 0x000fe20003f64270 */
[----:B------:R-:W4:Y:S01]  /*bd20*/  LDL R89, [R1+0x428] ;  /* 0x0004280001597983 */ /* 0x000f220000100800 */
[----:B--2---:R-:W-:-:S09]  /*bd30*/  IMAD.MOV.U32 R16, RZ, RZ, R3 ;  /* 0x000000ffff107224 */ /* 0x004fd200078e0003 */
[----:B------:R-:W2:Y:S04]  /*bd40*/  @P5 LDG.E.U16 R93, desc[UR16][R46.64] ;  /* 0x000000102e5d5981 */ /* 0x000ea8000c1e1500 */
[----:B------:R-:W2:Y:S01]  /*bd50*/  @P5 LDG.E.U16 R88, desc[UR16][R48.64] ;  /* 0x0000001030585981 */ /* 0x000ea2000c1e1500 */
[----:B------:R-:W-:Y:S01]  /*bd60*/  ISETP.GT.AND P4, PT, R2, 0xb, PT ;  /* 0x0000000b0200780c */ /* 0x000fe20003f84270 */
[----:B------:R-:W-:Y:S02]  /*bd70*/  IMAD.MOV.U32 R5, RZ, RZ, R90 ;  /* 0x000000ffff057224 */ /* 0x000fe400078e005a */
[----:B------:R-:W2:Y:S04]  /*bd80*/  LDL R81, [R1+0x424] ;  /* 0x0004240001517983 */ /* 0x000ea80000100800 */
[----:B------:R-:W2:Y:S04]  /*bd90*/  LDL.LU.64 R48, [R1+0x868] ;  /* 0x0008680001307983 */ /* 0x000ea80000300a00 */
[----:B------:R-:W2:Y:S01]  /*bda0*/  LDL.LU.64 R46, [R1+0x860] ;  /* 0x00086000012e7983 */ /* 0x000ea20000300a00 */
[----:B---3--:R-:W-:-:S03]  /*bdb0*/  IMAD.MOV.U32 R13, RZ, RZ, R91 ;  /* 0x000000ffff0d7224 */ /* 0x008fc600078e005b */
[----:B------:R-:W3:Y:S04]  /*bdc0*/  @P4 LDG.E.U16 R35, desc[UR16][R4.64] ;  /* 0x0000001004234981 */ /* 0x000ee8000c1e1500 */
[----:B----4-:R-:W4:Y:S04]  /*bdd0*/  @P3 LDG.E.U16 R57, desc[UR16][R12.64] ;  /* 0x000000100c393981 */ /* 0x010f28000c1e1500 */
[----:B------:R-:W3:Y:S01]  /*bde0*/  @P4 LDG.E.U16 R87, desc[UR16][R14.64] ;  /* 0x000000100e574981 */ /* 0x000ee2000c1e1500 */
[----:B------:R-:W-:-:S05]  /*bdf0*/  IMAD.MOV.U32 R17, RZ, RZ, R92 ;  /* 0x000000ffff117224 */ /* 0x000fca00078e005c */
[----:B------:R-:W3:Y:S04]  /*be00*/  @P3 LDG.E.U16 R95, desc[UR16][R16.64] ;  /* 0x00000010105f3981 */ /* 0x000ee8000c1e1500 */
[----:B--2---:R0:W-:Y:S04]  /*be10*/  @P5 STL [R1+0x444], R93 ;  /* 0x0004445d01005387 */ /* 0x0041e80000100800 */
[----:B------:R-:W2:Y:S04]  /*be20*/  LDL R36, [R1+0x41c] ;  /* 0x00041c0001247983 */ /* 0x000ea80000100800 */
[----:B0-----:R-:W2:Y:S04]  /*be30*/  LDL R93, [R1+0x420] ;  /* 0x00042000015d7983 */ /* 0x001ea80000100800 */
[----:B------:R0:W-:Y:S04]  /*be40*/  @P5 STL [R1+0x448], R88 ;  /* 0x0004485801005387 */ /* 0x0001e80000100800 */
[----:B0-----:R-:W2:Y:S04]  /*be50*/  LDL R88, [R1+0x418] ;  /* 0x0004180001587983 */ /* 0x001ea80000100800 */
[----:B------:R-:W-:Y:S04]  /*be60*/  STL.64 [R1+0x170], R4 ;  /* 0x0001700401007387 */ /* 0x000fe80000100a00 */
[----:B------:R-:W-:Y:S04]  /*be70*/  STL.64 [R1+0x180], R16 ;  /* 0x0001801001007387 */ /* 0x000fe80000100a00 */
[----:B------:R-:W-:Y:S04]  /*be80*/  STL.64 [R1+0x178], R12 ;  /* 0x0001780c01007387 */ /* 0x000fe80000100a00 */
[----:B---3--:R0:W-:Y:S04]  /*be90*/  @P3 STL [R1+0x440], R95 ;  /* 0x0004405f01003387 */ /* 0x0081e80000100800 */
[----:B0-----:R-:W3:Y:S04]  /*bea0*/  LDL R95, [R1+0x414] ;  /* 0x00041400015f7983 */ /* 0x001ee80000100800 */
[----:B------:R-:W2:Y:S04]  /*beb0*/  LDL.LU R12, [R1+0xc0] ;  /* 0x0000c000010c7983 */ /* 0x000ea80000300800 */
[----:B----4-:R0:W-:Y:S04]  /*bec0*/  @P3 STL [R1+0x43c], R57 ;  /* 0x00043c3901003387 */ /* 0x0101e80000100800 */
[----:B------:R-:W4:Y:S04]  /*bed0*/  LDL.LU R13, [R1+0x78] ;  /* 0x00007800010d7983 */ /* 0x000f280000300800 */
[----:B------:R-:W2:Y:S04]  /*bee0*/  LDL.LU R5, [R1+0x7c] ;  /* 0x00007c0001057983 */ /* 0x000ea80000300800 */
[----:B------:R-:W2:Y:S04]  /*bef0*/  LDL.LU R4, [R1+0xc4] ;  /* 0x0000c40001047983 */ /* 0x000ea80000300800 */
[----:B------:R-:W3:Y:S04]  /*bf00*/  LDL.LU.64 R14, [R1+0x858] ;  /* 0x00085800010e7983 */ /* 0x000ee80000300a00 */
[----:B------:R-:W3:Y:S04]  /*bf10*/  LDL.LU R16, [R1+0x80] ;  /* 0x0000800001107983 */ /* 0x000ee80000300800 */
[----:B------:R-:W4:Y:S01]  /*bf20*/  LDL.LU R3, [R1+0xf0] ;  /* 0x0000f00001037983 */ /* 0x000f220000300800 */
[----:B------:R-:W-:-:S02]  /*bf30*/  ISETP.GT.AND P6, PT, R2, 0xc, PT ;  /* 0x0000000c0200780c */ /* 0x000fc40003fc4270 */
[C---:B------:R-:W-:Y:S01]  /*bf40*/  ISETP.GT.AND P5, PT, R2.reuse, 0xd, PT ;  /* 0x0000000d0200780c */ /* 0x040fe20003fa4270 */
[----:B0-----:R-:W4:Y:S01]  /*bf50*/  LDL R57, [R1+0x410] ;  /* 0x0004100001397983 */ /* 0x001f220000100800 */
[----:B------:R-:W-:-:S09]  /*bf60*/  ISETP.GT.AND P3, PT, R2, 0xe, PT ;  /* 0x0000000e0200780c */ /* 0x000fd20003f64270 */
[----:B------:R-:W4:Y:S04]  /*bf70*/  @P6 LDG.E.U16 R94, desc[UR16][R118.64] ;  /* 0x00000010765e6981 */ /* 0x000f28000c1e1500 */
[----:B------:R-:W4:Y:S04]  /*bf80*/  @P6 LDG.E.U16 R86, desc[UR16][R116.64] ;  /* 0x0000001074566981 */ /* 0x000f28000c1e1500 */
[----:B------:R-:W4:Y:S04]  /*bf90*/  @P5 LDG.E.U16 R81, desc[UR16][R104.64] ;  /* 0x0000001068515981 */ /* 0x000f28000c1e1500 */
[----:B------:R-:W4:Y:S04]  /*bfa0*/  @P5 LDG.E.U16 R89, desc[UR16][R106.64] ;  /* 0x000000106a595981 */ /* 0x000f28000c1e1500 */
[----:B--2---:R-:W2:Y:S01]  /*bfb0*/  @P3 LDG.E.U16 R36, desc[UR16][R4.64] ;  /* 0x0000001004243981 */ /* 0x004ea2000c1e1500 */
[----:B---3--:R-:W-:-:S02]  /*bfc0*/  IMAD.MOV.U32 R17, RZ, RZ, R16 ;  /* 0x000000ffff117224 */ /* 0x008fc400078e0010 */
[----:B----4-:R-:W-:-:S05]  /*bfd0*/  IMAD.MOV.U32 R16, RZ, RZ, R3 ;  /* 0x000000ffff107224 */ /* 0x010fca00078e0003 */
[----:B------:R-:W3:Y:S04]  /*bfe0*/  @P3 LDG.E.U16 R93, desc[UR16][R16.64] ;  /* 0x00000010105d3981 */ /* 0x000ee8000c1e1500 */
[----:B------:R0:W-:Y:S04]  /*bff0*/  @P4 STL [R1+0x434], R87 ;  /* 0x0004345701004387 */ /* 0x0001e80000100800 */
[----:B0-----:R-:W4:Y:S04]  /*c000*/  LDL R87, [R1+0x40c] ;  /* 0x00040c0001577983 */ /* 0x001f280000100800 */
[----:B------:R-:W-:Y:S04]  /*c010*/  @P4 STL [R1+0x438], R35 ;  /* 0x0004382301004387 */ /* 0x000fe80000100800 */
[----:B------:R-:W4:Y:S04]  /*c020*/  LDL.LU.64 R118, [R1+0x850] ;  /* 0x0008500001767983 */ /* 0x000f280000300a00 */
[----:B------:R0:W-:Y:S01]  /*c030*/  @P6 STL [R1+0x430], R94 ;  /* 0x0004305e01006387 */ /* 0x0001e20000100800 */
[----:B------:R-:W-:-:S03]  /*c040*/  ISETP.GT.AND P4, PT, R2, 0xf, PT ;  /* 0x0000000f0200780c */ /* 0x000fc60003f84270 */
[----:B0-----:R-:W4:Y:S04]  /*c050*/  LDL R94, [R1+0x408] ;  /* 0x00040800015e7983 */ /* 0x001f280000100800 */
[----:B------:R-:W4:Y:S04]  /*c060*/  LDL.LU.64 R116, [R1+0x848] ;  /* 0x0008480001747983 */ /* 0x000f280000300a00 */
[----:B------:R0:W-:Y:S04]  /*c070*/  @P6 STL [R1+0x42c], R86 ;  /* 0x00042c5601006387 */ /* 0x0001e80000100800 */
[----:B------:R-:W4:Y:S04]  /*c080*/  @P4 LDG.E.U16 R88, desc[UR16][R12.64] ;  /* 0x000000100c584981 */ /* 0x000f28000c1e1500 */
[----:B------:R-:W4:Y:S04]  /*c090*/  @P4 LDG.E.U16 R95, desc[UR16][R74.64] ;  /* 0x000000104a5f4981 */ /* 0x000f28000c1e1500 */
[----:B0-----:R-:W4:Y:S04]  /*c0a0*/  LDL R86, [R1+0x404] ;  /* 0x0004040001567983 */ /* 0x001f280000100800 */
[----:B------:R-:W4:Y:S04]  /*c0b0*/  LDL.LU.64 R106, [R1+0x840] ;  /* 0x00084000016a7983 */ /* 0x000f280000300a00 */
[----:B------:R-:W4:Y:S04]  /*c0c0*/  LDL.LU.64 R104, [R1+0x838] ;  /* 0x0008380001687983 */ /* 0x000f280000300a00 */
[----:B------:R-:W4:Y:S04]  /*c0d0*/  LDL R35, [R1+0x400] ;  /* 0x0004000001237983 */ /* 0x000f280000100800 */
[----:B------:R0:W-:Y:S04]  /*c0e0*/  @P5 STL [R1+0x424], R81 ;  /* 0x0004245101005387 */ /* 0x0001e80000100800 */
[----:B0-----:R-:W4:Y:S04]  /*c0f0*/  LDL R81, [R1+0x3fc] ;  /* 0x0003fc0001517983 */ /* 0x001f280000100800 */
[----:B------:R0:W-:Y:S04]  /*c100*/  @P5 STL [R1+0x428], R89 ;  /* 0x0004285901005387 */ /* 0x0001e80000100800 */
[----:B0-----:R-:W4:Y:S04]  /*c110*/  LDL R89, [R1+0x3f8] ;  /* 0x0003f80001597983 */ /* 0x001f280000100800 */
[----:B------:R-:W-:Y:S04]  /*c120*/  STL.64 [R1+0x130], R12 ;  /* 0x0001300c01007387 */ /* 0x000fe80000100a00 */
[----:B------:R-:W-:Y:S04]  /*c130*/  STL.64 [R1+0x140], R16 ;  /* 0x0001401001007387 */ /* 0x000fe80000100a00 */
[----:B------:R-:W-:Y:S04]  /*c140*/  STL.64 [R1+0x138], R4 ;  /* 0x0001380401007387 */ /* 0x000fe80000100a00 */
[----:B---3--:R0:W-:Y:S04]  /*c150*/  @P3 STL [R1+0x420], R93 ;  /* 0x0004205d01003387 */ /* 0x0081e80000100800 */
[----:B0-----:R-:W3:Y:S04]  /*c160*/  LDL R93, [R1+0x3f4] ;  /* 0x0003f400015d7983 */ /* 0x001ee80000100800 */
[----:B------:R-:W3:Y:S04]  /*c170*/  LDL.LU R4, [R1+0x280] ;  /* 0x0002800001047983 */ /* 0x000ee80000300800 */
[----:B--2---:R-:W-:Y:S04]  /*c180*/  @P3 STL [R1+0x41c], R36 ;  /* 0x00041c2401003387 */ /* 0x004fe80000100800 */
[----:B------:R-:W3:Y:S04]  /*c190*/  LDL.LU R5, [R1+0xf4] ;  /* 0x0000f40001057983 */ /* 0x000ee80000300800 */
[----:B------:R-:W2:Y:S04]  /*c1a0*/  LDL.LU R13, [R1+0xf8] ;  /* 0x0000f800010d7983 */ /* 0x000ea80000300800 */
[----:B------:R-:W2:Y:S04]  /*c1b0*/  LDL.LU R12, [R1+0x284] ;  /* 0x00028400010c7983 */ /* 0x000ea80000300800 */
[----:B------:R-:W3:Y:S04]  /*c1c0*/  LDL.LU.64 R74, [R1+0x830] ;  /* 0x00083000014a7983 */ /* 0x000ee80000300a00 */
[----:B------:R-:W3:Y:S04]  /*c1d0*/  LDL.LU R16, [R1+0x100] ;  /* 0x0001000001107983 */ /* 0x000ee80000300800 */
[----:B------:R-:W3:Y:S01]  /*c1e0*/  LDL.LU R3, [R1+0x288] ;  /* 0x0002880001037983 */ /* 0x000ee20000300800 */
[----:B------:R-:W-:-:S02]  /*c1f0*/  ISETP.GT.AND P6, PT, R2, 0x10, PT ;  /* 0x000000100200780c */ /* 0x000fc40003fc4270 */
[C---:B------:R-:W-:Y:S02]  /*c200*/  ISETP.GT.AND P5, PT, R2.reuse, 0x11, PT ;  /* 0x000000110200780c */ /* 0x040fe40003fa4270 */
[----:B------:R-:W-:-:S09]  /*c210*/  ISETP.GT.AND P3, PT, R2, 0x12, PT ;  /* 0x000000120200780c */ /* 0x000fd20003f64270 */
[----:B----4-:R-:W4:Y:S04]  /*c220*/  @P6 LDG.E.U16 R87, desc[UR16][R58.64] ;  /* 0x000000103a576981 */ /* 0x010f28000c1e1500 */
[----:B------:R-:W4:Y:S04]  /*c230*/  @P6 LDG.E.U16 R57, desc[UR16][R60.64] ;  /* 0x000000103c396981 */ /* 0x000f28000c1e1500 */
[----:B------:R-:W4:Y:S04]  /*c240*/  @P5 LDG.E.U16 R94, desc[UR16][R44.64] ;  /* 0x000000102c5e5981 */ /* 0x000f28000c1e1500 */
[----:B------:R-:W4:Y:S04]  /*c250*/  @P5 LDG.E.U16 R86, desc[UR16][R42.64] ;  /* 0x000000102a565981 */ /* 0x000f28000c1e1500 */
[----:B--2---:R-:W2:Y:S01]  /*c260*/  @P3 LDG.E.U16 R81, desc[UR16][R12.64] ;  /* 0x000000100c513981 */ /* 0x004ea2000c1e1500 */
[----:B---3--:R-:W-:-:S02]  /*c270*/  IMAD.MOV.U32 R17, RZ, RZ, R16 ;  /* 0x000000ffff117224 */ /* 0x008fc400078e0010 */
[----:B------:R-:W-:-:S05]  /*c280*/  IMAD.MOV.U32 R16, RZ, RZ, R3 ;  /* 0x000000ffff107224 */ /* 0x000fca00078e0003 */
[----:B------:R-:W3:Y:S04]  /*c290*/  @P3 LDG.E.U16 R35, desc[UR16][R16.64] ;  /* 0x0000001010233981 */ /* 0x000ee8000c1e1500 */
[----:B------:R0:W-:Y:S04]  /*c2a0*/  @P4 STL [R1+0x418], R88 ;  /* 0x0004185801004387 */ /* 0x0001e80000100800 */
[----:B0-----:R-:W3:Y:S04]  /*c2b0*/  LDL R88, [R1+0x3f0] ;  /* 0x0003f00001587983 */ /* 0x001ee80000100800 */
[----:B------:R0:W-:Y:S01]  /*c2c0*/  @P4 STL [R1+0x414], R95 ;  /* 0x0004145f01004387 */ /* 0x0001e20000100800 */
[----:B------:R-:W-:-:S03]  /*c2d0*/  ISETP.GT.AND P4, PT, R2, 0x13, PT ;  /* 0x000000130200780c */ /* 0x000fc60003f84270 */
[----:B0-----:R-:W3:Y:S04]  /*c2e0*/  LDL R95, [R1+0x3ec] ;  /* 0x0003ec00015f7983 */ /* 0x001ee80000100800 */
[----:B------:R-:W3:Y:S04]  /*c2f0*/  LDL.LU.64 R60, [R1+0x828] ;  /* 0x00082800013c7983 */ /* 0x000ee80000300a00 */
[----:B------:R-:W3:Y:S04]  /*c300*/  LDL.LU.64 R58, [R1+0x820] ;  /* 0x00082000013a7983 */ /* 0x000ee80000300a00 */
[----:B----4-:R0:W-:Y:S04]  /*c310*/  @P6 STL [R1+0x40c], R87 ;  /* 0x00040c5701006387 */ /* 0x0101e80000100800 */
[----:B------:R-:W-:Y:S04]  /*c320*/  @P6 STL [R1+0x410], R57 ;  /* 0x0004103901006387 */ /* 0x000fe80000100800 */
[----:B------:R-:W4:Y:S04]  /*c330*/  LDL.LU.64 R44, [R1+0x818] ;  /* 0x00081800012c7983 */ /* 0x000f280000300a00 */
[----:B0-----:R-:W4:Y:S04]  /*c340*/  LDL R87, [R1+0x3e8] ;  /* 0x0003e80001577983 */ /* 0x001f280000100800 */
[----:B------:R0:W-:Y:S04]  /*c350*/  @P5 STL [R1+0x408], R94 ;  /* 0x0004085e01005387 */ /* 0x0001e80000100800 */
[----:B------:R-:W4:Y:S04]  /*c360*/  @P4 LDG.E.U16 R89, desc[UR16][R4.64] ;  /* 0x0000001004594981 */ /* 0x000f28000c1e1500 */
[----:B------:R-:W4:Y:S04]  /*c370*/  @P4 LDG.E.U16 R93, desc[UR16][R10.64] ;  /* 0x000000100a5d4981 */ /* 0x000f28000c1e1500 */
[----:B0-----:R-:W4:Y:S04]  /*c380*/  LDL R94, [R1+0x3e4] ;  /* 0x0003e400015e7983 */ /* 0x001f280000100800 */
[----:B------:R-:W4:Y:S04]  /*c390*/  LDL.LU.64 R42, [R1+0x810] ;  /* 0x00081000012a7983 */ /* 0x000f280000300a00 */
[----:B------:R-:W4:Y:S04]  /*c3a0*/  LDL R36, [R1+0x3e0] ;  /* 0x0003e00001247983 */ /* 0x000f280000100800 */
[----:B------:R0:W-:Y:S04]  /*c3b0*/  @P5 STL [R1+0x404], R86 ;  /* 0x0004045601005387 */ /* 0x0001e80000100800 */
[----:B------:R-:W4:Y:S04]  /*c3c0*/  LDL R57, [R1+0x3d8] ;  /* 0x0003d80001397983 */ /* 0x000f280000100800 */
[----:B0-----:R-:W4:Y:S04]  /*c3d0*/  LDL R86, [R1+0x3dc] ;  /* 0x0003dc0001567983 */ /* 0x001f280000100800 */
[----:B------:R-:W-:Y:S04]  /*c3e0*/  STL.64 [R1+0xf0], R4 ;  /* 0x0000f00401007387 */ /* 0x000fe80000100a00 */
[----:B------:R-:W-:Y:S04]  /*c3f0*/  STL.64 [R1+0x100], R16 ;  /* 0x0001001001007387 */ /* 0x000fe80000100a00 */
[----:B------:R0:W-:Y:S04]  /*c400*/  STL.64 [R1+0xf8], R12 ;  /* 0x0000f80c01007387 */ /* 0x0001e80000100a00 */
[----:B0-----:R-:W4:Y:S04]  /*c410*/  LDL.LU R12, [R1+0x2ac] ;  /* 0x0002ac00010c7983 */ /* 0x001f280000300800 */
[----:B--2---:R0:W-:Y:S04]  /*c420*/  @P3 STL [R1+0x3fc], R81 ;  /* 0x0003fc5101003387 */ /* 0x0041e80000100800 */
[----:B0-----:R-:W2:Y:S04]  /*c430*/  LDL R81, [R1+0x3d4] ;  /* 0x0003d40001517983 */ /* 0x001ea80000100800 */
[----:B---3--:R0:W-:Y:S04]  /*c440*/  @P3 STL [R1+0x400], R35 ;  /* 0x0004002301003387 */ /* 0x0081e80000100800 */
[----:B------:R-:W3:Y:S04]  /*c450*/  LDL.LU R13, [R1+0x28c] ;  /* 0x00028c00010d7983 */ /* 0x000ee80000300800 */
[----:B------:R-:W2:Y:S04]  /*c460*/  LDL.LU R5, [R1+0x290] ;  /* 0x0002900001057983 */ /* 0x000ea80000300800 */
[----:B------:R-:W2:Y:S04]  /*c470*/  LDL.LU R4, [R1+0x2b0] ;  /* 0x0002b00001047983 */ /* 0x000ea80000300800 */
[----:B------:R-:W3:Y:S04]  /*c480*/  LDL.LU.64 R10, [R1+0x808] ;  /* 0x00080800010a7983 */ /* 0x000ee80000300a00 */
[----:B------:R-:W3:Y:S04]  /*c490*/  LDL.LU R16, [R1+0x294] ;  /* 0x0002940001107983 */ /* 0x000ee80000300800 */
[----:B------:R-:W3:Y:S01]  /*c4a0*/  LDL.LU R3, [R1+0x2b4] ;  /* 0x0002b40001037983 */ /* 0x000ee20000300800 */
[----:B------:R-:W-:-:S02]  /*c4b0*/  ISETP.GT.AND P6, PT, R2, 0x14, PT ;  /* 0x000000140200780c */ /* 0x000fc40003fc4270 */
[C---:B------:R-:W-:Y:S01]  /*c4c0*/  ISETP.GT.AND P5, PT, R2.reuse, 0x15, PT ;  /* 0x000000150200780c */ /* 0x040fe20003fa4270 */
[----:B0-----:R-:W3:Y:S01]  /*c4d0*/  LDL R35, [R1+0x3d0] ;  /* 0x0003d00001237983 */ /* 0x001ee20000100800 */
[----:B------:R-:W-:-:S09]  /*c4e0*/  ISETP.GT.AND P3, PT, R2, 0x16, PT ;  /* 0x000000160200780c */ /* 0x000fd20003f64270 */
[----:B------:R-:W3:Y:S04]  /*c4f0*/  @P6 LDG.E.U16 R88, desc[UR16][R114.64] ;  /* 0x0000001072586981 */ /* 0x000ee8000c1e1500 */
[----:B------:R-:W3:Y:S04]  /*c500*/  @P6 LDG.E.U16 R95, desc[UR16][R112.64] ;  /* 0x00000010705f6981 */ /* 0x000ee8000c1e1500 */
[----:B----4-:R-:W4:Y:S04]  /*c510*/  @P5 LDG.E.U16 R87, desc[UR16][R102.64] ;  /* 0x0000001066575981 */ /* 0x010f28000c1e1500 */
[----:B------:R-:W4:Y:S04]  /*c520*/  @P5 LDG.E.U16 R94, desc[UR16][R100.64] ;  /* 0x00000010645e5981 */ /* 0x000f28000c1e1500 */
[----:B--2---:R-:W2:Y:S01]  /*c530*/  @P3 LDG.E.U16 R86, desc[UR16][R4.64] ;  /* 0x0000001004563981 */ /* 0x004ea2000c1e1500 */
[----:B---3--:R-:W-:-:S02]  /*c540*/  IMAD.MOV.U32 R17, RZ, RZ, R16 ;  /* 0x000000ffff117224 */ /* 0x008fc400078e0010 */
[----:B------:R-:W-:-:S05]  /*c550*/  IMAD.MOV.U32 R16, RZ, RZ, R3 ;  /* 0x000000ffff107224 */ /* 0x000fca00078e0003 */
[----:B------:R-:W3:Y:S04]  /*c560*/  @P3 LDG.E.U16 R36, desc[UR16][R16.64] ;  /* 0x0000001010243981 */ /* 0x000ee8000c1e1500 */
[----:B------:R0:W-:Y:S04]  /*c570*/  @P4 STL [R1+0x3f4], R93 ;  /* 0x0003f45d01004387 */ /* 0x0001e80000100800 */
[----:B0-----:R-:W3:Y:S04]  /*c580*/  LDL R93, [R1+0x3cc] ;  /* 0x0003cc00015d7983 */ /* 0x001ee80000100800 */
[----:B------:R0:W-:Y:S04]  /*c590*/  @P4 STL [R1+0x3f8], R89 ;  /* 0x0003f85901004387 */ /* 0x0001e80000100800 */
[----:B------:R-:W3:Y:S04]  /*c5a0*/  LDL.LU.64 R114, [R1+0x800] ;  /* 0x0008000001727983 */ /* 0x000ee80000300a00 */
[----:B------:R-:W3:Y:S04]  /*c5b0*/  LDL.LU.64 R112, [R1+0x7f8] ;  /* 0x0007f80001707983 */ /* 0x000ee80000300a00 */
[----:B0-----:R-:W3:Y:S04]  /*c5c0*/  LDL R89, [R1+0x3c8] ;  /* 0x0003c80001597983 */ /* 0x001ee80000100800 */
[----:B------:R0:W-:Y:S01]  /*c5d0*/  @P6 STL [R1+0x3f0], R88 ;  /* 0x0003f05801006387 */ /* 0x0001e20000100800 */
[----:B------:R-:W-:-:S03]  /*c5e0*/  ISETP.GT.AND P4, PT, R2, 0x17, PT ;  /* 0x000000170200780c */ /* 0x000fc60003f84270 */
[----:B0-----:R-:W3:Y:S04]  /*c5f0*/  LDL R88, [R1+0x3c4] ;  /* 0x0003c40001587983 */ /* 0x001ee80000100800 */
[----:B------:R0:W-:Y:S06]  /*c600*/  @P6 STL [R1+0x3ec], R95 ;  /* 0x0003ec5f01006387 */ /* 0x0001ec0000100800 */
[----:B------:R-:W3:Y:S04]  /*c610*/  @P4 LDG.E.U16 R57, desc[UR16][R12.64] ;  /* 0x000000100c394981 */ /* 0x000ee8000c1e1500 */
[----:B------:R-:W3:Y:S04]  /*c620*/  @P4 LDG.E.U16 R81, desc[UR16][R54.64] ;  /* 0x0000001036514981 */ /* 0x000ee8000c1e1500 */
[----:B0-----:R-:W3:Y:S04]  /*c630*/  LDL R95, [R1+0x3c0] ;  /* 0x0003c000015f7983 */ /* 0x001ee80000100800 */
[----:B------:R-:W3:Y:S04]  /*c640*/  LDL.LU.64 R102, [R1+0x7f0] ;  /* 0x0007f00001667983 */ /* 0x000ee80000300a00 */
[----:B------:R-:W3:Y:S04]  /*c650*/  LDL.LU.64 R100, [R1+0x7e8] ;  /* 0x0007e80001647983 */ /* 0x000ee80000300a00 */
[----:B----4-:R0:W-:Y:S04]  /*c660*/  @P5 STL [R1+0x3e8], R87 ;  /* 0x0003e85701005387 */ /* 0x0101e80000100800 */
[----:B0-----:R-:W4:Y:S04]  /*c670*/  LDL R87, [R1+0x3bc] ;  /* 0x0003bc0001577983 */ /* 0x001f280000100800 */
[----:B------:R0:W-:Y:S04]  /*c680*/  @P5 STL [R1+0x3e4], R94 ;  /* 0x0003e45e01005387 */ /* 0x0001e80000100800 */
[----:B0-----:R-:W4:Y:S04]  /*c690*/  LDL R94, [R1+0x3b8] ;  /* 0x0003b800015e7983 */ /* 0x001f280000100800 */
[----:B------:R-:W-:Y:S04]  /*c6a0*/  STL.64 [R1+0xb0], R12 ;  /* 0x0000b00c01007387 */ /* 0x000fe80000100a00 */
[----:B------:R-:W-:Y:S04]  /*c6b0*/  STL.64 [R1+0xc0], R16 ;  /* 0x0000c01001007387 */ /* 0x000fe80000100a00 */
[----:B------:R0:W-:Y:S04]  /*c6c0*/  STL.64 [R1+0xb8], R4 ;  /* 0x0000b80401007387 */ /* 0x0001e80000100a00 */
[----:B0-----:R-:W4:Y:S04]  /*c6d0*/  LDL.LU R4, [R1+0x2d8] ;  /* 0x0002d80001047983 */ /* 0x001f280000300800 */
[----:B--2---:R0:W-:Y:S04]  /*c6e0*/  @P3 STL [R1+0x3dc], R86 ;  /* 0x0003dc5601003387 */ /* 0x0041e80000100800 */
[----:B0-----:R-:W2:Y:S04]  /*c6f0*/  LDL R86, [R1+0x3b4] ;  /* 0x0003b40001567983 */ /* 0x001ea80000100800 */
[----:B---3--:R-:W-:Y:S04]  /*c700*/  @P3 STL [R1+0x3e0], R36 ;  /* 0x0003e02401003387 */ /* 0x008fe80000100800 */
[----:B------:R-:W3:Y:S04]  /*c710*/  LDL.LU R5, [R1+0x2b8] ;  /* 0x0002b80001057983 */ /* 0x000ee80000300800 */
[----:B------:R-:W4:Y:S04]  /*c720*/  LDL.LU R13, [R1+0x2bc] ;  /* 0x0002bc00010d7983 */ /* 0x000f280000300800 */
[----:B------:R-:W4:Y:S04]  /*c730*/  LDL.LU R12, [R1+0x2dc] ;  /* 0x0002dc00010c7983 */ /* 0x000f280000300800 */
[----:B------:R-:W2:Y:S04]  /*c740*/  LDL.LU R16, [R1+0x2c0] ;  /* 0x0002c00001107983 */ /* 0x000ea80000300800 */
[----:B------:R-:W3:Y:S01]  /*c750*/  LDL.LU R3, [R1+0x48c] ;  /* 0x00048c0001037983 */ /* 0x000ee20000300800 */
[----:B------:R-:W-:-:S02]  /*c760*/  ISETP.GT.AND P6, PT, R2, 0x18, PT ;  /* 0x000000180200780c */ /* 0x000fc40003fc4270 */
[C---:B------:R-:W-:Y:S01]  /*c770*/  ISETP.GT.AND P5, PT, R2.reuse, 0x19, PT ;  /* 0x000000190200780c */ /* 0x040fe20003fa4270 */
[----:B------:R-:W3:Y:S01]  /*c780*/  LDL.LU.64 R54, [R1+0x7e0] ;  /* 0x0007e00001367983 */ /* 0x000ee20000300a00 */
[----:B------:R-:W-:-:S09]  /*c790*/  ISETP.GT.AND P3, PT, R2, 0x1a, PT ;  /* 0x0000001a0200780c */ /* 0x000fd20003f64270 */
[----:B------:R-:W3:Y:S04]  /*c7a0*/  @P6 LDG.E.U16 R93, desc[UR16][R38.64] ;  /* 0x00000010265d6981 */ /* 0x000ee8000c1e1500 */
[----:B------:R-:W3:Y:S04]  /*c7b0*/  @P6 LDG.E.U16 R35, desc[UR16][R40.64] ;  /* 0x0000001028236981 */ /* 0x000ee8000c1e1500 */
[----:B------:R-:W3:Y:S04]  /*c7c0*/  @P5 LDG.E.U16 R89, desc[UR16][R22.64] ;  /* 0x0000001016595981 */ /* 0x000ee8000c1e1500 */
[----:B------:R-:W3:Y:S04]  /*c7d0*/  @P5 LDG.E.U16 R88, desc[UR16][R8.64] ;  /* 0x0000001008585981 */ /* 0x000ee8000c1e1500 */
[----:B------:R0:W-:Y:S04]  /*c7e0*/  @P4 STL [R1+0x3d4], R81 ;  /* 0x0003d45101004387 */ /* 0x0001e80000100800 */
[----:B0-----:R-:W3:Y:S04]  /*c7f0*/  LDL R81, [R1+0x3b0] ;  /* 0x0003b00001517983 */ /* 0x001ee80000100800 */
[----:B------:R0:W-:Y:S04]  /*c800*/  @P4 STL [R1+0x3d8], R57 ;  /* 0x0003d83901004387 */ /* 0x0001e80000100800 */
[----:B------:R-:W3:Y:S04]  /*c810*/  LDL.LU.64 R40, [R1+0x7d8] ;  /* 0x0007d80001287983 */ /* 0x000ee80000300a00 */
[----:B------:R-:W3:Y:S04]  /*c820*/  LDL.LU.64 R38, [R1+0x7d0] ;  /* 0x0007d00001267983 */ /* 0x000ee80000300a00 */
[----:B------:R-:W3:Y:S04]  /*c830*/  LDL R70, [R1+0x3ac] ;  /* 0x0003ac0001467983 */ /* 0x000ee80000100800 */
[----:B----4-:R-:W4:Y:S01]  /*c840*/  @P3 LDG.E.U16 R87, desc[UR16][R12.64] ;  /* 0x000000100c573981 */ /* 0x010f22000c1e1500 */
[----:B--2---:R-:W-:Y:S01]  /*c850*/  IMAD.MOV.U32 R17, RZ, RZ, R16 ;  /* 0x000000ffff117224 */ /* 0x004fe200078e0010 */
[----:B------:R-:W-:-:S02]  /*c860*/  ISETP.GT.AND P4, PT, R2, 0x1b, PT ;  /* 0x0000001b0200780c */ /* 0x000fc40003f84270 */
[----:B------:R-:W2:Y:S01]  /*c870*/  LDL R36, [R1+0x3a8] ;  /* 0x0003a80001247983 */ /* 0x000ea20000100800 */
[----:B---3--:R-:W-:-:S03]  /*c880*/  IMAD.MOV.U32 R16, RZ, RZ, R3 ;  /* 0x000000ffff107224 */ /* 0x008fc600078e0003 */
[----:B0-----:R-:W3:Y:S04]  /*c890*/  LDL R57, [R1+0x3a4] ;  /* 0x0003a40001397983 */ /* 0x001ee80000100800 */
[----:B------:R-:W2:Y:S04]  /*c8a0*/  @P3 LDG.E.U16 R95, desc[UR16][R16.64] ;  /* 0x00000010105f3981 */ /* 0x000ea8000c1e1500 */
[----:B------:R-:W3:Y:S04]  /*c8b0*/  @P4 LDG.E.U16 R86, desc[UR16][R6.64] ;  /* 0x0000001006564981 */ /* 0x000ee8000c1e1500 */
[----:B------:R0:W-:Y:S04]  /*c8c0*/  @P6 STL [R1+0x3cc], R93 ;  /* 0x0003cc5d01006387 */ /* 0x0001e80000100800 */
[----:B------:R-:W3:Y:S04]  /*c8d0*/  @P4 LDG.E.U16 R94, desc[UR16][R4.64] ;  /* 0x00000010045e4981 */ /* 0x000ee8000c1e1500 */
[----:B0-----:R-:W3:Y:S04]  /*c8e0*/  LDL R93, [R1+0x3a0] ;  /* 0x0003a000015d7983 */ /* 0x001ee80000100800 */
[----:B------:R-:W-:Y:S01]  /*c8f0*/  @P6 STL [R1+0x3d0], R35 ;  /* 0x0003d02301006387 */ /* 0x000fe20000100800 */
[----:B------:R-:W-:-:S03]  /*c900*/  ISETP.GT.AND P6, PT, R2, 0x1c, PT ;  /* 0x0000001c0200780c */ /* 0x000fc60003fc4270 */
[----:B------:R-:W3:Y:S04]  /*c910*/  LDL.LU.64 R22, [R1+0x7c8] ;  /* 0x0007c80001167983 */ /* 0x000ee80000300a00 */
[----:B------:R-:W3:Y:S04]  /*c920*/  LDL.LU.64 R8, [R1+0x7c0] ;  /* 0x0007c00001087983 */ /* 0x000ee80000300a00 */
[----:B------:R0:W-:Y:S04]  /*c930*/  @P5 STL [R1+0x3c4], R88 ;  /* 0x0003c45801005387 */ /* 0x0001e80000100800 */
[----:B------:R-:W3:Y:S04]  /*c940*/  @P6 LDG.E.U16 R81, desc[UR16][R110.64] ;  /* 0x000000106e516981 */ /* 0x000ee8000c1e1500 */
[----:B0-----:R-:W3:Y:S04]  /*c950*/  LDL R88, [R1+0x39c] ;  /* 0x00039c0001587983 */ /* 0x001ee80000100800 */
[----:B------:R-:W-:Y:S04]  /*c960*/  @P5 STL [R1+0x3c8], R89 ;  /* 0x0003c85901005387 */ /* 0x000fe80000100800 */
[----:B------:R-:W-:Y:S04]  /*c970*/  STL.64 [R1+0x80], R16 ;  /* 0x0000801001007387 */ /* 0x000fe80000100a00 */
[----:B------:R-:W-:Y:S04]  /*c980*/  STL.64 [R1+0x70], R4 ;  /* 0x0000700401007387 */ /* 0x000fe80000100a00 */
[----:B------:R-:W-:Y:S04]  /*c990*/  STL.64 [R1+0x78], R12 ;  /* 0x0000780c01007387 */ /* 0x000fe80000100a00 */
[----:B------:R-:W3:Y:S04]  /*c9a0*/  @P6 LDG.E.U16 R70, desc[UR16][R108.64] ;  /* 0x000000106c466981 */ /* 0x000ee8000c1e1500 */
[----:B--2---:R0:W-:Y:S04]  /*c9b0*/  @P3 STL [R1+0x3c0], R95 ;  /* 0x0003c05f01003387 */ /* 0x0041e80000100800 */
[----:B0-----:R-:W2:Y:S04]  /*c9c0*/  LDL R95, [R1+0x398] ;  /* 0x00039800015f7983 */ /* 0x001ea80000100800 */
[----:B------:R-:W2:Y:S04]  /*c9d0*/  LDL.LU R16, [R1+0x490] ;  /* 0x0004900001107983 */ /* 0x000ea80000300800 */
[----:B------:R-:W2:Y:S04]  /*c9e0*/  LDL.LU R13, [R1+0x4b0] ;  /* 0x0004b000010d7983 */ /* 0x000ea80000300800 */
[----:B----4-:R0:W-:Y:S04]  /*c9f0*/  @P3 STL [R1+0x3bc], R87 ;  /* 0x0003bc5701003387 */ /* 0x0101e80000100800 */
[----:B------:R-:W4:Y:S04]  /*ca00*/  LDL.LU R5, [R1+0x494] ;  /* 0x0004940001057983 */ /* 0x000f280000300800 */
[----:B------:R-:W4:Y:S04]  /*ca10*/  LDL.LU R4, [R1+0x4b4] ;  /* 0x0004b40001047983 */ /* 0x000f280000300800 */
[----:B------:R-:W4:Y:S04]  /*ca20*/  LDL.LU R12, [R1+0x498] ;  /* 0x00049800010c7983 */ /* 0x000f280000300800 */
[----:B------:R-:W4:Y:S01]  /*ca30*/  LDL.LU R3, [R1+0x4b8] ;  /* 0x0004b80001037983 */ /* 0x000f220000300800 */
[----:B------:R-:W-:-:S03]  /*ca40*/  ISETP.GT.AND P5, PT, R2, 0x1d, PT ;  /* 0x0000001d0200780c */ /* 0x000fc60003fa4270 */
[----:B------:R-:W4:Y:S04]  /*ca50*/  LDL.LU.64 R6, [R1+0x7b8] ;  /* 0x0007b80001067983 */ /* 0x000f280000300a00 */
[----:B0-----:R-:W4:Y:S04]  /*ca60*/  LDL R87, [R1+0x390] ;  /* 0x0003900001577983 */ /* 0x001f280000100800 */
[----:B---3--:R0:W-:Y:S01]  /*ca70*/  @P4 STL [R1+0x3b4], R86 ;  /* 0x0003b45601004387 */ /* 0x0081e20000100800 */
[----:B------:R-:W-:-:S03]  /*ca80*/  ISETP.GT.AND P3, PT, R2, 0x1e, PT ;  /* 0x0000001e0200780c */ /* 0x000fc60003f64270 */
[----:B------:R-:W3:Y:S04]  /*ca90*/  @P5 LDG.E.U16 R57, desc[UR16][R124.64] ;  /* 0x000000107c395981 */ /* 0x000ee8000c1e1500 */
[----:B------:R-:W3:Y:S04]  /*caa0*/  @P5 LDG.E.U16 R36, desc[UR16][R98.64] ;  /* 0x0000001062245981 */ /* 0x000ee8000c1e1500 */
[----:B0-----:R-:W3:Y:S04]  /*cab0*/  LDL R86, [R1+0x38c] ;  /* 0x00038c0001567983 */ /* 0x001ee80000100800 */
[----:B------:R0:W-:Y:S04]  /*cac0*/  @P4 STL [R1+0x3b8], R94 ;  /* 0x0003b85e01004387 */ /* 0x0001e80000100800 */
[----:B------:R-:W3:Y:S04]  /*cad0*/  LDL.LU.64 R110, [R1+0x7b0] ;  /* 0x0007b000016e7983 */ /* 0x000ee80000300a00 */
[----:B0-----:R-:W3:Y:S04]  /*cae0*/  LDL R94, [R1+0x388] ;  /* 0x00038800015e7983 */ /* 0x001ee80000100800 */
[----:B------:R0:W-:Y:S04]  /*caf0*/  @P6 STL [R1+0x3b0], R81 ;  /* 0x0003b05101006387 */ /* 0x0001e80000100800 */
[----:B------:R-:W3:Y:S04]  /*cb00*/  LDL R35, [R1+0x380] ;  /* 0x0003800001237983 */ /* 0x000ee80000100800 */
[----:B------:R-:W3:Y:S04]  /*cb10*/  LDL R89, [R1+0x37c] ;  /* 0x00037c0001597983 */ /* 0x000ee80000100800 */
[----:B0-----:R-:W3:Y:S04]  /*cb20*/  LDL R81, [R1+0x384] ;  /* 0x0003840001517983 */ /* 0x001ee80000100800 */
[----:B------:R-:W3:Y:S04]  /*cb30*/  LDL.LU.64 R108, [R1+0x7a8] ;  /* 0x0007a800016c7983 */ /* 0x000ee80000300a00 */
[----:B------:R-:W-:Y:S04]  /*cb40*/  @P6 STL [R1+0x3ac], R70 ;  /* 0x0003ac4601006387 */ /* 0x000fe80000100800 */
[----:B------:R-:W3:Y:S04]  /*cb50*/  LDL.LU.64 R98, [R1+0x7a0] ;  /* 0x0007a00001627983 */ /* 0x000ee80000300a00 */
[----:B------:R-:W3:Y:S01]  /*cb60*/  LDL.LU.64 R124, [R1+0x798] ;  /* 0x00079800017c7983 */ /* 0x000ee20000300a00 */
[----:B--2---:R-:W-:-:S02]  /*cb70*/  IMAD.MOV.U32 R18, RZ, RZ, R13 ;  /* 0x000000ffff127224 */ /* 0x004fc400078e000d */
[----:B------:R-:W-:Y:S01]  /*cb80*/  IMAD.MOV.U32 R19, RZ, RZ, R16 ;  /* 0x000000ffff137224 */ /* 0x000fe200078e0010 */
[----:B----4-:R-:W2:Y:S01]  /*cb90*/  @P3 LDG.E.U16 R88, desc[UR16][R4.64] ;  /* 0x0000001004583981 */ /* 0x010ea2000c1e1500 */
[----:B------:R-:W-:Y:S02]  /*cba0*/  IMAD.MOV.U32 R13, RZ, RZ, R12 ;  /* 0x000000ffff0d7224 */ /* 0x000fe400078e000c */
[----:B------:R-:W-:-:S05]  /*cbb0*/  IMAD.MOV.U32 R12, RZ, RZ, R3 ;  /* 0x000000ffff0c7224 */ /* 0x000fca00078e0003 */
[----:B------:R-:W4:Y:S01]  /*cbc0*/  @P3 LDG.E.U16 R93, desc[UR16][R12.64] ;  /* 0x000000100c5d3981 */ /* 0x000f22000c1e1500 */
[C---:B------:R-:W-:Y:S02]  /*cbd0*/  ISETP.GT.AND P4, PT, R2.reuse, 0x1f, PT ;  /* 0x0000001f0200780c */ /* 0x040fe40003f84270 */
[C---:B------:R-:W-:Y:S01]  /*cbe0*/  ISETP.GT.AND P6, PT, R2.reuse, 0x20, PT ;  /* 0x000000200200780c */ /* 0x040fe20003fc4270 */
[----:B---3--:R-:W-:Y:S04]  /*cbf0*/  @P5 STL [R1+0x3a4], R57 ;  /* 0x0003a43901005387 */ /* 0x008fe80000100800 */
[----:B------:R-:W-:Y:S01]  /*cc00*/  @P5 STL [R1+0x3a8], R36 ;  /* 0x0003a82401005387 */ /* 0x000fe20000100800 */
[----:B------:R-:W-:-:S05]  /*cc10*/  ISETP.GT.AND P5, PT, R2, 0x21, PT ;  /* 0x000000210200780c */ /* 0x000fca0003fa4270 */
[----:B------:R-:W3:Y:S04]  /*cc20*/  @P4 LDG.E.U16 R95, desc[UR16][R18.64] ;  /* 0x00000010125f4981 */ /* 0x000ee8000c1e1500 */
[----:B------:R-:W2:Y:S04]  /*cc30*/  @P6 LDG.E.U16 R87, desc[UR16][R84.64] ;  /* 0x0000001054576981 */ /* 0x000ea8000c1e1500 */
[----:B------:R0:W-:Y:S04]  /*cc40*/  STL.64 [R1+0x40], R12 ;  /* 0x0000400c01007387 */ /* 0x0001e80000100a00 */
[----:B------:R-:W-:Y:S04]  /*cc50*/  STL.64 [R1+0x30], R18 ;  /* 0x0000301201007387 */ /* 0x000fe80000100a00 */
[----:B------:R-:W3:Y:S04]  /*cc60*/  @P6 LDG.E.U16 R86, desc[UR16][R82.64] ;  /* 0x0000001052566981 */ /* 0x000ee8000c1e1500 */
[----:B------:R-:W-:Y:S04]  /*cc70*/  STL.64 [R1+0x38], R4 ;  /* 0x0000380401007387 */ /* 0x000fe80000100a00 */
[----:B0-----:R-:W3:Y:S04]  /*cc80*/  LDL.LU R13, [R1+0x4dc] ;  /* 0x0004dc00010d7983 */ /* 0x001ee80000300800 */
[----:B------:R-:W3:Y:S04]  /*cc90*/  @P5 LDG.E.U16 R94, desc[UR16][R68.64] ;  /* 0x00000010445e5981 */ /* 0x000ee8000c1e1500 */
[----:B------:R-:W3:Y:S04]  /*cca0*/  @P5 LDG.E.U16 R81, desc[UR16][R66.64] ;  /* 0x0000001042515981 */ /* 0x000ee8000c1e1500 */
[----:B------:R-:W3:Y:S04]  /*ccb0*/  @P4 LDG.E.U16 R125, desc[UR16][R96.64] ;  /* 0x00000010607d4981 */ /* 0x000ee8000c1e1500 */
[----:B----4-:R0:W-:Y:S04]  /*ccc0*/  @P3 STL [R1+0x3a0], R93 ;  /* 0x0003a05d01003387 */ /* 0x0101e80000100800 */
[----:B0-----:R-:W4:Y:S04]  /*ccd0*/  LDL R93, [R1+0x378] ;  /* 0x00037800015d7983 */ /* 0x001f280000100800 */
[----:B------:R-:W4:Y:S04]  /*cce0*/  LDL.LU R16, [R1+0x4bc] ;  /* 0x0004bc0001107983 */ /* 0x000f280000300800 */
[----:B------:R-:W4:Y:S04]  /*ccf0*/  LDL.LU R12, [R1+0x4c0] ;  /* 0x0004c000010c7983 */ /* 0x000f280000300800 */
[----:B------:R-:W4:Y:S04]  /*cd00*/  LDL.LU R5, [R1+0x4e0] ;  /* 0x0004e00001057983 */ /* 0x000f280000300800 */
[----:B------:R-:W4:Y:S04]  /*cd10*/  LDL.LU R4, [R1+0x4c4] ;  /* 0x0004c40001047983 */ /* 0x000f280000300800 */
[----:B------:R-:W4:Y:S04]  /*cd20*/  LDL.LU R3, [R1+0x4e4] ;  /* 0x0004e40001037983 */ /* 0x000f280000300800 */
[----:B--2---:R0:W-:Y:S04]  /*cd30*/  @P3 STL [R1+0x39c], R88 ;  /* 0x00039c5801003387 */ /* 0x0041e80000100800 */
[----:B------:R-:W2:Y:S04]  /*cd40*/  LDL.LU.64 R96, [R1+0x790] ;  /* 0x0007900001607983 */ /* 0x000ea80000300a00 */
[----:B0-----:R-:W2:Y:S01]  /*cd50*/  LDL R88, [R1+0x374] ;  /* 0x0003740001587983 */ /* 0x001ea20000100800 */
[----:B------:R-:W-:Y:S01]  /*cd60*/  ISETP.GT.AND P3, PT, R2, 0x22, PT ;  /* 0x000000220200780c */ /* 0x000fe20003f64270 */
[----:B---3--:R-:W-:-:S02]  /*cd70*/  IMAD.MOV.U32 R80, RZ, RZ, R13 ;  /* 0x000000ffff507224 */ /* 0x008fc400078e000d */
[----:B------:R-:W-:Y:S04]  /*cd80*/  STL [R1+0x68c], R125 ;  /* 0x00068c7d01007387 */ /* 0x000fe80000100800 */
[----:B------:R-:W-:Y:S04]  /*cd90*/  @P4 STL [R1+0x398], R95 ;  /* 0x0003985f01004387 */ /* 0x000fe80000100800 */
[----:B------:R-:W3:Y:S04]  /*cda0*/  LDL.LU.64 R84, [R1+0x788] ;  /* 0x0007880001547983 */ /* 0x000ee80000300a00 */
[----:B------:R0:W-:Y:S01]  /*cdb0*/  @P6 STL [R1+0x390], R87 ;  /* 0x0003905701006387 */ /* 0x0001e20000100800 */
[----:B------:R-:W-:-:S03]  /*cdc0*/  ISETP.GT.AND P4, PT, R2, 0x23, PT ;  /* 0x000000230200780c */ /* 0x000fc60003f84270 */
[----:B0-----:R-:W3:Y:S04]  /*cdd0*/  LDL R87, [R1+0x370] ;  /* 0x0003700001577983 */ /* 0x001ee80000100800 */
[----:B------:R-:W3:Y:S04]  /*cde0*/  LDL.LU.64 R82, [R1+0x780] ;  /* 0x0007800001527983 */ /* 0x000ee80000300a00 */
[----:B------:R0:W-:Y:S04]  /*cdf0*/  @P6 STL [R1+0x38c], R86 ;  /* 0x00038c5601006387 */ /* 0x0001e80000100800 */
[----:B0-----:R-:W3:Y:S04]  /*ce00*/  LDL R86, [R1+0x36c] ;  /* 0x00036c0001567983 */ /* 0x001ee80000100800 */
[----:B------:R-:W3:Y:S04]  /*ce10*/  LDL.LU R125, [R1+0x364] ;  /* 0x00036400017d7983 */ /* 0x000ee80000300800 */
[----:B------:R-:W3:Y:S04]  /*ce20*/  LDL.LU.64 R68, [R1+0x778] ;  /* 0x0007780001447983 */ /* 0x000ee80000300a00 */
[----:B------:R-:W3:Y:S04]  /*ce30*/  LDL.LU.64 R66, [R1+0x770] ;  /* 0x0007700001427983 */ /* 0x000ee80000300a00 */
[----:B------:R4:W-:Y:S04]  /*ce40*/  @P5 STL [R1+0x384], R81 ;  /* 0x0003845101005387 */ /* 0x0009e80000100800 */
[----:B------:R0:W-:Y:S01]  /*ce50*/  @P5 STL [R1+0x388], R94 ;  /* 0x0003885e01005387 */ /* 0x0001e20000100800 */
[----:B----4-:R-:W-:-:S02]  /*ce60*/  IMAD.MOV.U32 R81, RZ, RZ, R16 ;  /* 0x000000ffff517224 */ /* 0x010fc400078e0010 */
[----:B------:R-:W-:-:S03]  /*ce70*/  IMAD.MOV.U32 R95, RZ, RZ, R12 ;  /* 0x000000ffff5f7224 */ /* 0x000fc600078e000c */
[----:B------:R-:W4:Y:S01]  /*ce80*/  @P4 LDG.E.U16 R93, desc[UR16][R80.64] ;  /* 0x00000010505d4981 */ /* 0x000f22000c1e1500 */
[----:B0-----:R-:W-:Y:S02]  /*ce90*/  IMAD.MOV.U32 R94, RZ, RZ, R5 ;  /* 0x000000ffff5e7224 */ /* 0x001fe400078e0005 */
[----:B------:R-:W-:-:S03]  /*cea0*/  IMAD.MOV.U32 R5, RZ, RZ, R4 ;  /* 0x000000ffff057224 */ /* 0x000fc600078e0004 */
[----:B------:R-:W3:Y:S01]  /*ceb0*/  @P3 LDG.E.U16 R89, desc[UR16][R94.64] ;  /* 0x000000105e593981 */ /* 0x000ee2000c1e1500 */
[----:B------:R-:W-:-:S05]  /*cec0*/  IMAD.MOV.U32 R4, RZ, RZ, R3 ;  /* 0x000000ffff047224 */ /* 0x000fca00078e0003 */
[----:B------:R-:W4:Y:S04]  /*ced0*/  @P3 LDG.E.U16 R35, desc[UR16][R4.64] ;  /* 0x0000001004233981 */ /* 0x000f28000c1e1500 */
[----:B------:R0:W-:Y:S04]  /*cee0*/  STL.64 [R1], R4 ;  /* 0x0000000401007387 */ /* 0x0001e80000100a00 */
[----:B------:R-:W4:Y:S04]  /*cef0*/  LDL.LU R16, [R1+0x4e8] ;  /* 0x0004e80001107983 */ /* 0x000f280000300800 */
[----:B------:R-:W4:Y:S04]  /*cf00*/  LDL.LU R13, [R1+0x508] ;  /* 0x00050800010d7983 */ /* 0x000f280000300800 */
[----:B------:R-:W4:Y:S04]  /*cf10*/  LDL.LU R12, [R1+0x4ec] ;  /* 0x0004ec00010c7983 */ /* 0x000f280000300800 */
[----:B0-----:R-:W4:Y:S04]  /*cf20*/  LDL.LU R5, [R1+0x50c] ;  /* 0x00050c0001057983 */ /* 0x001f280000300800 */
[----:B------:R-:W4:Y:S04]  /*cf30*/  LDL.LU R4, [R1+0x4f0] ;  /* 0x0004f00001047983 */ /* 0x000f280000300800 */
[----:B------:R-:W4:Y:S04]  /*cf40*/  LDL.LU R3, [R1+0x510] ;  /* 0x0005100001037983 */ /* 0x000f280000300800 */
[----:B------:R-:W-:Y:S04]  /*cf50*/  STL [R1+0x65c], R94 ;  /* 0x00065c5e01007387 */ /* 0x000fe80000100800 */
[----:B------:R-:W-:Y:S04]  /*cf60*/  STL [R1+0x658], R95 ;  /* 0x0006585f01007387 */ /* 0x000fe80000100800 */
[----:B--2---:R-:W2:Y:S04]  /*cf70*/  @P4 LDG.E.U16 R88, desc[UR16][R78.64] ;  /* 0x000000104e584981 */ /* 0x004ea8000c1e1500 */
[----:B---3--:R-:W-:Y:S04]  /*cf80*/  @P3 STL [R1+0x37c], R89 ;  /* 0x00037c5901003387 */ /* 0x008fe80000100800 */
[----:B----4-:R-:W-:Y:S04]  /*cf90*/  @P3 STL [R1+0x380], R35 ;  /* 0x0003802301003387 */ /* 0x010fe80000100800 */
[----:B------:R0:W-:Y:S04]  /*cfa0*/  @P4 STL [R1+0x378], R93 ;  /* 0x0003785d01004387 */ /* 0x0001e80000100800 */
[----:B0-----:R-:W3:Y:S04]  /*cfb0*/  LDL R93, [R1+0x360] ;  /* 0x00036000015d7983 */ /* 0x001ee80000100800 */
[----:B------:R0:W-:Y:S04]  /*cfc0*/  STL [R1+0x664], R80 ;  /* 0x0006645001007387 */ /* 0x0001e80000100800 */
[----:B0-----:R-:W4:Y:S01]  /*cfd0*/  LDL.LU R80, [R1+0x368] ;  /* 0x0003680001507983 */ /* 0x001f220000300800 */
[----:B------:R-:W-:-:S02]  /*cfe0*/  ISETP.GT.AND P6, PT, R2, 0x24, PT ;  /* 0x000000240200780c */ /* 0x000fc40003fc4270 */
[----:B------:R-:W-:-:S11]  /*cff0*/  ISETP.GT.AND P5, PT, R2, 0x25, PT ;  /* 0x000000250200780c */ /* 0x000fd60003fa4270 */
[----:B------:R-:W2:Y:S04]  /*d000*/  @P6 LDG.E.U16 R86, desc[UR16][R62.64] ;  /* 0x000000103e566981 */ /* 0x000ea8000c1e1500 */
[----:B------:R-:W2:Y:S04]  /*d010*/  @P6 LDG.E.U16 R87, desc[UR16][R64.64] ;  /* 0x0000001040576981 */ /* 0x000ea8000c1e1500 */
[----:B------:R-:W2:Y:S01]  /*d020*/  @P5 LDG.E.U16 R125, desc[UR16][R46.64] ;  /* 0x000000102e7d5981 */ /* 0x000ea2000c1e1500 */
[----:B------:R-:W-:Y:S01]  /*d030*/  ISETP.GT.AND P3, PT, R2, 0x26, PT ;  /* 0x000000260200780c */ /* 0x000fe20003f64270 */
[----:B------:R-:W-:-:S02]  /*d040*/  IMAD.MOV.U32 R30, RZ, RZ, R5 ;  /* 0x000000ffff1e7224 */ /* 0x000fc400078e0005 */
[----:B------:R-:W-:Y:S02]  /*d050*/  IMAD.MOV.U32 R31, RZ, RZ, R12 ;  /* 0x000000ffff1f7224 */ /* 0x000fe400078e000c */
[----:B------:R-:W-:Y:S02]  /*d060*/  IMAD.MOV.U32 R32, RZ, RZ, R3 ;  /* 0x000000ffff207224 */ /* 0x000fe400078e0003 */
[----:B------:R-:W-:-:S06]  /*d070*/  IMAD.MOV.U32 R33, RZ, RZ, R4 ;  /* 0x000000ffff217224 */ /* 0x000fcc00078e0004 */
[----:B------:R-:W2:Y:S04]  /*d080*/  @P3 LDG.E.U16 R124, desc[UR16][R30.64] ;  /* 0x000000101e7c3981 */ /* 0x000ea8000c1e1500 */
[----:B---3--:R-:W3:Y:S04]  /*d090*/  @P3 LDG.E.U16 R93, desc[UR16][R32.64] ;  /* 0x00000010205d3981 */ /* 0x008ee8000c1e1500 */
[----:B----4-:R-:W4:Y:S04]  /*d0a0*/  @P5 LDG.E.U16 R80, desc[UR16][R48.64] ;  /* 0x0000001030505981 */ /* 0x010f28000c1e1500 */
[----:B------:R-:W-:Y:S04]  /*d0b0*/  STL [R1+0x660], R81 ;  /* 0x0006605101007387 */ /* 0x000fe80000100800 */
[----:B------:R-:W-:Y:S04]  /*d0c0*/  STL [R1+0x66c], R78 ;  /* 0x00066c4e01007387 */ /* 0x000fe80000100800 */
[----:B------:R-:W-:Y:S04]  /*d0d0*/  STL [R1+0x668], R79 ;  /* 0x0006684f01007387 */ /* 0x000fe80000100800 */
[----:B--2---:R-:W-:Y:S04]  /*d0e0*/  @P4 STL [R1+0x374], R88 ;  /* 0x0003745801004387 */ /* 0x004fe80000100800 */
[----:B------:R-:W-:Y:S04]  /*d0f0*/  STL [R1+0x674], R64 ;  /* 0x0006744001007387 */ /* 0x000fe80000100800 */
[----:B------:R-:W-:Y:S04]  /*d100*/  STL [R1+0x670], R65 ;  /* 0x0006704101007387 */ /* 0x000fe80000100800 */
[----:B------:R-:W-:Y:S04]  /*d110*/  STL [R1+0x67c], R62 ;  /* 0x00067c3e01007387 */ /* 0x000fe80000100800 */
[----:B------:R-:W-:Y:S04]  /*d120*/  STL [R1+0x678], R63 ;  /* 0x0006783f01007387 */ /* 0x000fe80000100800 */
[----:B------:R-:W-:Y:S04]  /*d130*/  @P6 STL [R1+0x36c], R86 ;  /* 0x00036c5601006387 */ /* 0x000fe80000100800 */
[----:B------:R-:W-:Y:S04]  /*d140*/  @P6 STL [R1+0x370], R87 ;  /* 0x0003705701006387 */ /* 0x000fe80000100800 */
[----:B----4-:R-:W-:Y:S04]  /*d150*/  STL [R1+0x6fc], R80 ;  /* 0x0006fc5001007387 */ /* 0x010fe80000100800 */
[----:B------:R0:W-:Y:S04]  /*d160*/  STL [R1+0x684], R48 ;  /* 0x0006843001007387 */ /* 0x0001e80000100800 */
[----:B0-----:R-:W2:Y:S04]  /*d170*/  LDL.LU R48, [R1+0x354] ;  /* 0x0003540001307983 */ /* 0x001ea80000300800 */
[----:B------:R-:W-:Y:S04]  /*d180*/  STL [R1+0x680], R49 ;  /* 0x0006803101007387 */ /* 0x000fe80000100800 */
[----:B------:R0:W-:Y:S04]  /*d190*/  STL [R1+0x700], R125 ;  /* 0x0007007d01007387 */ /* 0x0001e80000100800 */
[----:B0-----:R-:W4:Y:S04]  /*d1a0*/  LDL.LU R125, [R1+0x34c] ;  /* 0x00034c00017d7983 */ /* 0x001f280000300800 */
[----:B------:R-:W-:Y:S04]  /*d1b0*/  STL [R1+0x690], R46 ;  /* 0x0006902e01007387 */ /* 0x000fe80000100800 */
[----:B------:R0:W-:Y:S04]  /*d1c0*/  STL [R1+0x688], R47 ;  /* 0x0006882f01007387 */ /* 0x0001e80000100800 */
[----:B0-----:R-:W4:Y:S04]  /*d1d0*/  LDL.LU R47, [R1+0x358] ;  /* 0x00035800012f7983 */ /* 0x001f280000300800 */
[----:B------:R-:W4:Y:S04]  /*d1e0*/  LDL R89, [R1+0x350] ;  /* 0x0003500001597983 */ /* 0x000f280000100800 */
[----:B------:R-:W4:Y:S04]  /*d1f0*/  LDL.LU R49, [R1+0x318] ;  /* 0x0003180001317983 */ /* 0x000f280000300800 */
[----:B------:R-:W4:Y:S04]  /*d200*/  LDL.LU R62, [R1+0x314] ;  /* 0x00031400013e7983 */ /* 0x000f280000300800 */
[----:B------:R-:W-:Y:S04]  /*d210*/  STL [R1+0x698], R32 ;  /* 0x0006982001007387 */ /* 0x000fe80000100800 */
[----:B------:R-:W-:Y:S04]  /*d220*/  STL [R1+0x694], R33 ;  /* 0x0006942101007387 */ /* 0x000fe80000100800 */
[----:B------:R0:W-:Y:S04]  /*d230*/  STL [R1+0x35c], R124 ;  /* 0x00035c7c01007387 */ /* 0x0001e80000100800 */
[----:B0-----:R-:W4:Y:S04]  /*d240*/  LDL.LU R124, [R1+0x76c] ;  /* 0x00076c00017c7983 */ /* 0x001f280000300800 */
[----:B------:R-:W4:Y:S04]  /*d250*/  LDL R88, [R1+0x348] ;  /* 0x0003480001587983 */ /* 0x000f280000100800 */
[----:B---3--:R0:W-:Y:S04]  /*d260*/  @P3 STL [R1+0x360], R93 ;  /* 0x0003605d01003387 */ /* 0x0081e80000100800 */
[----:B0-----:R-:W3:Y:S01]  /*d270*/  LDL R93, [R1+0x344] ;  /* 0x00034400015d7983 */ /* 0x001ee20000100800 */
[----:B------:R-:W-:Y:S01]  /*d280*/  ISETP.GT.AND P4, PT, R2, 0x27, PT ;  /* 0x000000270200780c */ /* 0x000fe20003f84270 */
[----:B------:R-:W-:-:S02]  /*d290*/  IMAD.MOV.U32 R17, RZ, RZ, R16 ;  /* 0x000000ffff117224 */ /* 0x000fc400078e0010 */
[----:B------:R-:W-:Y:S01]  /*d2a0*/  IMAD.MOV.U32 R16, RZ, RZ, R13 ;  /* 0x000000ffff107224 */ /* 0x000fe200078e000d */
[C---:B------:R-:W-:Y:S01]  /*d2b0*/  ISETP.GT.AND P6, PT, R2.reuse, 0x28, PT ;  /* 0x000000280200780c */ /* 0x040fe20003fc4270 */
[----:B------:R-:W3:Y:S01]  /*d2c0*/  LDL.LU R18, [R1+0x514] ;  /* 0x0005140001127983 */ /* 0x000ee20000300800 */
[----:B------:R-:W-:-:S03]  /*d2d0*/  ISETP.GT.AND P5, PT, R2, 0x29, PT ;  /* 0x000000290200780c */ /* 0x000fc60003fa4270 */
[----:B------:R-:W3:Y:S04]  /*d2e0*/  LDL.LU R13, [R1+0x534] ;  /* 0x00053400010d7983 */ /* 0x000ee80000300800 */
[----:B------:R-:W3:Y:S04]  /*d2f0*/  LDL.LU R12, [R1+0x518] ;  /* 0x00051800010c7983 */ /* 0x000ee80000300800 */
[----:B------:R-:W3:Y:S04]  /*d300*/  LDL.LU R5, [R1+0x538] ;  /* 0x0005380001057983 */ /* 0x000ee80000300800 */
[----:B------:R-:W3:Y:S04]  /*d310*/  LDL.LU R4, [R1+0x51c] ;  /* 0x00051c0001047983 */ /* 0x000ee80000300800 */
[----:B------:R-:W3:Y:S04]  /*d320*/  LDL.LU R3, [R1+0x53c] ;  /* 0x00053c0001037983 */ /* 0x000ee80000300800 */
[----:B------:R-:W3:Y:S04]  /*d330*/  LDL R87, [R1+0x340] ;  /* 0x0003400001577983 */ /* 0x000ee80000100800 */
[----:B------:R-:W3:Y:S04]  /*d340*/  LDL R86, [R1+0x338] ;  /* 0x0003380001567983 */ /* 0x000ee80000100800 */
[----:B------:R-:W3:Y:S04]  /*d350*/  LDL.LU R33, [R1+0x33c] ;  /* 0x00033c0001217983 */ /* 0x000ee80000300800 */
[----:B--2---:R-:W2:Y:S04]  /*d360*/  @P4 LDG.E.U16 R48, desc[UR16][R14.64] ;  /* 0x000000100e304981 */ /* 0x004ea8000c1e1500 */
[----:B----4-:R-:W4:Y:S04]  /*d370*/  @P6 LDG.E.U16 R125, desc[UR16][R116.64] ;  /* 0x00000010747d6981 */ /* 0x010f28000c1e1500 */
[----:B------:R-:W2:Y:S04]  /*d380*/  @P4 LDG.E.U16 R47, desc[UR16][R16.64] ;  /* 0x00000010102f4981 */ /* 0x000ea8000c1e1500 */
[----:B------:R-:W4:Y:S04]  /*d390*/  @P6 LDG.E.U16 R89, desc[UR16][R118.64] ;  /* 0x0000001076596981 */ /* 0x000f28000c1e1500 */
[----:B---3--:R-:W3:Y:S04]  /*d3a0*/  @P5 LDG.E.U16 R93, desc[UR16][R104.64] ;  /* 0x00000010685d5981 */ /* 0x008ee8000c1e1500 */
[----:B------:R-:W-:Y:S04]  /*d3b0*/  STL [R1+0x6a0], R30 ;  /* 0x0006a01e01007387 */ /* 0x000fe80000100800 */
[----:B------:R-:W-:Y:S01]  /*d3c0*/  STL [R1+0x69c], R31 ;  /* 0x00069c1f01007387 */ /* 0x000fe20000100800 */
[----:B------:R-:W-:-:S02]  /*d3d0*/  ISETP.GT.AND P3, PT, R2, 0x2a, PT ;  /* 0x0000002a0200780c */ /* 0x000fc40003f64270 */
[----:B------:R-:W-:Y:S01]  /*d3e0*/  ISETP.GT.AND P4, PT, R2, 0x2b, PT ;  /* 0x0000002b0200780c */ /* 0x000fe20003f84270 */
[----:B------:R-:W3:Y:S01]  /*d3f0*/  @P5 LDG.E.U16 R88, desc[UR16][R106.64] ;  /* 0x000000106a585981 */ /* 0x000ee2000c1e1500 */
[----:B------:R-:W-:Y:S02]  /*d400*/  IMAD.MOV.U32 R91, RZ, RZ, R12 ;  /* 0x000000ffff5b7224 */ /* 0x000fe400078e000c */
[----:B------:R-:W-:Y:S01]  /*d410*/  IMAD.MOV.U32 R90, RZ, RZ, R5 ;  /* 0x000000ffff5a7224 */ /* 0x000fe200078e0005 */
[----:B------:R-:W-:-:S08]  /*d420*/  PRMT R0, RZ, 0x7610, R0 ;  /* 0x00007610ff007816 */ /* 0x000fd00000000000 */
[----:B------:R-:W3:Y:S01]  /*d430*/  @P4 LDG.E.U16 R0, desc[UR16][R74.64] ;  /* 0x000000104a004981 */ /* 0x000ee2000c1e1500 */
[----:B------:R-:W-:-:S03]  /*d440*/  IMAD.MOV.U32 R92, RZ, RZ, R3 ;  /* 0x000000ffff5c7224 */ /* 0x000fc600078e0003 */
[----:B------:R-:W3:Y:S04]  /*d450*/  @P3 LDG.E.U16 R33, desc[UR16][R90.64] ;  /* 0x000000105a213981 */ /* 0x000ee8000c1e1500 */
[----:B--2---:R-:W-:Y:S04]  /*d460*/  STL [R1+0x6ac], R47 ;  /* 0x0006ac2f01007387 */ /* 0x004fe80000100800 */
[----:B------:R-:W-:Y:S04]  /*d470*/  STL [R1+0x6a8], R16 ;  /* 0x0006a81001007387 */ /* 0x000fe80000100800 */
[----:B------:R-:W-:Y:S04]  /*d480*/  STL [R1+0x6a4], R17 ;  /* 0x0006a41101007387 */ /* 0x000fe80000100800 */
[----:B------:R0:W-:Y:S04]  /*d490*/  STL [R1+0x6b8], R48 ;  /* 0x0006b83001007387 */ /* 0x0001e80000100800 */
[----:B0-----:R-:W2:Y:S04]  /*d4a0*/  LDL.LU R48, [R1+0x320] ;  /* 0x0003200001307983 */ /* 0x001ea80000300800 */
[----:B------:R0:W-:Y:S04]  /*d4b0*/  STL [R1+0x6b4], R14 ;  /* 0x0006b40e01007387 */ /* 0x0001e80000100800 */
[----:B0-----:R-:W2:Y:S04]  /*d4c0*/  LDL.LU R14, [R1+0x31c] ;  /* 0x00031c00010e7983 */ /* 0x001ea80000300800 */
[----:B------:R-:W-:Y:S04]  /*d4d0*/  STL [R1+0x6b0], R15 ;  /* 0x0006b00f01007387 */ /* 0x000fe80000100800 */
[----:B------:R-:W-:Y:S04]  /*d4e0*/  STL [R1+0x6c0], R118 ;  /* 0x0006c07601007387 */ /* 0x000fe80000100800 */
[----:B------:R-:W-:Y:S04]  /*d4f0*/  STL [R1+0x6bc], R119 ;  /* 0x0006bc7701007387 */ /* 0x000fe80000100800 */
[----:B----4-:R-:W-:Y:S04]  /*d500*/  STL.64 [R1+0x758], R124 ;  /* 0x0007587c01007387 */ /* 0x010fe80000100a00 */
[----:B------:R-:W-:Y:S04]  /*d510*/  STL [R1+0x6c8], R116 ;  /* 0x0006c87401007387 */ /* 0x000fe80000100800 */
[----:B------:R-:W-:Y:S04]  /*d520*/  STL [R1+0x6c4], R117 ;  /* 0x0006c47501007387 */ /* 0x000fe80000100800 */
[----:B------:R-:W-:Y:S04]  /*d530*/  @P6 STL [R1+0x350], R89 ;  /* 0x0003505901006387 */ /* 0x000fe80000100800 */
[----:B------:R-:W-:Y:S04]  /*d540*/  STL [R1+0x6d0], R106 ;  /* 0x0006d06a01007387 */ /* 0x000fe80000100800 */
[----:B------:R0:W-:Y:S04]  /*d550*/  STL [R1+0x6cc], R107 ;  /* 0x0006cc6b01007387 */ /* 0x0001e80000100800 */
[----:B0-----:R-:W4:Y:S04]  /*d560*/  LDL.LU R107, [R1+0x32c] ;  /* 0x00032c00016b7983 */ /* 0x001f280000300800 */
[----:B------:R-:W-:Y:S04]  /*d570*/  STL [R1+0x6d8], R104 ;  /* 0x0006d86801007387 */ /* 0x000fe80000100800 */
[----:B------:R0:W-:Y:S04]  /*d580*/  STL [R1+0x6d4], R105 ;  /* 0x0006d46901007387 */ /* 0x0001e80000100800 */
[----:B0-----:R-:W2:Y:S04]  /*d590*/  LDL.LU R105, [R1+0x330] ;  /* 0x0003300001697983 */ /* 0x001ea80000300800 */
[----:B---3--:R0:W-:Y:S02]  /*d5a0*/  @P5 STL [R1+0x344], R93 ;  /* 0x0003445d01005387 */ /* 0x0081e40000100800 */
[----:B0-----:R-:W-:-:S05]  /*d5b0*/  IMAD.MOV.U32 R93, RZ, RZ, R4 ;  /* 0x000000ffff5d7224 */ /* 0x001fca00078e0004 */
[----:B------:R-:W3:Y:S04]  /*d5c0*/  @P3 LDG.E.U16 R87, desc[UR16][R92.64] ;  /* 0x000000105c573981 */ /* 0x000ee8000c1e1500 */
[----:B------:R-:W-:Y:S01]  /*d5d0*/  @P5 STL [R1+0x348], R88 ;  /* 0x0003485801005387 */ /* 0x000fe20000100800 */
[----:B------:R-:W-:-:S03]  /*d5e0*/  IMAD.MOV.U32 R76, RZ, RZ, R13 ;  /* 0x000000ffff4c7224 */ /* 0x000fc600078e000d */
[----:B------:R-:W3:Y:S01]  /*d5f0*/  LDL.LU R106, [R1+0x2f0] ;  /* 0x0002f000016a7983 */ /* 0x000ee20000300800 */
[----:B------:R-:W-:-:S03]  /*d600*/  IMAD.MOV.U32 R77, RZ, RZ, R18 ;  /* 0x000000ffff4d7224 */ /* 0x000fc600078e0012 */
[----:B------:R-:W-:Y:S04]  /*d610*/  STL [R1+0x6e0], R92 ;  /* 0x0006e05c01007387 */ /* 0x000fe80000100800 */
[----:B------:R0:W-:Y:S01]  /*d620*/  STL [R1+0x6dc], R93 ;  /* 0x0006dc5d01007387 */ /* 0x0001e20000100800 */
[C---:B------:R-:W-:Y:S02]  /*d630*/  ISETP.GT.AND P6, PT, R2.reuse, 0x2c, PT ;  /* 0x0000002c0200780c */ /* 0x040fe40003fc4270 */
[C---:B------:R-:W-:Y:S01]  /*d640*/  ISETP.GT.AND P5, PT, R2.reuse, 0x2d, PT ;  /* 0x0000002d0200780c */ /* 0x040fe20003fa4270 */
[----:B------:R-:W3:Y:S04]  /*d650*/  @P4 LDG.E.U16 R86, desc[UR16][R76.64] ;  /* 0x000000104c564981 */ /* 0x000ee8000c1e1500 */
[----:B0-----:R-:W3:Y:S04]  /*d660*/  LDL.LU R93, [R1+0x2f8] ;  /* 0x0002f800015d7983 */ /* 0x001ee80000300800 */
[----:B------:R-:W-:Y:S04]  /*d670*/  STL [R1+0x730], R33 ;  /* 0x0007302101007387 */ /* 0x000fe80000100800 */
[----:B------:R-:W-:Y:S04]  /*d680*/  STL [R1+0x6e8], R90 ;  /* 0x0006e85a01007387 */ /* 0x000fe80000100800 */
[----:B------:R-:W-:Y:S04]  /*d690*/  STL [R1+0x6e4], R91 ;  /* 0x0006e45b01007387 */ /* 0x000fe80000100800 */
[----:B----4-:R-:W4:Y:S04]  /*d6a0*/  @P6 LDG.E.U16 R107, desc[UR16][R58.64] ;  /* 0x000000103a6b6981 */ /* 0x010f28000c1e1500 */
[----:B--2---:R-:W2:Y:S04]  /*d6b0*/  @P6 LDG.E.U16 R105, desc[UR16][R60.64] ;  /* 0x000000103c696981 */ /* 0x004ea8000c1e1500 */
[----:B---3--:R-:W-:Y:S04]  /*d6c0*/  @P3 STL [R1+0x340], R87 ;  /* 0x0003405701003387 */ /* 0x008fe80000100800 */
[----:B------:R-:W-:Y:S04]  /*d6d0*/  STL [R1+0x6f0], R76 ;  /* 0x0006f04c01007387 */ /* 0x000fe80000100800 */
[----:B------:R-:W-:Y:S04]  /*d6e0*/  STL [R1+0x6ec], R77 ;  /* 0x0006ec4d01007387 */ /* 0x000fe80000100800 */
[----:B------:R0:W-:Y:S04]  /*d6f0*/  STL [R1+0x334], R0 ;  /* 0x0003340001007387 */ /* 0x0001e80000100800 */
[----:B0-----:R-:W3:Y:S04]  /*d700*/  LDL.LU R0, [R1+0x768] ;  /* 0x0007680001007983 */ /* 0x001ee80000300800 */
[----:B------:R-:W2:Y:S04]  /*d710*/  LDL.LU R13, [R1+0x540] ;  /* 0x00054000010d7983 */ /* 0x000ea80000300800 */
        /* <DEDUP_REMOVED lines=8> */
[----:B------:R0:W-:Y:S04]  /*d7a0*/  STL [R1+0x6f8], R74 ;  /* 0x0006f84a01007387 */ /* 0x0001e80000100800 */
[----:B0-----:R-:W2:Y:S04]  /*d7b0*/  LDL.LU R74, [R1+0x328] ;  /* 0x00032800014a7983 */ /* 0x001ea80000300800 */
[----:B------:R0:W-:Y:S04]  /*d7c0*/  STL [R1+0x6f4], R75 ;  /* 0x0006f44b01007387 */ /* 0x0001e80000100800 */
[----:B0-----:R-:W3:Y:S04]  /*d7d0*/  LDL.LU R75, [R1+0x324] ;  /* 0x00032400014b7983 */ /* 0x001ee80000300800 */
[----:B--2---:R-:W2:Y:S04]  /*d7e0*/  @P5 LDG.E.U16 R74, desc[UR16][R44.64] ;  /* 0x000000102c4a5981 */ /* 0x004ea8000c1e1500 */
[----:B---3--:R-:W3:Y:S04]  /*d7f0*/  @P5 LDG.E.U16 R75, desc[UR16][R42.64] ;  /* 0x000000102a4b5981 */ /* 0x008ee8000c1e1500 */
[----:B------:R-:W-:Y:S04]  /*d800*/  @P4 STL [R1+0x338], R86 ;  /* 0x0003385601004387 */ /* 0x000fe80000100800 */
[----:B------:R-:W-:Y:S04]  /*d810*/  STL [R1+0x70c], R105 ;  /* 0x00070c6901007387 */ /* 0x000fe80000100800 */
[----:B------:R-:W-:Y:S04]  /*d820*/  STL [R1+0x708], R60 ;  /* 0x0007083c01007387 */ /* 0x000fe80000100800 */
[----:B------:R0:W-:Y:S01]  /*d830*/  STL [R1+0x704], R61 ;  /* 0x0007043d01007387 */ /* 0x0001e20000100800 */
[----:B------:R-:W-:-:S03]  /*d840*/  ISETP.GT.AND P3, PT, R2, 0x2e, PT ;  /* 0x0000002e0200780c */ /* 0x000fc60003f64270 */
[----:B0-----:R-:W3:Y:S04]  /*d850*/  LDL.LU R61, [R1+0x308] ;  /* 0x00030800013d7983 */ /* 0x001ee80000300800 */
[----:B----4-:R0:W-:Y:S04]  /*d860*/  STL [R1+0x718], R107 ;  /* 0x0007186b01007387 */ /* 0x0101e80000100800 */
[----:B0-----:R-:W4:Y:S04]  /*d870*/  LDL.LU R107, [R1+0x2f4] ;  /* 0x0002f400016b7983 */ /* 0x001f280000300800 */
[----:B------:R-:W-:Y:S04]  /*d880*/  STL [R1+0x714], R58 ;  /* 0x0007143a01007387 */ /* 0x000fe80000100800 */
[----:B------:R-:W-:Y:S01]  /*d890*/  STL [R1+0x710], R59 ;  /* 0x0007103b01007387 */ /* 0x000fe20000100800 */
[----:B------:R-:W-:-:S02]  /*d8a0*/  IMAD.MOV.U32 R28, RZ, RZ, R3 ;  /* 0x000000ffff1c7224 */ /* 0x000fc400078e0003 */
[----:B------:R-:W-:Y:S02]  /*d8b0*/  IMAD.MOV.U32 R29, RZ, RZ, R4 ;  /* 0x000000ffff1d7224 */ /* 0x000fe400078e0004 */
[----:B------:R-:W-:Y:S02]  /*d8c0*/  IMAD.MOV.U32 R26, RZ, RZ, R5 ;  /* 0x000000ffff1a7224 */ /* 0x000fe400078e0005 */
[----:B------:R-:W-:Y:S01]  /*d8d0*/  IMAD.MOV.U32 R27, RZ, RZ, R18 ;  /* 0x000000ffff1b7224 */ /* 0x000fe200078e0012 */
[----:B------:R-:W4:Y:S04]  /*d8e0*/  @P3 LDG.E.U16 R48, desc[UR16][R28.64] ;  /* 0x000000101c303981 */ /* 0x000f28000c1e1500 */
[----:B------:R-:W4:Y:S04]  /*d8f0*/  @P3 LDG.E.U16 R14, desc[UR16][R26.64] ;  /* 0x000000101a0e3981 */ /* 0x000f28000c1e1500 */
[----:B--2---:R0:W-:Y:S04]  /*d900*/  STL [R1+0x724], R74 ;  /* 0x0007244a01007387 */ /* 0x0041e80000100800 */
[----:B0-----:R-:W2:Y:S04]  /*d910*/  LDL.LU R74, [R1+0x30c] ;  /* 0x00030c00014a7983 */ /* 0x001ea80000300800 */
[----:B------:R-:W-:Y:S04]  /*d920*/  STL [R1+0x720], R44 ;  /* 0x0007202c01007387 */ /* 0x000fe80000100800 */
[----:B------:R-:W-:Y:S04]  /*d930*/  STL [R1+0x71c], R45 ;  /* 0x00071c2d01007387 */ /* 0x000fe80000100800 */
[----:B---3--:R0:W-:Y:S04]  /*d940*/  STL [R1+0x734], R75 ;  /* 0x0007344b01007387 */ /* 0x0081e80000100800 */
[----:B0-----:R-:W3:Y:S04]  /*d950*/  LDL.LU R75, [R1+0x304] ;  /* 0x00030400014b7983 */ /* 0x001ee80000300800 */
[----:B------:R-:W-:Y:S04]  /*d960*/  STL [R1+0x72c], R42 ;  /* 0x00072c2a01007387 */ /* 0x000fe80000100800 */
[----:B------:R-:W-:Y:S04]  /*d970*/  STL [R1+0x728], R43 ;  /* 0x0007282b01007387 */ /* 0x000fe80000100800 */
[----:B------:R-:W2:Y:S04]  /*d980*/  LDL.LU R117, [R1+0x2ec] ;  /* 0x0002ec0001757983 */ /* 0x000ea80000300800 */
[----:B------:R-:W2:Y:S04]  /*d990*/  LDL.LU R36, [R1+0x574] ;  /* 0x0005740001247983 */ /* 0x000ea80000300800 */
[----:B------:R-:W2:Y:S04]  /*d9a0*/  LDL.LU R35, [R1+0x58c] ;  /* 0x00058c0001237983 */ /* 0x000ea80000300800 */
[----:B------:R-:W2:Y:S04]  /*d9b0*/  LDL.LU R34, [R1+0x578] ;  /* 0x0005780001227983 */ /* 0x000ea80000300800 */
[----:B------:R-:W3:Y:S04]  /*d9c0*/  LDL.LU R25, [R1+0x590] ;  /* 0x0005900001197983 */ /* 0x000ee80000300800 */
        /* <DEDUP_REMOVED lines=8> */
[----:B------:R-:W3:Y:S01]  /*da50*/  LDL.LU R116, [R1+0x2e8] ;  /* 0x0002e80001747983 */ /* 0x000ee20000300800 */
[----:B------:R-:W-:-:S03]  /*da60*/  ISETP.GT.AND P4, PT, R2, 0x2f, PT ;  /* 0x0000002f0200780c */ /* 0x000fc60003f84270 */
[----:B------:R-:W3:Y:S04]  /*da70*/  LDL.LU R119, [R1+0x2e4] ;  /* 0x0002e40001777983 */ /* 0x000ee80000300800 */
[----:B----4-:R-:W-:Y:S04]  /*da80*/  STL [R1+0x740], R48 ;  /* 0x0007403001007387 */ /* 0x010fe80000100800 */
[----:B------:R-:W-:Y:S04]  /*da90*/  STL [R1+0x73c], R28 ;  /* 0x00073c1c01007387 */ /* 0x000fe80000100800 */
[----:B------:R-:W-:Y:S04]  /*daa0*/  STL [R1+0x738], R29 ;  /* 0x0007381d01007387 */ /* 0x000fe80000100800 */
[----:B------:R-:W-:Y:S04]  /*dab0*/  STL [R1+0x74c], R14 ;  /* 0x00074c0e01007387 */ /* 0x000fe80000100800 */
[----:B------:R-:W-:Y:S04]  /*dac0*/  STL [R1+0x748], R26 ;  /* 0x0007481a01007387 */ /* 0x000fe80000100800 */
[----:B------:R-:W-:Y:S04]  /*dad0*/  STL [R1+0x744], R27 ;  /* 0x0007441b01007387 */ /* 0x000fe80000100800 */
[----:B------:R-:W-:Y:S04]  /*dae0*/  STL [R1+0x754], R12 ;  /* 0x0007540c01007387 */ /* 0x000fe80000100800 */
[----:B------:R0:W-:Y:S04]  /*daf0*/  STL [R1+0x750], R13 ;  /* 0x0007500d01007387 */ /* 0x0001e80000100800 */
[----:B------:R-:W4:Y:S01]  /*db00*/  @P4 LDG.E.U16 R49, desc[UR16][R12.64] ;  /* 0x000000100c314981 */ /* 0x000f22000c1e1500 */
[----:B------:R-:W-:-:S02]  /*db10*/  ISETP.GT.AND P6, PT, R2, 0x30, PT ;  /* 0x000000300200780c */ /* 0x000fc40003fc4270 */
[C---:B------:R-:W-:Y:S01]  /*db20*/  ISETP.GT.AND P5, PT, R2.reuse, 0x31, PT ;  /* 0x000000310200780c */ /* 0x040fe20003fa4270 */
[----:B------:R-:W4:Y:S01]  /*db30*/  @P4 LDG.E.U16 R62, desc[UR16][R10.64] ;  /* 0x000000100a3e4981 */ /* 0x000f22000c1e1500 */
[----:B--2---:R-:W-:Y:S01]  /*db40*/  IMAD.MOV.U32 R71, RZ, RZ, R34 ;  /* 0x000000ffff477224 */ /* 0x004fe200078e0022 */
[----:B------:R-:W-:Y:S02]  /*db50*/  ISETP.GT.AND P3, PT, R2, 0x32, PT ;  /* 0x000000320200780c */ /* 0x000fe40003f64270 */
[----:B------:R-:W2:Y:S01]  /*db60*/  LDL.LU R34, [R1+0x5dc] ;  /* 0x0005dc0001227983 */ /* 0x000ea20000300800 */
[----:B---3--:R-:W-:Y:S02]  /*db70*/  IMAD.MOV.U32 R70, RZ, RZ, R25 ;  /* 0x000000ffff467224 */ /* 0x008fe400078e0019 */
[----:B------:R-:W-:-:S03]  /*db80*/  IMAD.MOV.U32 R57, RZ, RZ, R36 ;  /* 0x000000ffff397224 */ /* 0x000fc600078e0024 */
[----:B------:R-:W3:Y:S01]  /*db90*/  @P6 LDG.E.U16 R80, desc[UR16][R114.64] ;  /* 0x0000001072506981 */ /* 0x000ee2000c1e1500 */
[----:B------:R-:W-:-:S03]  /*dba0*/  IMAD.MOV.U32 R87, RZ, RZ, R24 ;  /* 0x000000ffff577224 */ /* 0x000fc600078e0018 */
[----:B------:R-:W2:Y:S01]  /*dbb0*/  @P6 LDG.E.U16 R74, desc[UR16][R112.64] ;  /* 0x00000010704a6981 */ /* 0x000ea2000c1e1500 */
[----:B------:R-:W-:-:S03]  /*dbc0*/  IMAD.MOV.U32 R86, RZ, RZ, R21 ;  /* 0x000000ffff567224 */ /* 0x000fc600078e0015 */
[----:B------:R-:W2:Y:S01]  /*dbd0*/  @P5 LDG.E.U16 R61, desc[UR16][R102.64] ;  /* 0x00000010663d5981 */ /* 0x000ea2000c1e1500 */
[----:B------:R-:W-:-:S03]  /*dbe0*/  IMAD.MOV.U32 R89, RZ, RZ, R20 ;  /* 0x000000ffff597224 */ /* 0x000fc600078e0014 */
[----:B------:R-:W2:Y:S01]  /*dbf0*/  @P5 LDG.E.U16 R75, desc[UR16][R100.64] ;  /* 0x00000010644b5981 */ /* 0x000ea2000c1e1500 */
[----:B------:R-:W-:Y:S02]  /*dc00*/  IMAD.MOV.U32 R88, RZ, RZ, R19 ;  /* 0x000000ffff587224 */ /* 0x000fe400078e0013 */
[----:B------:R-:W-:Y:S02]  /*dc10*/  IMAD.MOV.U32 R73, RZ, RZ, R18 ;  /* 0x000000ffff497224 */ /* 0x000fe400078e0012 */
[----:B------:R-:W-:Y:S01]  /*dc20*/  IMAD.MOV.U32 R72, RZ, RZ, R5 ;  /* 0x000000ffff487224 */ /* 0x000fe200078e0005 */
[C---:B------:R-:W-:Y:S01]  /*dc30*/  ISETP.GT.AND P4, PT, R2.reuse, 0x33, PT ;  /* 0x000000330200780c */ /* 0x040fe20003f84270 */
[----:B------:R-:W2:Y:S01]  /*dc40*/  @P3 LDG.E.U16 R32, desc[UR16][R88.64] ;  /* 0x0000001058203981 */ /* 0x000ea2000c1e1500 */
[----:B------:R-:W-:Y:S02]  /*dc50*/  IMAD.MOV.U32 R25, RZ, RZ, R4 ;  /* 0x000000ffff197224 */ /* 0x000fe400078e0004 */
[----:B------:R-:W-:Y:S01]  /*dc60*/  IMAD.MOV.U32 R24, RZ, RZ, R3 ;  /* 0x000000ffff187224 */ /* 0x000fe200078e0003 */
[----:B------:R-:W2:Y:S04]  /*dc70*/  @P3 LDG.E.U16 R46, desc[UR16][R86.64] ;  /* 0x00000010562e3981 */ /* 0x000ea8000c1e1500 */
[----:B------:R-:W2:Y:S04]  /*dc80*/  LDL.LU R3, [R1+0x5fc] ;  /* 0x0005fc0001037983 */ /* 0x000ea80000300800 */
[----:B------:R-:W3:Y:S04]  /*dc90*/  LDL.LU R5, [R1+0x5e0] ;  /* 0x0005e00001057983 */ /* 0x000ee80000300800 */
[----:B------:R-:W3:Y:S04]  /*dca0*/  LDL.LU R4, [R1+0x600] ;  /* 0x0006000001047983 */ /* 0x000ee80000300800 */
[----:B------:R-:W3:Y:S04]  /*dcb0*/  LDL.LU R19, [R1+0x5e4] ;  /* 0x0005e40001137983 */ /* 0x000ee80000300800 */
[----:B------:R-:W3:Y:S04]  /*dcc0*/  LDL.LU R18, [R1+0x604] ;  /* 0x0006040001127983 */ /* 0x000ee80000300800 */
[----:B------:R-:W3:Y:S04]  /*dcd0*/  LDL.LU R21, [R1+0x5e8] ;  /* 0x0005e80001157983 */ /* 0x000ee80000300800 */
[----:B------:R-:W3:Y:S04]  /*dce0*/  LDL.LU R20, [R1+0x608] ;  /* 0x0006080001147983 */ /* 0x000ee80000300800 */
[----:B0-----:R-:W3:Y:S04]  /*dcf0*/  LDL.LU R13, [R1+0x5ec] ;  /* 0x0005ec00010d7983 */ /* 0x001ee80000300800 */
[----:B------:R-:W4:Y:S04]  /*dd00*/  LDL.LU R12, [R1+0x60c] ;  /* 0x00060c00010c7983 */ /* 0x000f280000300800 */
[----:B------:R-:W4:Y:S04]  /*dd10*/  LDL.LU R36, [R1+0x5f0] ;  /* 0x0005f00001247983 */ /* 0x000f280000300800 */
[----:B------:R-:W4:Y:S04]  /*dd20*/  LDL.LU R29, [R1+0x610] ;  /* 0x00061000011d7983 */ /* 0x000f280000300800 */
[----:B------:R-:W4:Y:S01]  /*dd30*/  LDL.LU R28, [R1+0x5f4] ;  /* 0x0005f400011c7983 */ /* 0x000f220000300800 */
[----:B------:R-:W-:-:S02]  /*dd40*/  ISETP.GT.AND P6, PT, R2, 0x34, PT ;  /* 0x000000340200780c */ /* 0x000fc40003fc4270 */
[C---:B------:R-:W-:Y:S01]  /*dd50*/  ISETP.GT.AND P5, PT, R2.reuse, 0x38, PT ;  /* 0x000000380200780c */ /* 0x040fe20003fa4270 */
[----:B------:R-:W4:Y:S01]  /*dd60*/  @P4 LDG.E.U16 R93, desc[UR16][R72.64] ;  /* 0x00000010485d4981 */ /* 0x000f22000c1e1500 */
[----:B------:R-:W-:-:S03]  /*dd70*/  ISETP.GT.AND P3, PT, R2, 0x35, PT ;  /* 0x000000350200780c */ /* 0x000fc60003f64270 */
[----:B------:R-:W4:Y:S01]  /*dd80*/  @P4 LDG.E.U16 R107, desc[UR16][R70.64] ;  /* 0x00000010466b4981 */ /* 0x000f22000c1e1500 */
[----:B------:R-:W-:-:S03]  /*dd90*/  ISETP.GT.AND P4, PT, R2, 0x39, PT ;  /* 0x000000390200780c */ /* 0x000fc60003f84270 */
[----:B------:R-:W4:Y:S04]  /*dda0*/  LDL.LU R27, [R1+0x614] ;  /* 0x00061400011b7983 */ /* 0x000f280000300800 */
[----:B------:R-:W4:Y:S04]  /*ddb0*/  LDL.LU R26, [R1+0x5f8] ;  /* 0x0005f800011a7983 */ /* 0x000f280000300800 */
[----:B------:R-:W4:Y:S01]  /*ddc0*/  LDL.LU R14, [R1+0x618] ;  /* 0x00061800010e7983 */ /* 0x000f220000300800 */
[----:B------:R-:W-:Y:S01]  /*ddd0*/  PRMT R16, RZ, 0x7610, R16 ;  /* 0x00007610ff107816 */ /* 0x000fe20000000010 */
[----:B------:R-:W-:Y:S01]  /*dde0*/  IMAD.MOV.U32 R56, RZ, RZ, R35 ;  /* 0x000000ffff387224 */ /* 0x000fe200078e0023 */
[----:B------:R-:W-:Y:S01]  /*ddf0*/  PRMT R76, RZ, 0x7610, R76 ;  /* 0x00007610ff4c7816 */ /* 0x000fe2000000004c */
[----:B------:R-:W4:Y:S01]  /*de00*/  @P5 LDG.E.U16 R116, desc[UR16][R110.64] ;  /* 0x000000106e745981 */ /* 0x000f22000c1e1500 */
[----:B------:R-:W-:-:S02]  /*de10*/  PRMT R33, RZ, 0x7610, R33 ;  /* 0x00007610ff217816 */ /* 0x000fc40000000021 */
[----:B------:R-:W-:Y:S01]  /*de20*/  PRMT R90, RZ, 0x7610, R90 ;  /* 0x00007610ff5a7816 */ /* 0x000fe2000000005a */
[----:B------:R-:W4:Y:S04]  /*de30*/  @P6 LDG.E.U16 R106, desc[UR16][R56.64] ;  /* 0x00000010386a6981 */ /* 0x000f28000c1e1500 */
[----:B------:R-:W4:Y:S01]  /*de40*/  @P5 LDG.E.U16 R119, desc[UR16][R108.64] ;  /* 0x000000106c775981 */ /* 0x000f22000c1e1500 */
[----:B------:R-:W-:-:S03]  /*de50*/  ISETP.GT.AND P5, PT, R2, 0x36, PT ;  /* 0x000000360200780c */ /* 0x000fc60003fa4270 */
[----:B------:R-:W4:Y:S01]  /*de60*/  @P6 LDG.E.U16 R117, desc[UR16][R54.64] ;  /* 0x0000001036756981 */ /* 0x000f22000c1e1500 */
[----:B------:R-:W-:-:S03]  /*de70*/  ISETP.GT.AND P6, PT, R2, 0x37, PT ;  /* 0x000000370200780c */ /* 0x000fc60003fc4270 */
[----:B------:R-:W4:Y:S04]  /*de80*/  @P3 LDG.E.U16 R16, desc[UR16][R40.64] ;  /* 0x0000001028103981 */ /* 0x000f28000c1e1500 */
[----:B------:R-:W4:Y:S01]  /*de90*/  @P3 LDG.E.U16 R76, desc[UR16][R38.64] ;  /* 0x00000010264c3981 */ /* 0x000f22000c1e1500 */
[----:B------:R-:W-:-:S03]  /*dea0*/  ISETP.GT.AND P3, PT, R2, 0x3a, PT ;  /* 0x0000003a0200780c */ /* 0x000fc60003f64270 */
[----:B------:R-:W4:Y:S04]  /*deb0*/  @P4 LDG.E.U16 R33, desc[UR16][R98.64] ;  /* 0x0000001062214981 */ /* 0x000f28000c1e1500 */
[----:B------:R-:W4:Y:S01]  /*dec0*/  @P4 LDG.E.U16 R90, desc[UR16][R96.64] ;  /* 0x00000010605a4981 */ /* 0x000f22000c1e1500 */
[----:B------:R-:W-:Y:S02]  /*ded0*/  ISETP.GT.AND P4, PT, R2, 0x3b, PT ;  /* 0x0000003b0200780c */ /* 0x000fe40003f84270 */
[----:B------:R-:W-:Y:S02]  /*dee0*/  PRMT R65, RZ, 0x7610, R65 ;  /* 0x00007610ff417816 */ /* 0x000fe40000000041 */
[----:B------:R-:W-:Y:S02]  /*def0*/  PRMT R15, RZ, 0x7610, R15 ;  /* 0x00007610ff0f7816 */ /* 0x000fe4000000000f */
[----:B------:R-:W-:-:S02]  /*df00*/  PRMT R95, RZ, 0x7610, R95 ;  /* 0x00007610ff5f7816 */ /* 0x000fc4000000005f */
[----:B------:R-:W-:Y:S01]  /*df10*/  PRMT R63, RZ, 0x7610, R63 ;  /* 0x00007610ff3f7816 */ /* 0x000fe2000000003f */
[----:B------:R-:W4:Y:S01]  /*df20*/  @P5 LDG.E.U16 R65, desc[UR16][R24.64] ;  /* 0x0000001018415981 */ /* 0x000f22000c1e1500 */
[----:B------:R-:W-:Y:S02]  /*df30*/  PRMT R30, RZ, 0x7610, R30 ;  /* 0x00007610ff1e7816 */ /* 0x000fe4000000001e */
[----:B------:R-:W-:Y:S01]  /*df40*/  PRMT R60, RZ, 0x7610, R60 ;  /* 0x00007610ff3c7816 */ /* 0x000fe2000000003c */
[----:B------:R-:W4:Y:S01]  /*df50*/  @P5 LDG.E.U16 R15, desc[UR16][R22.64] ;  /* 0x00000010160f5981 */ /* 0x000f22000c1e1500 */
[----:B------:R-:W-:Y:S02]  /*df60*/  PRMT R58, RZ, 0x7610, R58 ;  /* 0x00007610ff3a7816 */ /* 0x000fe4000000003a */
[----:B------:R-:W-:Y:S01]  /*df70*/  PRMT R31, RZ, 0x7610, R31 ;  /* 0x00007610ff1f7816 */ /* 0x000fe2000000001f */
        /* <DEDUP_REMOVED lines=9> */
[----:B------:R-:W-:Y:S01]  /*e010*/  ISETP.GT.AND P4, PT, R2, 0x3f, PT ;  /* 0x0000003f0200780c */ /* 0x000fe20003f84270 */
[----:B--2---:R-:W-:Y:S02]  /*e020*/  IMAD.MOV.U32 R2, RZ, RZ, R3 ;  /* 0x000000ffff027224 */ /* 0x004fe400078e0003 */
[----:B------:R-:W-:Y:S02]  /*e030*/  IMAD.MOV.U32 R3, RZ, RZ, R34 ;  /* 0x000000ffff037224 */ /* 0x000fe400078e0022 */
[----:B---3--:R-:W-:-:S02]  /*e040*/  IMAD.MOV.U32 R35, RZ, RZ, R13 ;  /* 0x000000ffff237224 */ /* 0x008fc400078e000d */
[----:B------:R-:W2:Y:S01]  /*e050*/  LDL R13, [R1+0x238] ;  /* 0x00023800010d7983 */ /* 0x000ea20000100800 */
[----:B----4-:R-:W-:-:S03]  /*e060*/  IMAD.MOV.U32 R34, RZ, RZ, R12 ;  /* 0x000000ffff227224 */ /* 0x010fc600078e000c */
[----:B------:R-:W2:Y:S01]  /*e070*/  LDL R12, [R1+0x23c] ;  /* 0x00023c00010c7983 */ /* 0x000ea20000100800 */
[----:B------:R-:W-:Y:S02]  /*e080*/  IMAD.MOV.U32 R37, RZ, RZ, R36 ;  /* 0x000000ffff257224 */ /* 0x000fe400078e0024 */
[----:B------:R-:W-:Y:S02]  /*e090*/  IMAD.MOV.U32 R36, RZ, RZ, R29 ;  /* 0x000000ffff247224 */ /* 0x000fe400078e001d */
[----:B------:R-:W3:Y:S01]  /*e0a0*/  LDL R29, [R1+0x248] ;  /* 0x00024800011d7983 */ /* 0x000ee20000100800 */
[----:B------:R-:W-:-:S03]  /*e0b0*/  IMAD.MOV.U32 R51, RZ, RZ, R28 ;  /* 0x000000ffff337224 */ /* 0x000fc600078e001c */
[----:B------:R-:W4:Y:S01]  /*e0c0*/  LDL R28, [R1+0x24c] ;  /* 0x00024c00011c7983 */ /* 0x000f220000100800 */
[----:B------:R-:W-:Y:S02]  /*e0d0*/  PRMT R104, RZ, 0x7610, R104 ;  /* 0x00007610ff687816 */ /* 0x000fe40000000068 */
[----:B------:R-:W-:Y:S02]  /*e0e0*/  PRMT R92, RZ, 0x7610, R92 ;  /* 0x00007610ff5c7816 */ /* 0x000fe4000000005c */
[----:B------:R-:W-:Y:S02]  /*e0f0*/  PRMT R77, RZ, 0x7610, R77 ;  /* 0x00007610ff4d7816 */ /* 0x000fe4000000004d */
[----:B------:R-:W-:Y:S02]  /*e100*/  PRMT R91, RZ, 0x7610, R91 ;  /* 0x00007610ff5b7816 */ /* 0x000fe4000000005b */
[----:B------:R-:W-:Y:S01]  /*e110*/  PRMT R47, RZ, 0x7610, R47 ;  /* 0x00007610ff2f7816 */ /* 0x000fe2000000002f */
[----:B------:R-:W-:Y:S01]  /*e120*/  IMAD.MOV.U32 R50, RZ, RZ, R27 ;  /* 0x000000ffff327224 */ /* 0x000fe200078e001b */
[----:B------:R-:W-:Y:S01]  /*e130*/  PRMT R17, RZ, 0x7610, R17 ;  /* 0x00007610ff117816 */ /* 0x000fe20000000011 */
[----:B------:R-:W4:Y:S01]  /*e140*/  @P6 LDG.E.U16 R77, desc[UR16][R36.64] ;  /* 0x00000010244d6981 */ /* 0x000f22000c1e1500 */
[----:B------:R-:W-:Y:S01]  /*e150*/  PRMT R64, RZ, 0x7610, R64 ;  /* 0x00007610ff407816 */ /* 0x000fe20000000040 */
[----:B------:R-:W-:Y:S01]  /*e160*/  IMAD.MOV.U32 R53, RZ, RZ, R26 ;  /* 0x000000ffff357224 */ /* 0x000fe200078e001a */
[----:B------:R-:W-:Y:S01]  /*e170*/  PRMT R78, RZ, 0x7610, R78 ;  /* 0x00007610ff4e7816 */ /* 0x000fe2000000004e */
[----:B------:R-:W4:Y:S01]  /*e180*/  @P5 LDG.E.U16 R92, desc[UR16][R50.64] ;  /* 0x00000010325c5981 */ /* 0x000f22000c1e1500 */
[----:B------:R-:W-:-:S03]  /*e190*/  IMAD.MOV.U32 R52, RZ, RZ, R14 ;  /* 0x000000ffff347224 */ /* 0x000fc600078e000e */
[----:B------:R-:W4:Y:S04]  /*e1a0*/  @P6 LDG.E.U16 R91, desc[UR16][R34.64] ;  /* 0x00000010225b6981 */ /* 0x000f28000c1e1500 */
[----:B------:R-:W4:Y:S04]  /*e1b0*/  @P5 LDG.E.U16 R104, desc[UR16][R52.64] ;  /* 0x0000001034685981 */ /* 0x000f28000c1e1500 */
[----:B------:R-:W4:Y:S04]  /*e1c0*/  @P3 LDG.E.U16 R47, desc[UR16][R20.64] ;  /* 0x00000010142f3981 */ /* 0x000f28000c1e1500 */
[----:B------:R-:W4:Y:S04]  /*e1d0*/  @P3 LDG.E.U16 R17, desc[UR16][R18.64] ;  /* 0x0000001012113981 */ /* 0x000f28000c1e1500 */
[----:B------:R-:W4:Y:S04]  /*e1e0*/  @P4 LDG.E.U16 R64, desc[UR16][R4.64] ;  /* 0x0000001004404981 */ /* 0x000f28000c1e1500 */
[----:B------:R-:W4:Y:S01]  /*e1f0*/  @P4 LDG.E.U16 R78, desc[UR16][R2.64] ;  /* 0x00000010024e4981 */ /* 0x000f22000c1e1500 */
[----:B------:R-:W-:Y:S01]  /*e200*/  BAR.SYNC.DEFER_BLOCKING 0x0 ;  /* 0x0000000000007b1d */ /* 0x000fe20000010000 */
[----:B------:R-:W-:-:S02]  /*e210*/  PRMT R79, RZ, 0x7610, R79 ;  /* 0x00007610ff4f7816 */ /* 0x000fc4000000004f */
[----:B------:R-:W-:-:S03]  /*e220*/  PRMT R81, RZ, 0x7610, R81 ;  /* 0x00007610ff517816 */ /* 0x000fc60000000051 */
[----:B------:R-:W4:Y:S04]  /*e230*/  LDL R26, [R1+0x258] ;  /* 0x00025800011a7983 */ /* 0x000f280000100800 */
[----:B------:R-:W4:Y:S04]  /*e240*/  LDL R14, [R1+0x25c] ;  /* 0x00025c00010e7983 */ /* 0x000f280000100800 */
[----:B------:R-:W4:Y:S04]  /*e250*/  LDL.LU R27, [R1+0x230] ;  /* 0x00023000011b7983 */ /* 0x000f280000300800 */
[----:B--2---:R-:W2:Y:S01]  /*e260*/  @!P2 LDG.E.U16 R79, desc[UR16][R12.64] ;  /* 0x000000100c4fa981 */ /* 0x004ea2000c1e1500 */
[----:B---3--:R-:W-:-:S03]  /*e270*/  @!P2 IMAD.MOV.U32 R43, RZ, RZ, R29 ;  /* 0x000000ffff2ba224 */ /* 0x008fc600078e001d */
[----:B------:R-:W3:Y:S01]  /*e280*/  LDL R13, [R1+0x268] ;  /* 0x00026800010d7983 */ /* 0x000ee20000100800 */
[----:B----4-:R-:W-:-:S03]  /*e290*/  @!P2 IMAD.MOV.U32 R42, RZ, RZ, R28 ;  /* 0x000000ffff2aa224 */ /* 0x010fc600078e001c */
[----:B------:R-:W4:Y:S04]  /*e2a0*/  LDL R12, [R1+0x26c] ;  /* 0x00026c00010c7983 */ /* 0x000f280000100800 */
[----:B------:R-:W2:Y:S04]  /*e2b0*/  LDL.LU R118, [R1+0x2e0] ;  /* 0x0002e00001767983 */ /* 0x000ea80000300800 */
[----:B------:R-:W2:Y:S04]  /*e2c0*/  LDL.LU R29, [R1+0x450] ;  /* 0x00045000011d7983 */ /* 0x000ea80000300800 */
[----:B------:R-:W2:Y:S04]  /*e2d0*/  LDL.LU R45, [R1+0x44c] ;  /* 0x00044c00012d7983 */ /* 0x000ea80000300800 */
[----:B------:R-:W2:Y:S04]  /*e2e0*/  LDL.LU R44, [R1+0x410] ;  /* 0x00041000012c7983 */ /* 0x000ea80000300800 */
[----:B------:R-:W2:Y:S04]  /*e2f0*/  LDL.LU R59, [R1+0x40c] ;  /* 0x00040c00013b7983 */ /* 0x000ea80000300800 */
[----:B------:R-:W2:Y:S04]  /*e300*/  @!P2 LDG.E.U16 R81, desc[UR16][R42.64] ;  /* 0x000000102a51a981 */ /* 0x000ea8000c1e1500 */
[----:B------:R-:W2:Y:S01]  /*e310*/  LDL R105, [R1+0x240] ;  /* 0x0002400001697983 */ /* 0x000ea20000100800 */
[----:B------:R-:W-:-:S02]  /*e320*/  PRMT R94, RZ, 0x7610, R94 ;  /* 0x00007610ff5e7816 */ /* 0x000fc4000000005e */
[----:B------:R-:W-:Y:S01]  /*e330*/  PRMT R120, RZ, 0x7610, R120 ;  /* 0x00007610ff787816 */ /* 0x000fe20000000078 */
[----:B------:R-:W2:Y:S04]  /*e340*/  LDL R125, [R1+0x250] ;  /* 0x00025000017d7983 */ /* 0x000ea80000100800 */
[----:B------:R-:W2:Y:S01]  /*e350*/  LDL R42, [R1+0x244] ;  /* 0x00024400012a7983 */ /* 0x000ea20000100800 */
[----:B------:R-:W-:-:S03]  /*e360*/  PRMT R121, RZ, 0x7610, R121 ;  /* 0x00007610ff797816 */ /* 0x000fc60000000079 */
[----:B------:R-:W2:Y:S01]  /*e370*/  LDL R124, [R1+0x254] ;  /* 0x00025400017c7983 */ /* 0x000ea20000100800 */
[----:B------:R-:W-:-:S03]  /*e380*/  @!P2 IMAD.MOV.U32 R123, RZ, RZ, R26 ;  /* 0x000000ffff7ba224 */ /* 0x000fc600078e001a */
[----:B------:R-:W2:Y:S01]  /*e390*/  LDL R26, [R1+0x260] ;  /* 0x00026000011a7983 */ /* 0x000ea20000100800 */
[----:B------:R-:W-:-:S03]  /*e3a0*/  @!P2 IMAD.MOV.U32 R122, RZ, RZ, R14 ;  /* 0x000000ffff7aa224 */ /* 0x000fc600078e000e */
[----:B------:R-:W2:Y:S04]  /*e3b0*/  LDL R14, [R1+0x264] ;  /* 0x00026400010e7983 */ /* 0x000ea80000100800 */
[----:B------:R3:W2:Y:S02]  /*e3c0*/  @!P2 LDG.E.U16 R94, desc[UR16][R122.64] ;  /* 0x000000107a5ea981 */ /* 0x0006a4000c1e1500 */
[----:B---3--:R-:W-:Y:S02]  /*e3d0*/  @!P2 IMAD.MOV.U32 R123, RZ, RZ, R13 ;  /* 0x000000ffff7ba224 */ /* 0x008fe400078e000d */
[----:B------:R-:W3:Y:S01]  /*e3e0*/  LDL R13, [R1+0x270] ;  /* 0x00027000010d7983 */ /* 0x000ee20000100800 */
[----:B----4-:R-:W-:-:S03]  /*e3f0*/  @!P2 IMAD.MOV.U32 R122, RZ, RZ, R12 ;  /* 0x000000ffff7aa224 */ /* 0x010fc600078e000c */
[----:B------:R-:W3:Y:S04]  /*e400*/  LDL R12, [R1+0x274] ;  /* 0x00027400010c7983 */ /* 0x000ee80000100800 */
[----:B------:R2:W4:Y:S04]  /*e410*/  @!P2 LDG.E.U16 R120, desc[UR16][R122.64] ;  /* 0x000000107a78a981 */ /* 0x000528000c1e1500 */
[----:B------:R-:W3:Y:S04]  /*e420*/  LDL.LU R28, [R1+0x3d0] ;  /* 0x0003d000011c7983 */ /* 0x000ee80000300800 */
[----:B------:R-:W3:Y:S04]  /*e430*/  LDL.LU R48, [R1+0x3cc] ;  /* 0x0003cc0001307983 */ /* 0x000ee80000300800 */
[----:B------:R-:W3:Y:S01]  /*e440*/  LDL.LU R43, [R1+0x390] ;  /* 0x00039000012b7983 */ /* 0x000ee20000300800 */
[----:B--2---:R-:W-:-:S02]  /*e450*/  @!P2 IMAD.MOV.U32 R123, RZ, RZ, R105 ;  /* 0x000000ffff7ba224 */ /* 0x004fc400078e0069 */
[----:B------:R-:W-:-:S05]  /*e460*/  @!P2 IMAD.MOV.U32 R122, RZ, RZ, R42 ;  /* 0x000000ffff7aa224 */ /* 0x000fca00078e002a */
[----:B------:R0:W2:Y:S04]  /*e470*/  @!P2 LDG.E.U16 R121, desc[UR16][R122.64] ;  /* 0x000000107a79a981 */ /* 0x0000a8000c1e1500 */
[----:B------:R-:W0:Y:S04]  /*e480*/  LDL.LU.64 R122, [R1+0x760] ;  /* 0x00076000017a7983 */ /* 0x000e280000300a00 */
[----:B------:R-:W2:Y:S04]  /*e490*/  LDL.LU R42, [R1+0x38c] ;  /* 0x00038c00012a7983 */ /* 0x000ea80000300800 */
[----:B------:R-:W2:Y:S01]  /*e4a0*/  LDL.LU R105, [R1+0x350] ;  /* 0x0003500001697983 */ /* 0x000ea20000300800 */
[----:B0-----:R-:W-:-:S06]  /*e4b0*/  PRMT R122, RZ, 0x7610, R122 ;  /* 0x00007610ff7a7816 */ /* 0x001fcc000000007a */
[----:B------:R0:W2:Y:S04]  /*e4c0*/  @!P2 LDG.E.U16 R122, desc[UR16][R124.64] ;  /* 0x000000107c7aa981 */ /* 0x0000a8000c1e1500 */
[----:B------:R-:W0:Y:S01]  /*e4d0*/  LDL.LU.64 R124, [R1+0x758] ;  /* 0x00075800017c7983 */ /* 0x000e220000300a00 */
[----:B------:R-:W-:-:S03]  /*e4e0*/  PRMT R123, RZ, 0x7610, R123 ;  /* 0x00007610ff7b7816 */ /* 0x000fc6000000007b */
[----:B------:R1:W-:Y:S04]  /*e4f0*/  STS.U16 [R0+UR5+0x10000], R27 ;  /* 0x0100001b00007988 */ /* 0x0003e80008000405 */
[----:B------:R3:W-:Y:S01]  /*e500*/  STS.U16 [R0+UR5+0x18000], R118 ;  /* 0x0180007600007988 */ /* 0x0007e20008000405 */
[----:B-1----:R-:W-:Y:S02]  /*e510*/  @!P2 IMAD.MOV.U32 R27, RZ, RZ, R26 ;  /* 0x000000ffff1ba224 */ /* 0x002fe400078e001a */
[----:B------:R-:W-:Y:S01]  /*e520*/  @!P2 IMAD.MOV.U32 R26, RZ, RZ, R14 ;  /* 0x000000ffff1aa224 */ /* 0x000fe200078e000e */
[----:B---3--:R-:W3:Y:S04]  /*e530*/  LDL.LU R118, [R1+0x488] ;  /* 0x0004880001767983 */ /* 0x008ee80000300800 */
[----:B------:R1:W-:Y:S04]  /*e540*/  STS.U16 [R0+UR5+0x18400], R45 ;  /* 0x0184002d00007988 */ /* 0x0003e80008000405 */
[----:B------:R0:W-:Y:S04]  /*e550*/  STS.U16 [R0+UR5+0x10800], R44 ;  /* 0x0108002c00007988 */ /* 0x0001e80008000405 */
[----:B------:R0:W-:Y:S04]  /*e560*/  STS.U16 [R0+UR5+0x18800], R59 ;  /* 0x0188003b00007988 */ /* 0x0001e80008000405 */
[----:B------:R-:W2:Y:S04]  /*e570*/  @!P2 LDG.E.U16 R123, desc[UR16][R26.64] ;  /* 0x000000101a7ba981 */ /* 0x000ea8000c1e1500 */
[----:B------:R0:W-:Y:S04]  /*e580*/  STS.U16 [R0+UR5+0x18c00], R48 ;  /* 0x018c003000007988 */ /* 0x0001e80008000405 */
[----:B------:R0:W-:Y:S04]  /*e590*/  STS.U16 [R0+UR5+0x10c00], R28 ;  /* 0x010c001c00007988 */ /* 0x0001e80008000405 */
[----:B------:R0:W-:Y:S04]  /*e5a0*/  STS.U16 [R0+UR5+0x10400], R29 ;  /* 0x0104001d00007988 */ /* 0x0001e80008000405 */
[----:B------:R-:W-:Y:S01]  /*e5b0*/  STS.U16 [R0+UR5+0x11800], R80 ;  /* 0x0118005000007988 */ /* 0x000fe20008000405 */
[----:B0-----:R-:W-:-:S06]  /*e5c0*/  PRMT R124, RZ, 0x7610, R124 ;  /* 0x00007610ff7c7816 */ /* 0x001fcc000000007c */
[----:B------:R-:W4:Y:S04]  /*e5d0*/  @!P2 LDG.E.U16 R124, desc[UR16][R12.64] ;  /* 0x000000100c7ca981 */ /* 0x000f28000c1e1500 */
[----:B------:R-:W4:Y:S04]  /*e5e0*/  LDL.LU R12, [R1+0x484] ;  /* 0x00048400010c7983 */ /* 0x000f280000300800 */
[----:B------:R-:W4:Y:S04]  /*e5f0*/  LDL.LU R13, [R1+0x448] ;  /* 0x00044800010d7983 */ /* 0x000f280000300800 */
[----:B------:R-:W4:Y:S04]  /*e600*/  LDL.LU R14, [R1+0x444] ;  /* 0x00044400010e7983 */ /* 0x000f280000300800 */
[----:B-1----:R-:W4:Y:S04]  /*e610*/  LDL.LU R45, [R1+0x408] ;  /* 0x00040800012d7983 */ /* 0x002f280000300800 */
[----:B------:R-:W4:Y:S04]  /*e620*/  LDL.LU R44, [R1+0x404] ;  /* 0x00040400012c7983 */ /* 0x000f280000300800 */
[----:B------:R-:W4:Y:S04]  /*e630*/  LDL.LU R59, [R1+0x3c8] ;  /* 0x0003c800013b7983 */ /* 0x000f280000300800 */
[----:B------:R-:W4:Y:S04]  /*e640*/  LDL.LU R26, [R1+0x3c4] ;  /* 0x0003c400011a7983 */ /* 0x000f280000300800 */
[----:B------:R-:W4:Y:S04]  /*e650*/  LDL.LU R27, [R1+0x388] ;  /* 0x00038800011b7983 */ /* 0x000f280000300800 */
[----:B------:R-:W4:Y:S04]  /*e660*/  LDL.LU R48, [R1+0x384] ;  /* 0x0003840001307983 */ /* 0x000f280000300800 */
[----:B------:R-:W4:Y:S04]  /*e670*/  LDL.LU R28, [R1+0x348] ;  /* 0x00034800011c7983 */ /* 0x000f280000300800 */
[----:B------:R-:W4:Y:S04]  /*e680*/  LDL.LU R29, [R1+0x344] ;  /* 0x00034400011d7983 */ /* 0x000f280000300800 */
[----:B------:R0:W-:Y:S04]  /*e690*/  STS.U16 [R0+UR5+0x19400], R125 ;  /* 0x0194007d00007988 */ /* 0x0001e80008000405 */
[----:B0-----:R-:W4:Y:S04]  /*e6a0*/  LDL.LU R125, [R1+0x480] ;  /* 0x00048000017d7983 */ /* 0x001f280000300800 */
[----:B------:R-:W4:Y:S04]  /*e6b0*/  LDL.LU R80, [R1+0x47c] ;  /* 0x00047c0001507983 */ /* 0x000f280000300800 */
[----:B--2---:R0:W-:Y:S04]  /*e6c0*/  STS.U16 [R0+UR5+0x11400], R105 ;  /* 0x0114006900007988 */ /* 0x0041e80008000405 */
[----:B------:R1:W-:Y:S04]  /*e6d0*/  STS.U16 [R0+UR5+0x11000], R43 ;  /* 0x0110002b00007988 */ /* 0x0003e80008000405 */
[----:B------:R2:W-:Y:S01]  /*e6e0*/  STS.U16 [R0+UR5+0x19000], R42 ;  /* 0x0190002a00007988 */ /* 0x0005e20008000405 */
[----:B0-----:R-:W-:-:S03]  /*e6f0*/  LOP3.LUT R105, R0, 0x10, RZ, 0x3c, !PT ;  /* 0x0000001000697812 */ /* 0x001fc600078e3cff */
[----:B------:R0:W-:Y:S04]  /*e700*/  STS.U16 [R0+UR5+0x19800], R74 ;  /* 0x0198004a00007988 */ /* 0x0001e80008000405 */
[----:B-1----:R-:W4:Y:S04]  /*e710*/  LDL.LU R43, [R1+0x440] ;  /* 0x00044000012b7983 */ /* 0x002f280000300800 */
[----:B--2---:R-:W2:Y:S04]  /*e720*/  LDL.LU R42, [R1+0x43c] ;  /* 0x00043c00012a7983 */ /* 0x004ea80000300800 */
[----:B------:R1:W-:Y:S04]  /*e730*/  STS.U16 [R0+UR5+0x11c00], R116 ;  /* 0x011c007400007988 */ /* 0x0003e80008000405 */
[----:B------:R1:W-:Y:S04]  /*e740*/  STS.U16 [R0+UR5+0x19c00], R119 ;  /* 0x019c007700007988 */ /* 0x0003e80008000405 */
[----:B0-----:R-:W2:Y:S04]  /*e750*/  LDL.LU R74, [R1+0x400] ;  /* 0x00040000014a7983 */ /* 0x001ea80000300800 */
[----:B---3--:R0:W-:Y:S04]  /*e760*/  STS.U16 [R105+UR5+0x10080], R118 ;  /* 0x0100807669007988 */ /* 0x0081e80008000405 */
[----:B-1----:R-:W3:Y:S04]  /*e770*/  LDL.LU R116, [R1+0x3fc] ;  /* 0x0003fc0001747983 */ /* 0x002ee80000300800 */
[----:B------:R-:W2:Y:S04]  /*e780*/  LDL.LU R119, [R1+0x3c0] ;  /* 0x0003c00001777983 */ /* 0x000ea80000300800 */
[----:B0-----:R-:W2:Y:S04]  /*e790*/  LDL.LU R118, [R1+0x3bc] ;  /* 0x0003bc0001767983 */ /* 0x001ea80000300800 */
[----:B----4-:R0:W-:Y:S04]  /*e7a0*/  STS.U16 [R105+UR5+0x18080], R12 ;  /* 0x0180800c69007988 */ /* 0x0101e80008000405 */
[----:B------:R1:W-:Y:S04]  /*e7b0*/  STS.U16 [R105+UR5+0x10480], R13 ;  /* 0x0104800d69007988 */ /* 0x0003e80008000405 */
[----:B------:R4:W-:Y:S04]  /*e7c0*/  STS.U16 [R105+UR5+0x18480], R14 ;  /* 0x0184800e69007988 */ /* 0x0009e80008000405 */
[----:B0-----:R0:W5:Y:S04]  /*e7d0*/  LDL.LU R12, [R1+0x754] ;  /* 0x00075400010c7983 */ /* 0x0011680000300800 */
[----:B-1----:R0:W5:Y:S04]  /*e7e0*/  LDL.LU R13, [R1+0x750] ;  /* 0x00075000010d7983 */ /* 0x0021680000300800 */
[----:B------:R1:W-:Y:S04]  /*e7f0*/  STS.U16 [R105+UR5+0x10880], R45 ;  /* 0x0108802d69007988 */ /* 0x0003e80008000405 */
[----:B----4-:R-:W4:Y:S04]  /*e800*/  LDL.LU R14, [R1+0x74c] ;  /* 0x00074c00010e7983 */ /* 0x010f280000300800 */
[----:B------:R0:W-:Y:S04]  /*e810*/  STS.U16 [R105+UR5+0x18880], R44 ;  /* 0x0188802c69007988 */ /* 0x0001e80008000405 */
[----:B------:R0:W-:Y:S04]  /*e820*/  STS.U16 [R105+UR5+0x10c80], R59 ;  /* 0x010c803b69007988 */ /* 0x0001e80008000405 */
[----:B-1----:R-:W4:Y:S04]  /*e830*/  LDL.LU R45, [R1+0x380] ;  /* 0x00038000012d7983 */ /* 0x002f280000300800 */
[----:B0-----:R-:W4:Y:S04]  /*e840*/  LDL.LU R44, [R1+0x37c] ;  /* 0x00037c00012c7983 */ /* 0x001f280000300800 */
[----:B------:R0:W-:Y:S04]  /*e850*/  STS.U16 [R105+UR5+0x18c80], R26 ;  /* 0x018c801a69007988 */ /* 0x0001e80008000405 */
[----:B------:R-:W4:Y:S04]  /*e860*/  LDL.LU R59, [R1+0x340] ;  /* 0x00034000013b7983 */ /* 0x000f280000300800 */
[----:B------:R1:W-:Y:S04]  /*e870*/  STS.U16 [R105+UR5+0x11080], R27 ;  /* 0x0110801b69007988 */ /* 0x0003e80008000405 */
[----:B0-----:R0:W5:Y:S04]  /*e880*/  LDL.LU R26, [R1+0x748] ;  /* 0x00074800011a7983 */ /* 0x0011680000300800 */
[----:B------:R0:W-:Y:S04]  /*e890*/  STS.U16 [R105+UR5+0x19080], R48 ;  /* 0x0190803069007988 */ /* 0x0001e80008000405 */
[----:B-1----:R1:W5:Y:S04]  /*e8a0*/  LDL.LU R27, [R1+0x744] ;  /* 0x00074400011b7983 */ /* 0x0023680000300800 */
[----:B------:R1:W-:Y:S04]  /*e8b0*/  STS.U16 [R105+UR5+0x11480], R28 ;  /* 0x0114801c69007988 */ /* 0x0003e80008000405 */
[----:B0-----:R-:W4:Y:S04]  /*e8c0*/  LDL.LU R48, [R1+0x740] ;  /* 0x0007400001307983 */ /* 0x001f280000300800 */
[----:B------:R0:W-:Y:S04]  /*e8d0*/  STS.U16 [R105+UR5+0x19480], R29 ;  /* 0x0194801d69007988 */ /* 0x0001e80008000405 */
[----:B-1----:R1:W5:Y:S04]  /*e8e0*/  LDL.LU R28, [R1+0x73c] ;  /* 0x00073c00011c7983 */ /* 0x0023680000300800 */
[----:B------:R-:W-:Y:S04]  /*e8f0*/  STS.U16 [R105+UR5+0x11880], R61 ;  /* 0x0118803d69007988 */ /* 0x000fe80008000405 */
[----:B0-----:R1:W5:Y:S04]  /*e900*/  LDL.LU R29, [R1+0x738] ;  /* 0x00073800011d7983 */ /* 0x0013680000300800 */
[----:B------:R0:W-:Y:S04]  /*e910*/  STS.U16 [R105+UR5+0x19880], R75 ;  /* 0x0198804b69007988 */ /* 0x0001e80008000405 */
[----:B------:R1:W-:Y:S04]  /*e920*/  STS.U16 [R105+UR5+0x11c80], R33 ;  /* 0x011c802169007988 */ /* 0x0003e80008000405 */
[----:B0-----:R-:W4:Y:S04]  /*e930*/  LDL.LU R75, [R1+0x734] ;  /* 0x00073400014b7983 */ /* 0x001f280000300800 */
[----:B-1----:R-:W4:Y:S04]  /*e940*/  LDL.LU R33, [R1+0x730] ;  /* 0x0007300001217983 */ /* 0x002f280000300800 */
[----:B------:R0:W-:Y:S04]  /*e950*/  STS.U16 [R105+UR5+0x19c80], R90 ;  /* 0x019c805a69007988 */ /* 0x0001e80008000405 */
[----:B0-----:R-:W4:Y:S01]  /*e960*/  LDL.LU R105, [R1+0x478] ;  /* 0x0004780001697983 */ /* 0x001f220000300800 */
[----:B------:R-:W-:-:S03]  /*e970*/  LOP3.LUT R61, R0, 0x20, RZ, 0x3c, !PT ;  /* 0x00000020003d7812 */ /* 0x000fc600078e3cff */
[----:B------:R-:W4:Y:S04]  /*e980*/  LDL.LU R90, [R1+0x474] ;  /* 0x00047400015a7983 */ /* 0x000f280000300800 */
[----:B------:R0:W-:Y:S04]  /*e990*/  STS.U16 [R61+UR5+0x10100], R125 ;  /* 0x0101007d3d007988 */ /* 0x0001e80008000405 */
[----:B------:R1:W-:Y:S04]  /*e9a0*/  STS.U16 [R61+UR5+0x18100], R80 ;  /* 0x018100503d007988 */ /* 0x0003e80008000405 */
[----:B0-----:R-:W4:Y:S04]  /*e9b0*/  LDL.LU R125, [R1+0x438] ;  /* 0x00043800017d7983 */ /* 0x001f280000300800 */
[----:B-1----:R-:W4:Y:S04]  /*e9c0*/  LDL.LU R80, [R1+0x434] ;  /* 0x0004340001507983 */ /* 0x002f280000300800 */
[----:B------:R-:W-:Y:S04]  /*e9d0*/  STS.U16 [R61+UR5+0x10500], R43 ;  /* 0x0105002b3d007988 */ /* 0x000fe80008000405 */
[----:B--2---:R0:W-:Y:S04]  /*e9e0*/  STS.U16 [R61+UR5+0x18500], R42 ;  /* 0x0185002a3d007988 */ /* 0x0041e80008000405 */
[----:B------:R1:W-:Y:S04]  /*e9f0*/  STS.U16 [R61+UR5+0x10900], R74 ;  /* 0x0109004a3d007988 */ /* 0x0003e80008000405 */
[----:B---3--:R2:W-:Y:S04]  /*ea00*/  STS.U16 [R61+UR5+0x18900], R116 ;  /* 0x018900743d007988 */ /* 0x0085e80008000405 */
[----:B0-----:R-:W3:Y:S04]  /*ea10*/  LDL.LU R42, [R1+0x3f8] ;  /* 0x0003f800012a7983 */ /* 0x001ee80000300800 */
[----:B------:R-:W3:Y:S04]  /*ea20*/  LDL.LU R43, [R1+0x3f4] ;  /* 0x0003f400012b7983 */ /* 0x000ee80000300800 */
[----:B------:R0:W-:Y:S04]  /*ea30*/  STS.U16 [R61+UR5+0x10d00], R119 ;  /* 0x010d00773d007988 */ /* 0x0001e80008000405 */
[----:B-1----:R-:W3:Y:S04]  /*ea40*/  LDL.LU R74, [R1+0x3b8] ;  /* 0x0003b800014a7983 */ /* 0x002ee80000300800 */
[----:B------:R1:W-:Y:S04]  /*ea50*/  STS.U16 [R61+UR5+0x18d00], R118 ;  /* 0x018d00763d007988 */ /* 0x0003e80008000405 */
[----:B--2---:R-:W2:Y:S04]  /*ea60*/  LDL.LU R116, [R1+0x3b4] ;  /* 0x0003b40001747983 */ /* 0x004ea80000300800 */
[----:B0-----:R-:W2:Y:S04]  /*ea70*/  LDL.LU R119, [R1+0x378] ;  /* 0x0003780001777983 */ /* 0x001ea80000300800 */
[----:B-1----:R-:W2:Y:S04]  /*ea80*/  LDL.LU R118, [R1+0x374] ;  /* 0x0003740001767983 */ /* 0x002ea80000300800 */
[----:B----4-:R-:W-:Y:S04]  /*ea90*/  STS.U16 [R61+UR5+0x11100], R45 ;  /* 0x0111002d3d007988 */ /* 0x010fe80008000405 */
[----:B------:R0:W-:Y:S04]  /*eaa0*/  STS.U16 [R61+UR5+0x19100], R44 ;  /* 0x0191002c3d007988 */ /* 0x0001e80008000405 */
[----:B0-----:R-:W4:Y:S04]  /*eab0*/  LDL.LU R44, [R1+0x338] ;  /* 0x00033800012c7983 */ /* 0x001f280000300800 */
[----:B------:R-:W4:Y:S04]  /*eac0*/  LDL.LU R45, [R1+0x334] ;  /* 0x00033400012d7983 */ /* 0x000f280000300800 */
[----:B------:R0:W-:Y:S02]  /*ead0*/  STS.U16 [R61+UR5+0x11500], R59 ;  /* 0x0115003b3d007988 */ /* 0x0001e40008000405 */
[----:B0-----:R-:W-:-:S02]  /*eae0*/  LOP3.LUT R59, R0, 0x30, RZ, 0x3c, !PT ;  /* 0x00000030003b7812 */ /* 0x001fc400078e3cff */
[----:B------:R-:W-:Y:S04]  /*eaf0*/  STS.U16 [R61+UR5+0x19500], R33 ;  /* 0x019500213d007988 */ /* 0x000fe80008000405 */
[----:B------:R-:W-:Y:S04]  /*eb00*/  STS.U16 [R61+UR5+0x11900], R32 ;  /* 0x011900203d007988 */ /* 0x000fe80008000405 */
[----:B------:R-:W-:Y:S04]  /*eb10*/  STS.U16 [R61+UR5+0x19900], R46 ;  /* 0x0199002e3d007988 */ /* 0x000fe80008000405 */
[----:B------:R0:W-:Y:S04]  /*eb20*/  STS.U16 [R61+UR5+0x11d00], R30 ;  /* 0x011d001e3d007988 */ /* 0x0001e80008000405 */
[----:B------:R-:W-:Y:S04]  /*eb30*/  STS.U16 [R61+UR5+0x19d00], R60 ;  /* 0x019d003c3d007988 */ /* 0x000fe80008000405 */
[----:B0-----:R-:W4:Y:S04]  /*eb40*/  LDL.LU R30, [R1+0x470] ;  /* 0x00047000011e7983 */ /* 0x001f280000300800 */
[----:B------:R-:W4:Y:S04]  /*eb50*/  LDL.LU R33, [R1+0x46c] ;  /* 0x00046c0001217983 */ /* 0x000f280000300800 */
[----:B------:R-:W4:Y:S04]  /*eb60*/  LDL.LU R32, [R1+0x430] ;  /* 0x0004300001207983 */ /* 0x000f280000300800 */
[----:B------:R-:W4:Y:S04]  /*eb70*/  LDL.LU R46, [R1+0x42c] ;  /* 0x00042c00012e7983 */ /* 0x000f280000300800 */
[----:B------:R0:W-:Y:S04]  /*eb80*/  STS.U16 [R59+UR5+0x10180], R105 ;  /* 0x010180693b007988 */ /* 0x0001e80008000405 */
[----:B0-----:R-:W4:Y:S04]  /*eb90*/  LDL.LU R105, [R1+0x3f0] ;  /* 0x0003f00001697983 */ /* 0x001f280000300800 */
[----:B------:R-:W-:Y:S04]  /*eba0*/  STS.U16 [R59+UR5+0x18180], R90 ;  /* 0x0181805a3b007988 */ /* 0x000fe80008000405 */
[----:B------:R-:W4:Y:S04]  /*ebb0*/  LDL.LU R60, [R1+0x3ec] ;  /* 0x0003ec00013c7983 */ /* 0x000f280000300800 */
[----:B------:R0:W-:Y:S04]  /*ebc0*/  STS.U16 [R59+UR5+0x10580], R125 ;  /* 0x0105807d3b007988 */ /* 0x0001e80008000405 */
[----:B------:R-:W4:Y:S04]  /*ebd0*/  LDL.LU R61, [R1+0x3b0] ;  /* 0x0003b000013d7983 */ /* 0x000f280000300800 */
[----:B------:R1:W-:Y:S04]  /*ebe0*/  STS.U16 [R59+UR5+0x18580], R80 ;  /* 0x018580503b007988 */ /* 0x0003e80008000405 */
[----:B0-----:R-:W4:Y:S04]  /*ebf0*/  LDL.LU R125, [R1+0x3ac] ;  /* 0x0003ac00017d7983 */ /* 0x001f280000300800 */
[----:B-1----:R-:W4:Y:S04]  /*ec00*/  LDL.LU R80, [R1+0x370] ;  /* 0x0003700001507983 */ /* 0x002f280000300800 */
[----:B---3--:R0:W-:Y:S04]  /*ec10*/  STS.U16 [R59+UR5+0x10980], R42 ;  /* 0x0109802a3b007988 */ /* 0x0081e80008000405 */
[----:B------:R1:W-:Y:S04]  /*ec20*/  STS.U16 [R59+UR5+0x18980], R43 ;  /* 0x0189802b3b007988 */ /* 0x0003e80008000405 */
[----:B------:R-:W3:Y:S04]  /*ec30*/  LDL.LU R90, [R1+0x36c] ;  /* 0x00036c00015a7983 */ /* 0x000ee80000300800 */
[----:B------:R1:W-:Y:S04]  /*ec40*/  STS.U16 [R59+UR5+0x10d80], R74 ;  /* 0x010d804a3b007988 */ /* 0x0003e80008000405 */
[----:B0-----:R0:W5:Y:S04]  /*ec50*/  LDL.LU R42, [R1+0x72c] ;  /* 0x00072c00012a7983 */ /* 0x0011680000300800 */
[----:B--2---:R2:W-:Y:S04]  /*ec60*/  STS.U16 [R59+UR5+0x18d80], R116 ;  /* 0x018d80743b007988 */ /* 0x0045e80008000405 */
[----:B-1----:R0:W5:Y:S04]  /*ec70*/  LDL.LU R43, [R1+0x728] ;  /* 0x00072800012b7983 */ /* 0x0021680000300800 */
[----:B------:R1:W-:Y:S04]  /*ec80*/  STS.U16 [R59+UR5+0x11180], R119 ;  /* 0x011180773b007988 */ /* 0x0003e80008000405 */
[----:B------:R-:W3:Y:S04]  /*ec90*/  LDL.LU R74, [R1+0x724] ;  /* 0x00072400014a7983 */ /* 0x000ee80000300800 */
[----:B------:R0:W-:Y:S04]  /*eca0*/  STS.U16 [R59+UR5+0x19180], R118 ;  /* 0x019180763b007988 */ /* 0x0001e80008000405 */
[----:B--2---:R-:W2:Y:S04]  /*ecb0*/  LDL.LU R116, [R1+0x468] ;  /* 0x0004680001747983 */ /* 0x004ea80000300800 */
[----:B-1----:R-:W2:Y:S04]  /*ecc0*/  LDL.LU R119, [R1+0x464] ;  /* 0x0004640001777983 */ /* 0x002ea80000300800 */
[----:B0-----:R-:W2:Y:S04]  /*ecd0*/  LDL.LU R118, [R1+0x428] ;  /* 0x0004280001767983 */ /* 0x001ea80000300800 */
[----:B----4-:R0:W-:Y:S04]  /*ece0*/  STS.U16 [R59+UR5+0x11580], R44 ;  /* 0x0115802c3b007988 */ /* 0x0101e80008000405 */
[----:B------:R1:W-:Y:S04]  /*ecf0*/  STS.U16 [R59+UR5+0x19580], R45 ;  /* 0x0195802d3b007988 */ /* 0x0003e80008000405 */
[----:B------:R4:W-:Y:S04]  /*ed00*/  STS.U16 [R59+UR5+0x11980], R93 ;  /* 0x0119805d3b007988 */ /* 0x0009e80008000405 */
[----:B0-----:R0:W5:Y:S04]  /*ed10*/  LDL.LU R44, [R1+0x720] ;  /* 0x00072000012c7983 */ /* 0x0011680000300800 */
[----:B-1----:R0:W5:Y:S01]  /*ed20*/  LDL.LU R45, [R1+0x71c] ;  /* 0x00071c00012d7983 */ /* 0x0021620000300800 */
[----:B----4-:R-:W-:-:S03]  /*ed30*/  LOP3.LUT R93, R0, 0x40, RZ, 0x3c, !PT ;  /* 0x00000040005d7812 */ /* 0x010fc600078e3cff */
[----:B------:R1:W-:Y:S04]  /*ed40*/  STS.U16 [R59+UR5+0x19980], R107 ;  /* 0x0199806b3b007988 */ /* 0x0003e80008000405 */
[----:B------:R4:W-:Y:S04]  /*ed50*/  STS.U16 [R59+UR5+0x11d80], R58 ;  /* 0x011d803a3b007988 */ /* 0x0009e80008000405 */
[----:B------:R0:W-:Y:S04]  /*ed60*/  STS.U16 [R59+UR5+0x19d80], R31 ;  /* 0x019d801f3b007988 */ /* 0x0001e80008000405 */
[----:B-1----:R-:W2:Y:S04]  /*ed70*/  LDL.LU R107, [R1+0x718] ;  /* 0x00071800016b7983 */ /* 0x002ea80000300800 */
[----:B----4-:R1:W5:Y:S04]  /*ed80*/  LDL.LU R58, [R1+0x714] ;  /* 0x00071400013a7983 */ /* 0x0103680000300800 */
[----:B0-----:R1:W5:Y:S04]  /*ed90*/  LDL.LU R59, [R1+0x710] ;  /* 0x00071000013b7983 */ /* 0x0013680000300800 */
[----:B------:R-:W4:Y:S04]  /*eda0*/  LDL.LU R31, [R1+0x424] ;  /* 0x00042400011f7983 */ /* 0x000f280000300800 */
[----:B------:R0:W-:Y:S04]  /*edb0*/  STS.U16 [R93+UR5+0x10200], R30 ;  /* 0x0102001e5d007988 */ /* 0x0001e80008000405 */
[----:B------:R1:W-:Y:S04]  /*edc0*/  STS.U16 [R93+UR5+0x18200], R33 ;  /* 0x018200215d007988 */ /* 0x0003e80008000405 */
[----:B------:R1:W-:Y:S04]  /*edd0*/  STS.U16 [R93+UR5+0x10600], R32 ;  /* 0x010600205d007988 */ /* 0x0003e80008000405 */
[----:B0-----:R-:W2:Y:S04]  /*ede0*/  LDL.LU R30, [R1+0x3e8] ;  /* 0x0003e800011e7983 */ /* 0x001ea80000300800 */
[----:B-1----:R-:W2:Y:S04]  /*edf0*/  LDL.LU R33, [R1+0x3e4] ;  /* 0x0003e40001217983 */ /* 0x002ea80000300800 */
[----:B------:R0:W-:Y:S04]  /*ee00*/  STS.U16 [R93+UR5+0x18600], R46 ;  /* 0x0186002e5d007988 */ /* 0x0001e80008000405 */
[----:B------:R-:W2:Y:S04]  /*ee10*/  LDL.LU R32, [R1+0x3a8] ;  /* 0x0003a80001207983 */ /* 0x000ea80000300800 */
[----:B------:R1:W-:Y:S04]  /*ee20*/  STS.U16 [R93+UR5+0x10a00], R105 ;  /* 0x010a00695d007988 */ /* 0x0003e80008000405 */
[----:B0-----:R-:W2:Y:S04]  /*ee30*/  LDL.LU R46, [R1+0x3a4] ;  /* 0x0003a400012e7983 */ /* 0x001ea80000300800 */
[----:B-1----:R-:W2:Y:S04]  /*ee40*/  LDL.LU R105, [R1+0x70c] ;  /* 0x00070c0001697983 */ /* 0x002ea80000300800 */
[----:B------:R0:W-:Y:S04]  /*ee50*/  STS.U16 [R93+UR5+0x18a00], R60 ;  /* 0x018a003c5d007988 */ /* 0x0001e80008000405 */
[----:B------:R1:W-:Y:S04]  /*ee60*/  STS.U16 [R93+UR5+0x10e00], R61 ;  /* 0x010e003d5d007988 */ /* 0x0003e80008000405 */
[----:B------:R1:W-:Y:S04]  /*ee70*/  STS.U16 [R93+UR5+0x18e00], R125 ;  /* 0x018e007d5d007988 */ /* 0x0003e80008000405 */
[----:B0-----:R0:W5:Y:S04]  /*ee80*/  LDL.LU R60, [R1+0x708] ;  /* 0x00070800013c7983 */ /* 0x0011680000300800 */
[----:B-1----:R0:W5:Y:S04]  /*ee90*/  LDL.LU R61, [R1+0x704] ;  /* 0x00070400013d7983 */ /* 0x0021680000300800 */
[----:B------:R-:W4:Y:S04]  /*eea0*/  LDL.LU R125, [R1+0x700] ;  /* 0x00070000017d7983 */ /* 0x000f280000300800 */
[----:B------:R1:W-:Y:S04]  /*eeb0*/  STS.U16 [R93+UR5+0x11200], R80 ;  /* 0x011200505d007988 */ /* 0x0003e80008000405 */
[----:B-1----:R-:W4:Y:S04]  /*eec0*/  LDL.LU R80, [R1+0x6fc] ;  /* 0x0006fc0001507983 */ /* 0x002f280000300800 */
[----:B---3--:R1:W-:Y:S02]  /*eed0*/  STS.U16 [R93+UR5+0x19200], R90 ;  /* 0x0192005a5d007988 */ /* 0x0083e40008000405 */
[----:B-1----:R-:W-:-:S02]  /*eee0*/  LOP3.LUT R90, R0, 0x50, RZ, 0x3c, !PT ;  /* 0x00000050005a7812 */ /* 0x002fc400078e3cff */
[----:B--2---:R-:W-:Y:S04]  /*eef0*/  STS.U16 [R93+UR5+0x11600], R105 ;  /* 0x011600695d007988 */ /* 0x004fe80008000405 */
[----:B------:R-:W-:Y:S04]  /*ef00*/  STS.U16 [R93+UR5+0x19600], R107 ;  /* 0x0196006b5d007988 */ /* 0x000fe80008000405 */
[----:B------:R-:W-:Y:S04]  /*ef10*/  STS.U16 [R93+UR5+0x11a00], R106 ;  /* 0x011a006a5d007988 */ /* 0x000fe80008000405 */
[----:B------:R-:W-:Y:S04]  /*ef20*/  STS.U16 [R93+UR5+0x19a00], R117 ;  /* 0x019a00755d007988 */ /* 0x000fe80008000405 */
[----:B------:R-:W-:Y:S04]  /*ef30*/  STS.U16 [R93+UR5+0x11e00], R104 ;  /* 0x011e00685d007988 */ /* 0x000fe80008000405 */
[----:B------:R1:W-:Y:S04]  /*ef40*/  STS.U16 [R93+UR5+0x19e00], R92 ;  /* 0x019e005c5d007988 */ /* 0x0003e80008000405 */
[----:B------:R2:W-:Y:S04]  /*ef50*/  STS.U16 [R90+UR5+0x10280], R116 ;  /* 0x010280745a007988 */ /* 0x0005e80008000405 */
[----:B-1----:R-:W3:Y:S04]  /*ef60*/  LDL.LU R92, [R1+0x460] ;  /* 0x00046000015c7983 */ /* 0x002ee80000300800 */
[----:B------:R-:W3:Y:S04]  /*ef70*/  LDL.LU R93, [R1+0x45c] ;  /* 0x00045c00015d7983 */ /* 0x000ee80000300800 */
[----:B------:R-:W3:Y:S04]  /*ef80*/  LDL.LU R104, [R1+0x420] ;  /* 0x0004200001687983 */ /* 0x000ee80000300800 */
[----:B------:R-:W3:Y:S04]  /*ef90*/  LDL.LU R105, [R1+0x41c] ;  /* 0x00041c0001697983 */ /* 0x000ee80000300800 */
[----:B------:R-:W3:Y:S04]  /*efa0*/  LDL.LU R106, [R1+0x3e0] ;  /* 0x0003e000016a7983 */ /* 0x000ee80000300800 */
[----:B------:R-:W3:Y:S04]  /*efb0*/  LDL.LU R107, [R1+0x3dc] ;  /* 0x0003dc00016b7983 */ /* 0x000ee80000300800 */
[----:B------:R-:W-:Y:S04]  /*efc0*/  STS.U16 [R90+UR5+0x18280], R119 ;  /* 0x018280775a007988 */ /* 0x000fe80008000405 */
[----:B--2---:R-:W2:Y:S04]  /*efd0*/  LDL.LU R116, [R1+0x3a0] ;  /* 0x0003a00001747983 */ /* 0x004ea80000300800 */
[----:B------:R1:W-:Y:S04]  /*efe0*/  STS.U16 [R90+UR5+0x10680], R118 ;  /* 0x010680765a007988 */ /* 0x0003e80008000405 */
[----:B------:R-:W2:Y:S04]  /*eff0*/  LDL.LU R117, [R1+0x39c] ;  /* 0x00039c0001757983 */ /* 0x000ea80000300800 */
[----:B-1----:R-:W2:Y:S04]  /*f000*/  LDL.LU R118, [R1+0x360] ;  /* 0x0003600001767983 */ /* 0x002ea80000300800 */
[----:B------:R-:W2:Y:S04]  /*f010*/  LDL.LU R119, [R1+0x35c] ;  /* 0x00035c0001777983 */ /* 0x000ea80000300800 */
[----:B----4-:R-:W-:Y:S04]  /*f020*/  STS.U16 [R90+UR5+0x18680], R31 ;  /* 0x0186801f5a007988 */ /* 0x010fe80008000405 */
[----:B------:R1:W-:Y:S04]  /*f030*/  STS.U16 [R90+UR5+0x10a80], R30 ;  /* 0x010a801e5a007988 */ /* 0x0003e80008000405 */
[----:B------:R-:W-:Y:S04]  /*f040*/  STS.U16 [R90+UR5+0x18a80], R33 ;  /* 0x018a80215a007988 */ /* 0x000fe80008000405 */
[----:B------:R4:W-:Y:S04]  /*f050*/  STS.U16 [R90+UR5+0x10e80], R32 ;  /* 0x010e80205a007988 */ /* 0x0009e80008000405 */
[----:B-1----:R-:W2:Y:S04]  /*f060*/  LDL.LU R30, [R1+0x458] ;  /* 0x00045800011e7983 */ /* 0x002ea80000300800 */
[----:B------:R-:W2:Y:S04]  /*f070*/  LDL.LU R31, [R1+0x454] ;  /* 0x00045400011f7983 */ /* 0x000ea80000300800 */
[----:B------:R-:W-:Y:S04]  /*f080*/  STS.U16 [R90+UR5+0x18e80], R46 ;  /* 0x018e802e5a007988 */ /* 0x000fe80008000405 */
[----:B----4-:R-:W4:Y:S04]  /*f090*/  LDL.LU R32, [R1+0x418] ;  /* 0x0004180001207983 */ /* 0x010f280000300800 */
[----:B------:R1:W-:Y:S04]  /*f0a0*/  STS.U16 [R90+UR5+0x11280], R80 ;  /* 0x011280505a007988 */ /* 0x0003e80008000405 */
[----:B------:R-:W4:Y:S04]  /*f0b0*/  LDL.LU R33, [R1+0x414] ;  /* 0x0004140001217983 */ /* 0x000f280000300800 */
[----:B------:R0:W-:Y:S04]  /*f0c0*/  STS.U16 [R90+UR5+0x19280], R125 ;  /* 0x0192807d5a007988 */ /* 0x0001e80008000405 */
[----:B-1----:R-:W4:Y:S04]  /*f0d0*/  LDL.LU R80, [R1+0x3d8] ;  /* 0x0003d80001507983 */ /* 0x002f280000300800 */
[----:B------:R-:W4:Y:S04]  /*f0e0*/  LDL.LU R46, [R1+0x3d4] ;  /* 0x0003d400012e7983 */ /* 0x000f280000300800 */
[----:B0-----:R-:W4:Y:S04]  /*f0f0*/  LDL.LU R125, [R1+0x398] ;  /* 0x00039800017d7983 */ /* 0x001f280000300800 */
[----:B------:R0:W-:Y:S04]  /*f100*/  STS.U16 [R90+UR5+0x11680], R74 ;  /* 0x0116804a5a007988 */ /* 0x0001e80008000405 */
[----:B------:R-:W-:Y:S04]  /*f110*/  STS.U16 [R90+UR5+0x19680], R75 ;  /* 0x0196804b5a007988 */ /* 0x000fe80008000405 */
[----:B------:R1:W-:Y:S04]  /*f120*/  STS.U16 [R90+UR5+0x11a80], R16 ;  /* 0x011a80105a007988 */ /* 0x0003e80008000405 */
[----:B------:R1:W-:Y:S04]  /*f130*/  STS.U16 [R90+UR5+0x19a80], R76 ;  /* 0x019a804c5a007988 */ /* 0x0003e80008000405 */
[----:B0-----:R0:W5:Y:S01]  /*f140*/  LDL.LU R74, [R1+0x6f8] ;  /* 0x0006f800014a7983 */ /* 0x0011620000300800 */
[----:B-1----:R-:W-:-:S03]  /*f150*/  LOP3.LUT R16, R0, 0x60, RZ, 0x3c, !PT ;  /* 0x0000006000107812 */ /* 0x002fc600078e3cff */
[----:B------:R1:W-:Y:S04]  /*f160*/  STS.U16 [R90+UR5+0x11e80], R77 ;  /* 0x011e804d5a007988 */ /* 0x0003e80008000405 */
[----:B------:R0:W5:Y:S04]  /*f170*/  LDL.LU R75, [R1+0x6f4] ;  /* 0x0006f400014b7983 */ /* 0x0001680000300800 */
[----:B------:R0:W-:Y:S04]  /*f180*/  STS.U16 [R90+UR5+0x19e80], R91 ;  /* 0x019e805b5a007988 */ /* 0x0001e80008000405 */
[----:B------:R0:W5:Y:S04]  /*f190*/  LDL.LU R76, [R1+0x6f0] ;  /* 0x0006f000014c7983 */ /* 0x0001680000300800 */
[----:B-1----:R1:W5:Y:S04]  /*f1a0*/  LDL.LU R77, [R1+0x6ec] ;  /* 0x0006ec00014d7983 */ /* 0x0023680000300800 */
[----:B0-----:R1:W5:Y:S04]  /*f1b0*/  LDL.LU R90, [R1+0x6e8] ;  /* 0x0006e800015a7983 */ /* 0x0013680000300800 */
[----:B------:R1:W5:Y:S04]  /*f1c0*/  LDL.LU R91, [R1+0x6e4] ;  /* 0x0006e400015b7983 */ /* 0x0003680000300800 */
[----:B---3--:R0:W-:Y:S04]  /*f1d0*/  STS.U16 [R16+UR5+0x10300], R92 ;  /* 0x0103005c10007988 */ /* 0x0081e80008000405 */
[----:B------:R3:W-:Y:S04]  /*f1e0*/  STS.U16 [R16+UR5+0x18300], R93 ;  /* 0x0183005d10007988 */ /* 0x0007e80008000405 */
[----:B------:R1:W-:Y:S04]  /*f1f0*/  STS.U16 [R16+UR5+0x10700], R104 ;  /* 0x0107006810007988 */ /* 0x0003e80008000405 */
[----:B------:R1:W-:Y:S04]  /*f200*/  STS.U16 [R16+UR5+0x18700], R105 ;  /* 0x0187006910007988 */ /* 0x0003e80008000405 */
[----:B0-----:R0:W5:Y:S04]  /*f210*/  LDL.LU R92, [R1+0x6e0] ;  /* 0x0006e000015c7983 */ /* 0x0011680000300800 */
[----:B------:R0:W-:Y:S04]  /*f220*/  STS.U16 [R16+UR5+0x10b00], R106 ;  /* 0x010b006a10007988 */ /* 0x0001e80008000405 */
[----:B---3--:R3:W5:Y:S04]  /*f230*/  LDL.LU R93, [R1+0x6dc] ;  /* 0x0006dc00015d7983 */ /* 0x0087680000300800 */
[----:B------:R0:W-:Y:S04]  /*f240*/  STS.U16 [R16+UR5+0x18b00], R107 ;  /* 0x018b006b10007988 */ /* 0x0001e80008000405 */
[----:B-1----:R3:W5:Y:S04]  /*f250*/  LDL.LU R104, [R1+0x6d8] ;  /* 0x0006d80001687983 */ /* 0x0027680000300800 */
[----:B--2---:R1:W-:Y:S04]  /*f260*/  STS.U16 [R16+UR5+0x10f00], R116 ;  /* 0x010f007410007988 */ /* 0x0043e80008000405 */
[----:B------:R3:W5:Y:S04]  /*f270*/  LDL.LU R105, [R1+0x6d4] ;  /* 0x0006d40001697983 */ /* 0x0007680000300800 */
[----:B------:R2:W-:Y:S04]  /*f280*/  STS.U16 [R16+UR5+0x18f00], R117 ;  /* 0x018f007510007988 */ /* 0x0005e80008000405 */
[----:B0-----:R3:W5:Y:S04]  /*f290*/  LDL.LU R106, [R1+0x6d0] ;  /* 0x0006d000016a7983 */ /* 0x0017680000300800 */
[----:B------:R0:W-:Y:S04]  /*f2a0*/  STS.U16 [R16+UR5+0x11300], R118 ;  /* 0x0113007610007988 */ /* 0x0001e80008000405 */
[----:B------:R3:W5:Y:S04]  /*f2b0*/  LDL.LU R107, [R1+0x6cc] ;  /* 0x0006cc00016b7983 */ /* 0x0007680000300800 */
[----:B------:R0:W-:Y:S04]  /*f2c0*/  STS.U16 [R16+UR5+0x19300], R119 ;  /* 0x0193007710007988 */ /* 0x0001e80008000405 */
[----:B-1----:R3:W5:Y:S04]  /*f2d0*/  LDL.LU R116, [R1+0x6c8] ;  /* 0x0006c80001747983 */ /* 0x0027680000300800 */
[----:B------:R1:W-:Y:S04]  /*f2e0*/  STS.U16 [R16+UR5+0x11700], R48 ;  /* 0x0117003010007988 */ /* 0x0003e80008000405 */
[----:B--2---:R3:W5:Y:S04]  /*f2f0*/  LDL.LU R117, [R1+0x6c4] ;  /* 0x0006c40001757983 */ /* 0x0047680000300800 */
[----:B------:R-:W-:Y:S04]  /*f300*/  STS.U16 [R16+UR5+0x19700], R14 ;  /* 0x0197000e10007988 */ /* 0x000fe80008000405 */
[----:B0-----:R3:W5:Y:S04]  /*f310*/  LDL.LU R118, [R1+0x6c0] ;  /* 0x0006c00001767983 */ /* 0x0017680000300800 */
[----:B------:R0:W-:Y:S04]  /*f320*/  STS.U16 [R16+UR5+0x11b00], R65 ;  /* 0x011b004110007988 */ /* 0x0001e80008000405 */
[----:B------:R3:W5:Y:S04]  /*f330*/  LDL.LU R119, [R1+0x6bc] ;  /* 0x0006bc0001777983 */ /* 0x0007680000300800 */
[----:B-1----:R-:W2:Y:S01]  /*f340*/  LDL.LU R48, [R1+0x6b8] ;  /* 0x0006b80001307983 */ /* 0x002ea20000300800 */
[----:B0-----:R-:W-:-:S03]  /*f350*/  LOP3.LUT R65, R0, 0x70, RZ, 0x3c, !PT ;  /* 0x0000007000417812 */ /* 0x001fc600078e3cff */
[----:B------:R3:W5:Y:S04]  /*f360*/  LDL.LU R14, [R1+0x6b4] ;  /* 0x0006b400010e7983 */ /* 0x0007680000300800 */
[----:B------:R0:W-:Y:S04]  /*f370*/  STS.U16 [R16+UR5+0x19b00], R15 ;  /* 0x019b000f10007988 */ /* 0x0001e80008000405 */
[----:B------:R1:W-:Y:S04]  /*f380*/  STS.U16 [R16+UR5+0x11f00], R47 ;  /* 0x011f002f10007988 */ /* 0x0003e80008000405 */
[----:B------:R3:W-:Y:S04]  /*f390*/  STS.U16 [R16+UR5+0x19f00], R17 ;  /* 0x019f001110007988 */ /* 0x0007e80008000405 */
[----:B0-----:R0:W5:Y:S04]  /*f3a0*/  LDL.LU R15, [R1+0x6b0] ;  /* 0x0006b000010f7983 */ /* 0x0011680000300800 */
[----:B-1----:R-:W2:Y:S04]  /*f3b0*/  LDL.LU R47, [R1+0x6ac] ;  /* 0x0006ac00012f7983 */ /* 0x002ea80000300800 */
[----:B---3--:R0:W5:Y:S04]  /*f3c0*/  LDL.LU R16, [R1+0x6a8] ;  /* 0x0006a80001107983 */ /* 0x0081680000300800 */
[----:B------:R1:W-:Y:S04]  /*f3d0*/  STS.U16 [R65+UR5+0x10380], R30 ;  /* 0x0103801e41007988 */ /* 0x0003e80008000405 */
[----:B------:R0:W5:Y:S04]  /*f3e0*/  LDL.LU R17, [R1+0x6a4] ;  /* 0x0006a40001117983 */ /* 0x0001680000300800 */
[----:B------:R3:W-:Y:S04]  /*f3f0*/  STS.U16 [R65+UR5+0x18380], R31 ;  /* 0x0183801f41007988 */ /* 0x0007e80008000405 */
[----:B-1----:R0:W5:Y:S04]  /*f400*/  LDL.LU R30, [R1+0x6a0] ;  /* 0x0006a000011e7983 */ /* 0x0021680000300800 */
[----:B----4-:R1:W-:Y:S04]  /*f410*/  STS.U16 [R65+UR5+0x10780], R32 ;  /* 0x0107802041007988 */ /* 0x0103e80008000405 */
[----:B---3--:R0:W5:Y:S04]  /*f420*/  LDL.LU R31, [R1+0x69c] ;  /* 0x00069c00011f7983 */ /* 0x0081680000300800 */
[----:B------:R3:W-:Y:S04]  /*f430*/  STS.U16 [R65+UR5+0x18780], R33 ;  /* 0x0187802141007988 */ /* 0x0007e80008000405 */
[----:B-1----:R0:W5:Y:S04]  /*f440*/  LDL.LU R32, [R1+0x698] ;  /* 0x0006980001207983 */ /* 0x0021680000300800 */
[----:B------:R-:W-:Y:S04]  /*f450*/  STS.U16 [R65+UR5+0x10b80], R80 ;  /* 0x010b805041007988 */ /* 0x000fe80008000405 */
[----:B---3--:R0:W5:Y:S04]  /*f460*/  LDL.LU R33, [R1+0x694] ;  /* 0x0006940001217983 */ /* 0x0081680000300800 */
[----:B------:R1:W-:Y:S04]  /*f470*/  STS.U16 [R65+UR5+0x18b80], R46 ;  /* 0x018b802e41007988 */ /* 0x0003e80008000405 */
[----:B------:R3:W-:Y:S04]  /*f480*/  STS.U16 [R65+UR5+0x10f80], R125 ;  /* 0x010f807d41007988 */ /* 0x0007e80008000405 */
[----:B-1----:R0:W5:Y:S04]  /*f490*/  LDL.LU R46, [R1+0x690] ;  /* 0x00069000012e7983 */ /* 0x0021680000300800 */
[----:B---3--:R-:W3:Y:S01]  /*f4a0*/  LDL.LU R125, [R1+0x68c] ;  /* 0x00068c00017d7983 */ /* 0x008ee20000300800 */
[----:B------:R-:W1:Y:S03]  /*f4b0*/  S2R R80, SR_TID.X ;  /* 0x0000000000507919 */ /* 0x000e660000002100 */
[----:B---3--:R1:W-:Y:S04]  /*f4c0*/  STS.U16 [R65+UR5+0x18f80], R125 ;  /* 0x018f807d41007988 */ /* 0x0083e80008000405 */
[----:B--2---:R2:W-:Y:S01]  /*f4d0*/  STS.U16 [R65+UR5+0x11380], R47 ;  /* 0x0113802f41007988 */ /* 0x0045e20008000405 */
[----:B-1----:R-:W-:-:S02]  /*f4e0*/  LOP3.LUT R125, R80, 0xff, RZ, 0xc0, !PT ;  /* 0x000000ff507d7812 */ /* 0x002fc400078ec0ff */
[----:B------:R-:W-:Y:S01]  /*f4f0*/  LOP3.LUT R80, R80, 0xc0, RZ, 0xc0, !PT ;  /* 0x000000c050507812 */ /* 0x000fe200078ec0ff */
[----:B------:R1:W-:Y:S02]  /*f500*/  STS.U16 [R65+UR5+0x19380], R48 ;  /* 0x0193803041007988 */ /* 0x0003e40008000405 */
[----:B------:R-:W-:Y:S01]  /*f510*/  IMAD.SHL.U32 R125, R125, 0x2, RZ ;  /* 0x000000027d7d7824 */ /* 0x000fe200078e00ff */
[----:B------:R-:W-:Y:S01]  /*f520*/  SHF.R.U32.HI R80, RZ, 0x2, R80 ;  /* 0x00000002ff507819 */ /* 0x000fe20000011650 */
[----:B------:R3:W-:Y:S04]  /*f530*/  STS.U16 [R65+UR5+0x11780], R49 ;  /* 0x0117803141007988 */ /* 0x0007e80008000405 */
[----:B--2---:R0:W5:Y:S04]  /*f540*/  LDL.LU R47, [R1+0x688] ;  /* 0x00068800012f7983 */ /* 0x0041680000300800 */
[----:B------:R2:W-:Y:S04]  /*f550*/  STS.U16 [R65+UR5+0x19780], R62 ;  /* 0x0197803e41007988 */ /* 0x0005e80008000405 */
[----:B-1----:R0:W5:Y:S04]  /*f560*/  LDL.LU R48, [R1+0x684] ;  /* 0x0006840001307983 */ /* 0x0021680000300800 */
[----:B------:R1:W-:Y:S04]  /*f570*/  STS.U16 [R65+UR5+0x11b80], R95 ;  /* 0x011b805f41007988 */ /* 0x0003e80008000405 */
[----:B---3--:R0:W5:Y:S04]  /*f580*/  LDL.LU R49, [R1+0x680] ;  /* 0x0006800001317983 */ /* 0x0081680000300800 */
[----:B--2---:R0:W5:Y:S01]  /*f590*/  LDL.LU R62, [R1+0x67c] ;  /* 0x00067c00013e7983 */ /* 0x0041620000300800 */
[----:B-1----:R-:W-:-:S03]  /*f5a0*/  LOP3.LUT R95, R125, R80, RZ, 0x3c, !PT ;  /* 0x000000507d5f7212 */ /* 0x002fc600078e3cff */
[----:B------:R1:W-:Y:S01]  /*f5b0*/  STS.U16 [R65+UR5+0x19b80], R63 ;  /* 0x019b803f41007988 */ /* 0x0003e20008000405 */
[----:B------:R-:W-:-:S03]  /*f5c0*/  LOP3.LUT R125, R125, R80, RZ, 0x3c, !PT ;  /* 0x000000507d7d7212 */ /* 0x000fc600078e3cff */
[----:B------:R2:W-:Y:S01]  /*f5d0*/  STS.U16 [R65+UR5+0x11f80], R64 ;  /* 0x011f804041007988 */ /* 0x0005e20008000405 */
[----:B------:R-:W-:-:S03]  /*f5e0*/  LOP3.LUT R125, R125, 0x40, RZ, 0x3c, !PT ;  /* 0x000000407d7d7812 */ /* 0x000fc600078e3cff */
[----:B------:R3:W-:Y:S04]  /*f5f0*/  STS.U16 [R65+UR5+0x19f80], R78 ;  /* 0x019f804e41007988 */ /* 0x0007e80008000405 */
[----:B-1----:R0:W5:Y:S04]  /*f600*/  LDL.LU R63, [R1+0x678] ;  /* 0x00067800013f7983 */ /* 0x0021680000300800 */
[----:B--2---:R0:W5:Y:S04]  /*f610*/  LDL.LU R64, [R1+0x674] ;  /* 0x0006740001407983 */ /* 0x0041680000300800 */
[----:B---3--:R0:W5:Y:S04]  /*f620*/  LDL.LU R65, [R1+0x670] ;  /* 0x0006700001417983 */ /* 0x0081680000300800 */
[----:B------:R0:W5:Y:S04]  /*f630*/  LDL.LU R78, [R1+0x66c] ;  /* 0x00066c00014e7983 */ /* 0x0001680000300800 */
[----:B------:R1:W-:Y:S04]  /*f640*/  STS.U16 [R95+UR5+0x21000], R79 ;  /* 0x0210004f5f007988 */ /* 0x0003e80008000405 */
[----:B------:R2:W-:Y:S04]  /*f650*/  STS.U16 [R95+UR5+0x21400], R81 ;  /* 0x021400515f007988 */ /* 0x0005e80008000405 */
[----:B------:R3:W-:Y:S04]  /*f660*/  STS.U16 [R95+UR5+0x21800], R94 ;  /* 0x0218005e5f007988 */ /* 0x0007e80008000405 */
[----:B-1----:R0:W5:Y:S04]  /*f670*/  LDL.LU R79, [R1+0x668] ;  /* 0x00066800014f7983 */ /* 0x0021680000300800 */
[----:B------:R0:W5:Y:S04]  /*f680*/  LDL.LU R80, [R1+0x664] ;  /* 0x0006640001507983 */ /* 0x0001680000300800 */
[----:B--2---:R0:W5:Y:S04]  /*f690*/  LDL.LU R81, [R1+0x660] ;  /* 0x0006600001517983 */ /* 0x0041680000300800 */
[----:B---3--:R0:W5:Y:S04]  /*f6a0*/  LDL.LU R94, [R1+0x65c] ;  /* 0x00065c00015e7983 */ /* 0x0081680000300800 */
        /* <DEDUP_REMOVED lines=8> */
[----:B------:R2:W-:Y:S01]  /*f730*/  STS.U16 [R125+UR5+0x21e00], R124 ;  /* 0x021e007c7d007988 */ /* 0x0005e20008000405 */
[----:B------:R3:W-:Y:S06]  /*f740*/  MEMBAR.ALL.CTA ;  /* 0x0000000000007992 */ /* 0x0007ec0000008000 */
[----:B---3--:R-:W3:Y:S04]  /*f750*/  FENCE.VIEW.ASYNC.S ;  /* 0x00000000000073c6 */ /* 0x008ee80000000000 */
[----:B-1----:R0:W5:Y:S04]  /*f760*/  LDL.LU R123, [R1+0x648] ;  /* 0x00064800017b7983 */ /* 0x0021680000300800 */
[----:B--2---:R0:W5:Y:S04]  /*f770*/  LDL.LU R125, [R1+0x644] ;  /* 0x00064400017d7983 */ /* 0x0041680000300800 */
[----:B------:R0:W5:Y:S01]  /*f780*/  LDL.LU R124, [R1+0x640] ;  /* 0x00064000017c7983 */ /* 0x0001620000300800 */
[----:B------:R-:W-:-:S04]  /*f790*/  ULEA UR8, UR15, UR5, 0x3 ;  /* 0x000000050f087291 */ /* 0x000fc8000f8e18ff */
[----:B------:R-:W-:Y:S01]  /*f7a0*/  UIADD3 UR8, UPT, UPT, UR8, 0x22000, URZ ;  /* 0x0002200008087890 */ /* 0x000fe2000fffe0ff */
[----:B---3--:R-:W-:Y:S06]  /*f7b0*/  BAR.SYNC.DEFER_BLOCKING 0x0 ;  /* 0x0000000000007b1d */ /* 0x008fec0000010000 */
[----:B------:R-:W-:Y:S05]  /*f7c0*/  @P0 BRA `(.L_x_9) ;  /* 0x0000000000d40947 */ /* 0x000fea0003800000 */
[----:B------:R-:W-:Y:S02]  /*f7d0*/  UIADD3 UR4, UPT, UPT, UR6, 0x20, URZ ;  /* 0x0000002006047890 */ /* 0x000fe4000fffe0ff */
[----:B------:R-:W-:Y:S01]  /*f7e0*/  UIADD3 UR10, UPT, UPT, UR6, 0x20, URZ ;  /* 0x00000020060a7890 */ /* 0x000fe2000fffe0ff */
[----:B------:R-:W-:Y:S01]  /*f7f0*/  UMOV UR66, 0x0 ;  /* 0x0000000000427882 */ /* 0x000fe20000000000 */
[----:B------:R-:W-:Y:S01]  /*f800*/  UMOV UR67, 0x8088490 ;  /* 0x0808849000437882 */ /* 0x000fe20000000000 */
[----:B------:R-:W-:Y:S01]  /*f810*/  UIADD3 UR72, UPT, UPT, UR6, 0x20, URZ ;  /* 0x0000002006487890 */ /* 0x000fe2000fffe0ff */
[----:B------:R-:W-:Y:S01]  /*f820*/  UMOV UR76, UR14 ;  /* 0x0000000e004c7c82 */ /* 0x000fe20008000000 */
[----:B------:R-:W-:Y:S01]  /*f830*/  UMOV UR77, 0x40004040 ;  /* 0x40004040004d7882 */ /* 0x000fe20000000000 */
[----:B------:R-:W-:Y:S01]  /*f840*/  UMOV UR68, 0x0 ;  /* 0x0000000000447882 */ /* 0x000fe20000000000 */
[----:B------:R-:W-:Y:S01]  /*f850*/  UMOV UR69, 0x8088490 ;  /* 0x0808849000457882 */ /* 0x000fe20000000000 */
[----:B------:R-:W-:-:S02]  /*f860*/  UIADD3 UR73, UPT, UPT, UR6, 0x20, URZ ;  /* 0x0000002006497890 */ /* 0x000fc4000fffe0ff */
[----:B------:R1:W-:Y:S01]  /*f870*/  UTCHMMA gdesc[UR76], gdesc[UR52], tmem[UR6], tmem[UR66], idesc[UR67], UPT ;  /* 0x00ff42344c0075ea */ /* 0x0003e2000b800006 */
[----:B------:R-:W-:Y:S01]  /*f880*/  UMOV UR70, 0x0 ;  /* 0x0000000000467882 */ /* 0x000fe20000000000 */
[----:B------:R-:W-:Y:S01]  /*f890*/  UMOV UR71, 0x8088490 ;  /* 0x0808849000477882 */ /* 0x000fe20000000000 */
[----:B------:R-:W-:Y:S02]  /*f8a0*/  UIADD3 UR74, UPT, UPT, UR6, 0x40, URZ ;  /* 0x00000040064a7890 */ /* 0x000fe4000fffe0ff */
[----:B------:R-:W-:Y:S01]  /*f8b0*/  UTCHMMA gdesc[UR12], gdesc[UR18], tmem[UR6], tmem[UR68], idesc[UR69], UPT ;  /* 0x00ff44120c0075ea */ /* 0x000fe2000b800006 */
[----:B------:R-:W-:Y:S01]  /*f8c0*/  UMOV UR54, 0x0 ;  /* 0x0000000000367882 */ /* 0x000fe20000000000 */
[----:B------:R-:W-:Y:S01]  /*f8d0*/  UMOV UR55, 0x8088490 ;  /* 0x0808849000377882 */ /* 0x000fe20000000000 */
[----:B------:R-:W-:Y:S02]  /*f8e0*/  UIADD3 UR75, UPT, UPT, UR6, 0x40, URZ ;  /* 0x00000040064b7890 */ /* 0x000fe4000fffe0ff */
[----:B------:R-:W-:Y:S01]  /*f8f0*/  UTCHMMA gdesc[UR20], gdesc[UR22], tmem[UR6], tmem[UR70], idesc[UR71], UPT ;  /* 0x00ff4616140075ea */ /* 0x000fe2000b800006 */
[----:B------:R-:W-:Y:S01]  /*f900*/  UMOV UR56, 0x0 ;  /* 0x0000000000387882 */ /* 0x000fe20000000000 */
[----:B------:R-:W-:Y:S01]  /*f910*/  UMOV UR57, 0x8088490 ;  /* 0x0808849000397882 */ /* 0x000fe20000000000 */
[----:B-1----:R-:W-:-:S02]  /*f920*/  UIADD3 UR76, UPT, UPT, UR6, 0x40, URZ ;  /* 0x00000040064c7890 */ /* 0x002fc4000fffe0ff */
[----:B------:R1:W-:Y:S01]  /*f930*/  UTCHMMA gdesc[UR24], gdesc[UR26], tmem[UR6], tmem[UR54], idesc[UR55], UPT ;  /* 0x00ff361a180075ea */ /* 0x0003e2000b800006 */
[----:B------:R-:W-:Y:S01]  /*f940*/  UMOV UR58, 0x0 ;  /* 0x00000000003a7882 */ /* 0x000fe20000000000 */
[----:B------:R-:W-:Y:S01]  /*f950*/  UMOV UR59, 0x8088490 ;  /* 0x08088490003b7882 */ /* 0x000fe20000000000 */
[----:B------:R-:W-:Y:S01]  /*f960*/  UIADD3 UR77, UPT, UPT, UR6, 0x40, URZ ;  /* 0x00000040064d7890 */ /* 0x000fe2000fffe0ff */
[----:B------:R2:W-:Y:S01]  /*f970*/  UTCHMMA gdesc[UR28], gdesc[UR52], tmem[UR4], tmem[UR56], idesc[UR57], UPT ;  /* 0x00ff38341c0075ea */ /* 0x0005e2000b800004 */
[----:B------:R-:W-:Y:S01]  /*f980*/  UMOV UR60, 0x0 ;  /* 0x00000000003c7882 */ /* 0x000fe20000000000 */
[----:B------:R-:W-:Y:S01]  /*f990*/  UMOV UR61, 0x8088490 ;  /* 0x08088490003d7882 */ /* 0x000fe20000000000 */
[----:B------:R3:W-:Y:S01]  /*f9a0*/  UTCHMMA gdesc[UR30], gdesc[UR18], tmem[UR10], tmem[UR58], idesc[UR59], UPT ;  /* 0x00ff3a121e0075ea */ /* 0x0007e2000b80000a */
[----:B------:R-:W-:Y:S01]  /*f9b0*/  UMOV UR62, 0x0 ;  /* 0x00000000003e7882 */ /* 0x000fe20000000000 */
[----:B------:R-:W-:Y:S01]  /*f9c0*/  UMOV UR63, 0x8088490 ;  /* 0x08088490003f7882 */ /* 0x000fe20000000000 */
[----:B-1----:R-:W-:Y:S01]  /*f9d0*/  UIADD3 UR54, UPT, UPT, UR6, 0x60, URZ ;  /* 0x0000006006367890 */ /* 0x002fe2000fffe0ff */
[----:B------:R1:W-:Y:S01]  /*f9e0*/  UTCHMMA gdesc[UR32], gdesc[UR22], tmem[UR72], tmem[UR60], idesc[UR61], UPT ;  /* 0x00ff3c16200075ea */ /* 0x0003e2000b800048 */
[----:B------:R-:W-:Y:S01]  /*f9f0*/  UMOV UR64, 0x0 ;  /* 0x0000000000407882 */ /* 0x000fe20000000000 */
[----:B------:R-:W-:Y:S01]  /*fa00*/  UMOV UR65, 0x8088490 ;  /* 0x0808849000417882 */ /* 0x000fe20000000000 */
[----:B--2---:R-:W-:Y:S01]  /*fa10*/  UIADD3 UR4, UPT, UPT, UR6, 0x60, URZ ;  /* 0x0000006006047890 */ /* 0x004fe2000fffe0ff */
[----:B------:R2:W-:Y:S01]  /*fa20*/  UTCHMMA gdesc[UR34], gdesc[UR26], tmem[UR73], tmem[UR62], idesc[UR63], UPT ;  /* 0x00ff3e1a220075ea */ /* 0x0005e2000b800049 */
[----:B------:R-:W-:Y:S01]  /*fa30*/  UIADD3 UR55, UPT, UPT, UR6, 0x60, URZ ;  /* 0x0000006006377890 */ /* 0x000fe2000fffe0ff */
[----:B------:R4:W-:Y:S01]  /*fa40*/  UTCHMMA gdesc[UR36], gdesc[UR52], tmem[UR74], tmem[UR64], idesc[UR65], UPT ;  /* 0x00ff4034240075ea */ /* 0x0009e2000b80004a */
[----:B---3--:R-:W-:Y:S01]  /*fa50*/  UIADD3 UR10, UPT, UPT, UR6, 0x60, URZ ;  /* 0x00000060060a7890 */ /* 0x008fe2000fffe0ff */
[----:B------:R4:W-:Y:S01]  /*fa60*/  UTCHMMA gdesc[UR38], gdesc[UR18], tmem[UR75], tmem[UR66], idesc[UR67], UPT ;  /* 0x00ff4212260075ea */ /* 0x0009e2000b80004b */
[----:B------:R4:W-:Y:S01]  /*fa70*/  UTCHMMA gdesc[UR40], gdesc[UR22], tmem[UR76], tmem[UR68], idesc[UR69], UPT ;  /* 0x00ff4416280075ea */ /* 0x0009e2000b80004c */
[----:B------:R4:W-:Y:S01]  /*fa80*/  UTCHMMA gdesc[UR42], gdesc[UR26], tmem[UR77], tmem[UR70], idesc[UR71], UPT ;  /* 0x00ff461a2a0075ea */ /* 0x0009e2000b80004d */
[----:B-1----:R-:W-:Y:S01]  /*fa90*/  UMOV UR72, UR8 ;  /* 0x0000000800487c82 */ /* 0x002fe20008000000 */
[----:B------:R4:W-:Y:S01]  /*faa0*/  UTCHMMA gdesc[UR44], gdesc[UR52], tmem[UR54], tmem[UR56], idesc[UR57], UPT ;  /* 0x00ff38342c0075ea */ /* 0x0009e2000b800036 */
[----:B------:R4:W-:Y:S01]  /*fab0*/  UTCHMMA gdesc[UR46], gdesc[UR18], tmem[UR4], tmem[UR58], idesc[UR59], UPT ;  /* 0x00ff3a122e0075ea */ /* 0x0009e2000b800004 */
[----:B--2---:R-:W-:-:S02]  /*fac0*/  UMOV UR73, URZ ;  /* 0x000000ff00497c82 */ /* 0x004fc40008000000 */
[----:B------:R-:W-:Y:S01]  /*fad0*/  UMOV UR72, UR72 ;  /* 0x0000004800487c82 */ /* 0x000fe20008000000 */
[----:B------:R4:W-:Y:S01]  /*fae0*/  UTCHMMA gdesc[UR48], gdesc[UR22], tmem[UR10], tmem[UR60], idesc[UR61], UPT ;  /* 0x00ff3c16300075ea */ /* 0x0009e2000b80000a */
[----:B------:R4:W-:Y:S01]  /*faf0*/  UTCHMMA gdesc[UR50], gdesc[UR26], tmem[UR55], tmem[UR62], idesc[UR63], UPT ;  /* 0x00ff3e1a320075ea */ /* 0x0009e2000b800037 */
[----:B------:R4:W-:Y:S01]  /*fb00*/  UTCBAR [UR72], URZ ;  /* 0x000000ff480073e9 */ /* 0x0009e200080000ff */
[----:B------:R-:W-:Y:S01]  /*fb10*/  NOP ;  /* 0x0000000000007918 */ /* 0x000fe20000000000 */
.L_x_9:
[----:B------:R1:W-:Y:S04]  /*fb20*/  STL [R1+0x640], R0 ;  /* 0x0006400001007387 */ /* 0x0003e80000100800 */
[----:B-1----:R-:W2:Y:S01]  /*fb30*/  LDL R0, [R1+0x224] ;  /* 0x0002240001007983 */ /* 0x002ea20000100800 */
[----:B----4-:R-:W-:Y:S02]  /*fb40*/  UIADD3 UR4, UPT, UPT, UR11, 0x3f, URZ ;  /* 0x0000003f0b047890 */ /* 0x010fe4000fffe0ff */
[----:B------:R-:W-:Y:S02]  /*fb50*/  UIADD3 UR15, UPT, UPT, UR15, 0x1, URZ ;  /* 0x000000010f0f7890 */ /* 0x000fe4000fffe0ff */
[----:B------:R-:W-:-:S04]  /*fb60*/  USHF.R.S32.HI UR10, URZ, 0x1f, UR4 ;  /* 0x0000001fff0a7899 */ /* 0x000fc80008011404 */
[----:B------:R-:W-:-:S04]  /*fb70*/  ULEA.HI UR10, UR10, UR4, URZ, 0x6 ;  /* 0x000000040a0a7291 */ /* 0x000fc8000f8f30ff */
[----:B------:R-:W-:-:S04]  /*fb80*/  USHF.R.S32.HI UR10, URZ, 0x6, UR10 ;  /* 0x00000006ff0a7899 */ /* 0x000fc8000801140a */
[----:B------:R-:W-:-:S04]  /*fb90*/  UISETP.LT.AND UP1, UPT, UR10, 0x1, UPT ;  /* 0x000000010a00788c */ /* 0x000fc8000bf21270 */
[----:B------:R-:W-:Y:S02]  /*fba0*/  USEL UR10, UR10, 0x1, !UP1 ;  /* 0x000000010a0a7887 */ /* 0x000fe4000c800000 */
[----:B------:R-:W-:Y:S02]  /*fbb0*/  UISETP.GT.AND UP1, UPT, UR15, 0x1, UPT ;  /* 0x000000010f00788c */ /* 0x000fe4000bf24270 */
[----:B------:R-:W-:Y:S02]  /*fbc0*/  UIADD3 UR10, UPT, UPT, UR10, -0x1, URZ ;  /* 0xffffffff0a0a7890 */ /* 0x000fe4000fffe0ff */
[----:B------:R-:W-:Y:S02]  /*fbd0*/  USEL UR4, URZ, 0x1, !UP1 ;  /* 0x00000001ff047887 */ /* 0x000fe4000c800000 */
[----:B------:R-:W-:Y:S02]  /*fbe0*/  USEL UR15, UR15, URZ, !UP1 ;  /* 0x000000ff0f0f7287 */ /* 0x000fe4000c800000 */
[----:B--2---:R-:W-:-:S02]  /*fbf0*/  ISETP.NE.U32.AND P2, PT, R0, UR10, PT ;  /* 0x0000000a00007c0c */ /* 0x004fc4000bf45070 */
[----:B------:R1:W5:Y:S01]  /*fc00*/  LDL.LU R0, [R1+0x640] ;  /* 0x0006400001007983 */ /* 0x0003620000300800 */
[----:B------:R-:W-:-:S03]  /*fc10*/  ULOP3.LUT UR10, UR9, UR4, URZ, 0x3c, !UPT ;  /* 0x00000004090a7292 */ /* 0x000fc6000f8e3cff */
[----:B------:R-:W-:-:S04]  /*fc20*/  UMOV UR4, UR9 ;  /* 0x0000000900047c82 */ /* 0x000fc80008000000 */
[----:B------:R-:W-:-:S03]  /*fc30*/  UMOV UR9, UR10 ;  /* 0x0000000a00097c82 */ /* 0x000fc60008000000 */
[----:B-1----:R-:W-:Y:S05]  /*fc40*/  @P2 BRA `(.L_x_10) ;  /* 0xffffff6c00f82947 */ /* 0x002fea000383ffff */
.L_x_7:
[----:B------:R-:W1:Y:S02]  /*fc50*/  LDCU UR9, c[0x0][0x3a0] ;  /* 0x00007400ff0977ac */ /* 0x000e640008000800 */
[----:B-1----:R-:W-:-:S04]  /*fc60*/  UIADD3 UR9, UPT, UPT, UR9, 0x3f, URZ ;  /* 0x0000003f09097890 */ /* 0x002fc8000fffe0ff */
[----:B------:R-:W-:-:S09]  /*fc70*/  UISETP.GE.AND UP1, UPT, UR9, 0x40, UPT ;  /* 0x000000400900788c */ /* 0x000fd2000bf26270 */
[----:B------:R-:W-:Y:S05]  /*fc80*/  BRA.U !UP1, `(.L_x_11) ;  /* 0x0000000109107547 */ /* 0x000fea000b800000 */
[----:B------:R-:W-:-:S06]  /*fc90*/  USHF.L.U32 UR4, UR4, 0x1f, URZ ;  /* 0x0000001f04047899 */ /* 0x000fcc00080006ff */
[----:B-----5:R-:W-:-:S04]  /*fca0*/  IMAD.U32 R0, RZ, RZ, UR4 ;  /* 0x00000004ff007e24 */ /* 0x020fc8000f8e00ff */
[----:B------:R-:W1:Y:S02]  /*fcb0*/  SYNCS.PHASECHK.TRANS64.TRYWAIT P0, [UR8], R0 ;  /* 0x00000000ff0075a7 */ /* 0x000e640008001108 */
[----:B-1----:R-:W-:Y:S05]  /*fcc0*/  @!P0 BRA `(.L_x_12) ;  /* 0x0000001c00008947 */ /* 0x002fea0003800000 */
.L_x_11:
[----:B------:R-:W2:Y:S01]  /*fcd0*/  LDL.LU R71, [R1+0x5d4] ;  /* 0x0005d40001477983 */ /* 0x000ea20000300800 */
[----:B------:R-:W1:Y:S03]  /*fce0*/  LDCU.128 UR8, c[0x0][0x390] ;  /* 0x00007200ff0877ac */ /* 0x000e660008000c00 */
[----:B------:R-:W3:Y:S01]  /*fcf0*/  LDL.LU R70, [R1+0x5d8] ;  /* 0x0005d80001467983 */ /* 0x000ee20000300800 */
[----:B------:R-:W4:Y:S01]  /*fd00*/  LDCU UR4, c[0x0][0x3b8] ;  /* 0x00007700ff0477ac */ /* 0x000f220008000800 */
[----:B------:R-:W-:Y:S06]  /*fd10*/  BAR.SYNC.DEFER_BLOCKING 0x0 ;  /* 0x0000000000007b1d */ /* 0x000fec0000010000 */
[----:B------:R-:W0:Y:S01]  /*fd20*/  S2R R72, SR_TID.X ;  /* 0x0000000000487919 */ /* 0x000e220000002100 */
[----:B------:R-:W1:Y:S02]  /*fd30*/  @!P1 SYNCS.CCTL.IV [UR5+0x22000] ;  /* 0x02200000ff0099b1 */ /* 0x000e640008000005 */
[----:B-1----:R-:W-:Y:S06]  /*fd40*/  BAR.SYNC.DEFER_BLOCKING 0x0 ;  /* 0x0000000000007b1d */ /* 0x002fec0000010000 */
[----:B-----5:R-:W1:Y:S01]  /*fd50*/  LDTM.x64 R4, tmem[UR7] ;  /* 0x00000007000479ee */ /* 0x020e620008340000 */
[----:B0-----:R-:W-:-:S02]  /*fd60*/  IMAD.SHL.U32 R0, R72, 0x10, RZ ;  /* 0x0000001048007824 */ /* 0x001fc400078e00ff */
[----:B------:R-:W-:-:S03]  /*fd70*/  IMAD.SHL.U32 R2, R72, 0x20, RZ ;  /* 0x0000002048027824 */ /* 0x000fc600078e00ff */
[----:B------:R-:W-:Y:S02]  /*fd80*/  LOP3.LUT R0, R0, 0x7f0, RZ, 0xc0, !PT ;  /* 0x000007f000007812 */ /* 0x000fe400078ec0ff */
[----:B------:R-:W-:Y:S01]  /*fd90*/  LOP3.LUT R3, R2, 0x1000, RZ, 0xc0, !PT ;  /* 0x0000100002037812 */ /* 0x000fe200078ec0ff */
[----:B------:R-:W0:Y:S01]  /*fda0*/  @!P1 SYNCS.CCTL.IV [UR5+0x22008] ;  /* 0x02200800ff0099b1 */ /* 0x000e220008000005 */
[----:B------:R-:W-:Y:S01]  /*fdb0*/  NOP ;  /* 0x0000000000007918 */ /* 0x000fe20000000000 */
[----:B-1----:R-:W-:Y:S02]  /*fdc0*/  F2FP.BF16.F32.PACK_AB R4, R5, R4 ;  /* 0x000000040504723e */ /* 0x002fe400000010ff */
[----:B------:R-:W-:Y:S02]  /*fdd0*/  F2FP.BF16.F32.PACK_AB R5, R7, R6 ;  /* 0x000000060705723e */ /* 0x000fe400000010ff */
[----:B------:R-:W-:Y:S02]  /*fde0*/  F2FP.BF16.F32.PACK_AB R6, R9, R8 ;  /* 0x000000080906723e */ /* 0x000fe400000010ff */
[----:B------:R-:W-:-:S02]  /*fdf0*/  F2FP.BF16.F32.PACK_AB R7, R11, R10 ;  /* 0x0000000a0b07723e */ /* 0x000fc400000010ff */
[----:B------:R-:W-:Y:S02]  /*fe00*/  F2FP.BF16.F32.PACK_AB R8, R37, R36 ;  /* 0x000000242508723e */ /* 0x000fe400000010ff */
[----:B------:R-:W-:Y:S02]  /*fe10*/  F2FP.BF16.F32.PACK_AB R9, R39, R38 ;  /* 0x000000262709723e */ /* 0x000fe400000010ff */
[----:B------:R-:W-:Y:S02]  /*fe20*/  F2FP.BF16.F32.PACK_AB R10, R41, R40 ;  /* 0x00000028290a723e */ /* 0x000fe400000010ff */
[----:B------:R-:W-:Y:S02]  /*fe30*/  F2FP.BF16.F32.PACK_AB R11, R43, R42 ;  /* 0x0000002a2b0b723e */ /* 0x000fe400000010ff */
[----:B------:R-:W-:Y:S02]  /*fe40*/  LOP3.LUT R72, R72, 0xff, RZ, 0xc0, !PT ;  /* 0x000000ff48487812 */ /* 0x000fe400078ec0ff */
[----:B------:R-:W-:-:S02]  /*fe50*/  F2FP.BF16.F32.PACK_AB R40, R29, R28 ;  /* 0x0000001c1d28723e */ /* 0x000fc400000010ff */
[----:B------:R-:W-:Y:S02]  /*fe60*/  F2FP.BF16.F32.PACK_AB R41, R31, R30 ;  /* 0x0000001e1f29723e */ /* 0x000fe400000010ff */
[----:B------:R-:W-:Y:S02]  /*fe70*/  F2FP.BF16.F32.PACK_AB R12, R13, R12 ;  /* 0x0000000c0d0c723e */ /* 0x000fe400000010ff */
[----:B------:R-:W-:Y:S02]  /*fe80*/  F2FP.BF16.F32.PACK_AB R44, R45, R44 ;  /* 0x0000002c2d2c723e */ /* 0x000fe400000010ff */
[----:B------:R-:W-:Y:S02]  /*fe90*/  F2FP.BF16.F32.PACK_AB R13, R15, R14 ;  /* 0x0000000e0f0d723e */ /* 0x000fe400000010ff */
[----:B------:R-:W-:Y:S02]  /*fea0*/  F2FP.BF16.F32.PACK_AB R45, R47, R46 ;  /* 0x0000002e2f2d723e */ /* 0x000fe400000010ff */
[----:B------:R-:W-:-:S02]  /*feb0*/  F2FP.BF16.F32.PACK_AB R14, R17, R16 ;  /* 0x00000010110e723e */ /* 0x000fc400000010ff */
[----:B------:R-:W-:Y:S02]  /*fec0*/  F2FP.BF16.F32.PACK_AB R15, R19, R18 ;  /* 0x00000012130f723e */ /* 0x000fe400000010ff */
[----:B------:R-:W-:Y:S02]  /*fed0*/  F2FP.BF16.F32.PACK_AB R46, R49, R48 ;  /* 0x00000030312e723e */ /* 0x000fe400000010ff */
[----:B------:R-:W-:Y:S01]  /*fee0*/  F2FP.BF16.F32.PACK_AB R47, R51, R50 ;  /* 0x00000032332f723e */ /* 0x000fe200000010ff */
[----:B--2---:R-:W-:-:S05]  /*fef0*/  VIADD R69, R71, 0x1 ;  /* 0x0000000147457836 */ /* 0x004fca0000000000 */
[----:B------:R-:W-:Y:S02]  /*ff00*/  ISETP.GE.AND P0, PT, R69, UR11, PT ;  /* 0x0000000b45007c0c */ /* 0x000fe4000bf06270 */
[----:B------:R-:W2:Y:S01]  /*ff10*/  LDL.LU R69, [R1+0x61c] ;  /* 0x00061c0001457983 */ /* 0x000ea20000300800 */
[----:B------:R-:W-:-:S05]  /*ff20*/  VIADD R68, R71, 0x2 ;  /* 0x0000000247447836 */ /* 0x000fca0000000000 */
[----:B------:R-:W-:Y:S02]  /*ff30*/  ISETP.GE.AND P2, PT, R68, UR11, PT ;  /* 0x0000000b44007c0c */ /* 0x000fe4000bf46270 */
[----:B------:R-:W-:-:S05]  /*ff40*/  IADD3 R68, PT, PT, R0, UR5, R3 ;  /* 0x0000000500447c10 */ /* 0x000fca000fffe003 */
[----:B0-----:R-:W-:Y:S04]  /*ff50*/  STS.128 [R68], R4 ;  /* 0x0000000444007388 */ /* 0x001fe80000000c00 */
[----:B------:R-:W-:Y:S01]  /*ff60*/  STS.128 [R68+0x800], R8 ;  /* 0x0008000844007388 */ /* 0x000fe20000000c00 */
[----:B------:R-:W-:-:S05]  /*ff70*/  VIADD R0, R71, 0x3 ;  /* 0x0000000347007836 */ /* 0x000fca0000000000 */
[----:B------:R-:W-:Y:S02]  /*ff80*/  ISETP.GE.AND P3, PT, R0, UR11, PT ;  /* 0x0000000b00007c0c */ /* 0x000fe4000bf66270 */
[----:B------:R-:W-:Y:S01]  /*ff90*/  LEA R0, R72, UR5, 0x4 ;  /* 0x0000000548007c11 */ /* 0x000fe2000f8e20ff */
[----:B------:R-:W-:Y:S06]  /*ffa0*/  BAR.SYNC.DEFER_BLOCKING 0x0 ;  /* 0x0000000000007b1d */ /* 0x000fec0000010000 */
[----:B------:R-:W0:Y:S04]  /*ffb0*/  LDS.128 R4, [R0] ;  /* 0x0000000000047984 */ /* 0x000e280000000c00 */
[----:B------:R-:W1:Y:S01]  /*ffc0*/  LDS.128 R28, [R0+0x1000] ;  /* 0x00100000001c7984 */ /* 0x000e620000000c00 */
[----:B------:R-:W-:Y:S06]  /*ffd0*/  BAR.SYNC.DEFER_BLOCKING 0x0 ;  /* 0x0000000000007b1d */ /* 0x000fec0000010000 */
[----:B------:R-:W-:Y:S04]  /*ffe0*/  STS.128 [R68], R12 ;  /* 0x0000000c44007388 */ /* 0x000fe80000000c00 */
[----:B------:R-:W-:Y:S01]  /*fff0*/  STS.128 [R68+0x800], R44 ;  /* 0x0008002c44007388 */ /* 0x000fe20000000c00 */
[----:B------:R-:W-:Y:S01]  /*10000*/  BAR.SYNC.DEFER_BLOCKING 0x0 ;  /* 0x0000000000007b1d */ /* 0x000fe20000010000 */
[----:B------:R-:W-:-:S02]  /*10010*/  F2FP.BF16.F32.PACK_AB R36, R21, R20 ;  /* 0x000000141524723e */ /* 0x000fc400000010ff */
[----:B------:R-:W-:Y:S02]  /*10020*/  F2FP.BF16.F32.PACK_AB R37, R23, R22 ;  /* 0x000000161725723e */ /* 0x000fe400000010ff */
[----:B------:R-:W-:Y:S01]  /*10030*/  F2FP.BF16.F32.PACK_AB R52, R53, R52 ;  /* 0x000000343534723e */ /* 0x000fe200000010ff */
[----:B------:R-:W0:Y:S04]  /*10040*/  LDS.128 R20, [R0] ;  /* 0x0000000000147984 */ /* 0x000e280000000c00 */
[----:B------:R-:W0:Y:S01]  /*10050*/  LDS.128 R16, [R0+0x1000] ;  /* 0x0010000000107984 */ /* 0x000e220000000c00 */
[----:B------:R-:W-:Y:S02]  /*10060*/  F2FP.BF16.F32.PACK_AB R53, R55, R54 ;  /* 0x000000363735723e */ /* 0x000fe400000010ff */
[----:B------:R-:W-:-:S02]  /*10070*/  F2FP.BF16.F32.PACK_AB R38, R25, R24 ;  /* 0x000000181926723e */ /* 0x000fc400000010ff */
[----:B------:R-:W-:Y:S01]  /*10080*/  F2FP.BF16.F32.PACK_AB R39, R27, R26 ;  /* 0x0000001a1b27723e */ /* 0x000fe200000010ff */
[----:B------:R-:W-:Y:S01]  /*10090*/  BAR.SYNC.DEFER_BLOCKING 0x0 ;  /* 0x0000000000007b1d */ /* 0x000fe20000010000 */
[----:B------:R-:W-:Y:S02]  /*100a0*/  F2FP.BF16.F32.PACK_AB R54, R57, R56 ;  /* 0x000000383936723e */ /* 0x000fe400000010ff */
[----:B------:R-:W-:-:S05]  /*100b0*/  F2FP.BF16.F32.PACK_AB R55, R59, R58 ;  /* 0x0000003a3b37723e */ /* 0x000fca00000010ff */
[----:B------:R-:W3:Y:S01]  /*100c0*/  LDC R25, c[0x0][0x3b4] ;  /* 0x0000ed00ff197b82 */ /* 0x000ee20000000800 */
[----:B------:R0:W-:Y:S04]  /*100d0*/  STS.128 [R68], R36 ;  /* 0x0000002444007388 */ /* 0x0001e80000000c00 */
[----:B------:R-:W-:Y:S03]  /*100e0*/  STS.128 [R68+0x800], R52 ;  /* 0x0008003444007388 */ /* 0x000fe60000000c00 */
[----:B------:R-:W-:Y:S01]  /*100f0*/  BAR.SYNC.DEFER_BLOCKING 0x0 ;  /* 0x0000000000007b1d */ /* 0x000fe20000010000 */
[----:B------:R-:W-:Y:S02]  /*10100*/  F2FP.BF16.F32.PACK_AB R60, R61, R60 ;  /* 0x0000003c3d3c723e */ /* 0x000fe400000010ff */
[----:B------:R-:W-:-:S03]  /*10110*/  F2FP.BF16.F32.PACK_AB R61, R63, R62 ;  /* 0x0000003e3f3d723e */ /* 0x000fc600000010ff */
[----:B------:R-:W0:Y:S04]  /*10120*/  LDS.128 R12, [R0] ;  /* 0x00000000000c7984 */ /* 0x000e280000000c00 */
[----:B------:R-:W0:Y:S01]  /*10130*/  LDS.128 R8, [R0+0x1000] ;  /* 0x0010000000087984 */ /* 0x000e220000000c00 */
[----:B------:R-:W-:Y:S02]  /*10140*/  F2FP.BF16.F32.PACK_AB R42, R33, R32 ;  /* 0x00000020212a723e */ /* 0x000fe400000010ff */
[----:B------:R-:W-:Y:S01]  /*10150*/  F2FP.BF16.F32.PACK_AB R43, R35, R34 ;  /* 0x00000022232b723e */ /* 0x000fe200000010ff */
[----:B------:R-:W-:Y:S01]  /*10160*/  BAR.SYNC.DEFER_BLOCKING 0x0 ;  /* 0x0000000000007b1d */ /* 0x000fe20000010000 */
[----:B------:R-:W-:Y:S02]  /*10170*/  F2FP.BF16.F32.PACK_AB R62, R65, R64 ;  /* 0x00000040413e723e */ /* 0x000fe400000010ff */
[----:B------:R-:W-:Y:S01]  /*10180*/  F2FP.BF16.F32.PACK_AB R63, R67, R66 ;  /* 0x00000042433f723e */ /* 0x000fe200000010ff */
[C---:B---3--:R-:W-:Y:S01]  /*10190*/  IMAD R24, R70.reuse, R25, RZ ;  /* 0x0000001946187224 */ /* 0x048fe200078e02ff */
[----:B------:R-:W-:-:S03]  /*101a0*/  ISETP.GE.AND P1, PT, R70, UR10, PT ;  /* 0x0000000a46007c0c */ /* 0x000fc6000bf26270 */
[----:B------:R-:W-:Y:S01]  /*101b0*/  IMAD R25, R25, 0x100, R24 ;  /* 0x0000010019197824 */ /* 0x000fe200078e0218 */
[C---:B------:R-:W-:Y:S02]  /*101c0*/  LEA R2, P4, R24.reuse, UR8, 0x1 ;  /* 0x0000000818027c11 */ /* 0x040fe4000f8808ff */
[C---:B------:R-:W-:Y:S02]  /*101d0*/  ISETP.GE.AND P5, PT, R71.reuse, UR11, PT ;  /* 0x0000000b47007c0c */ /* 0x040fe4000bfa6270 */
[----:B------:R-:W-:Y:S01]  /*101e0*/  LEA.HI.X.SX32 R3, R24, UR9, 0x1, P4 ;  /* 0x0000000918037c11 */ /* 0x000fe2000a0f0eff */
[----:B------:R3:W-:Y:S04]  /*101f0*/  STS.128 [R68], R40 ;  /* 0x0000002844007388 */ /* 0x0007e80000000c00 */
[----:B------:R-:W-:Y:S01]  /*10200*/  STS.128 [R68+0x800], R60 ;  /* 0x0008003c44007388 */ /* 0x000fe20000000c00 */
[----:B------:R-:W-:Y:S01]  /*10210*/  ISETP.LT.AND P1, PT, R71, UR11, !P1 ;  /* 0x0000000b47007c0c */ /* 0x000fe2000cf21270 */
[----:B------:R-:W-:Y:S01]  /*10220*/  BAR.SYNC.DEFER_BLOCKING 0x0 ;  /* 0x0000000000007b1d */ /* 0x000fe20000010000 */
[----:B------:R-:W-:Y:S01]  /*10230*/  LEA R24, P4, R25, UR8, 0x1 ;  /* 0x0000000819187c11 */ /* 0x000fe2000f8808ff */
[----:B------:R-:W-:-:S02]  /*10240*/  VIADD R32, R71, 0x4 ;  /* 0x0000000447207836 */ /* 0x000fc40000000000 */
[----:B----4-:R-:W-:Y:S01]  /*10250*/  IMAD R33, R71, UR4, RZ ;  /* 0x0000000447217c24 */ /* 0x010fe2000f8e02ff */
[----:B------:R-:W-:Y:S02]  /*10260*/  LEA.HI.X.SX32 R25, R25, UR9, 0x1, P4 ;  /* 0x0000000919197c11 */ /* 0x000fe4000a0f0eff */
[----:B------:R-:W-:Y:S01]  /*10270*/  ISETP.LT.AND P6, PT, R70, UR10, !P0 ;  /* 0x0000000a46007c0c */ /* 0x000fe2000c7c1270 */
[----:B------:R-:W-:Y:S01]  /*10280*/  IMAD.WIDE R26, R33, 0x2, R2 ;  /* 0x00000002211a7825 */ /* 0x000fe200078e0202 */
[----:B------:R-:W-:-:S03]  /*10290*/  ISETP.GE.AND P4, PT, R32, UR11, PT ;  /* 0x0000000b20007c0c */ /* 0x000fc6000bf86270 */
[C---:B0-----:R-:W-:Y:S02]  /*102a0*/  VIADD R37, R33.reuse, UR4 ;  /* 0x0000000421257c36 */ /* 0x041fe40008000000 */
[----:B------:R-:W-:-:S04]  /*102b0*/  IMAD.WIDE R32, R33, 0x2, R24 ;  /* 0x0000000221207825 */ /* 0x000fc800078e0218 */
[----:B------:R-:W-:Y:S01]  /*102c0*/  VIADD R34, R71, 0x5 ;  /* 0x0000000547227836 */ /* 0x000fe20000000000 */
[----:B------:R0:W-:Y:S04]  /*102d0*/  @P1 STG.E.U16 desc[UR16][R26.64], R4 ;  /* 0x000000041a001986 */ /* 0x0001e8000c101510 */
[----:B------:R-:W-:Y:S01]  /*102e0*/  ISETP.GE.AND P1, PT, R34, UR11, PT ;  /* 0x0000000b22007c0c */ /* 0x000fe2000bf26270 */
[----:B------:R-:W-:-:S04]  /*102f0*/  IMAD.WIDE R34, R37, 0x2, R2 ;  /* 0x0000000225227825 */ /* 0x000fc800078e0202 */
[----:B---3--:R-:W-:Y:S01]  /*10300*/  VIADD R41, R37, UR4 ;  /* 0x0000000425297c36 */ /* 0x008fe20008000000 */
[----:B0-----:R-:W-:-:S03]  /*10310*/  PRMT R27, R4, 0x7632, R27 ;  /* 0x00007632041b7816 */ /* 0x001fc6000000001b */
[----:B------:R-:W-:-:S04]  /*10320*/  IMAD.WIDE R38, R41, 0x2, R24 ;  /* 0x0000000229267825 */ /* 0x000fc800078e0218 */
[----:B------:R-:W-:Y:S01]  /*10330*/  VIADD R4, R71, 0x7 ;  /* 0x0000000747047836 */ /* 0x000fe20000000000 */
[C---:B--2---:R-:W-:Y:S02]  /*10340*/  ISETP.LT.AND P5, PT, R69.reuse, UR10, !P5 ;  /* 0x0000000a45007c0c */ /* 0x044fe4000efa1270 */
[----:B------:R-:W-:-:S11]  /*10350*/  ISETP.LT.AND P0, PT, R69, UR10, !P0 ;  /* 0x0000000a45007c0c */ /* 0x000fd6000c701270 */
[----:B-1----:R0:W-:Y:S01]  /*10360*/  @P5 STG.E.U16 desc[UR16][R32.64], R28 ;  /* 0x0000001c20005986 */ /* 0x0021e2000c101510 */
[----:B------:R-:W-:Y:S02]  /*10370*/  ISETP.LT.AND P5, PT, R70, UR10, !P2 ;  /* 0x0000000a46007c0c */ /* 0x000fe4000d7a1270 */
[----:B------:R-:W-:Y:S01]  /*10380*/  ISETP.LT.AND P2, PT, R69, UR10, !P2 ;  /* 0x0000000a45007c0c */ /* 0x000fe2000d741270 */
[----:B------:R1:W-:Y:S01]  /*10390*/  @P6 STG.E.U16 desc[UR16][R34.64], R27 ;  /* 0x0000001b22006986 */ /* 0x0003e2000c101510 */
[----:B0-----:R-:W-:Y:S01]  /*103a0*/  PRMT R33, R28, 0x7632, R33 ;  /* 0x000076321c217816 */ /* 0x001fe20000000021 */
[----:B-1----:R-:W-:-:S04]  /*103b0*/  IMAD.WIDE R26, R37, 0x2, R24 ;  /* 0x00000002251a7825 */ /* 0x002fc800078e0218 */
[C---:B------:R-:W-:Y:S01]  /*103c0*/  IMAD.WIDE R36, R41.reuse, 0x2, R2 ;  /* 0x0000000229247825 */ /* 0x040fe200078e0202 */
[----:B------:R0:W-:Y:S04]  /*103d0*/  @P0 STG.E.U16 desc[UR16][R26.64], R33 ;  /* 0x000000211a000986 */ /* 0x0001e8000c101510 */
[----:B------:R1:W-:Y:S01]  /*103e0*/  @P5 STG.E.U16 desc[UR16][R36.64], R5 ;  /* 0x0000000524005986 */ /* 0x0003e2000c101510 */
[----:B------:R-:W-:-:S03]  /*103f0*/  VIADD R41, R41, UR4 ;  /* 0x0000000429297c36 */ /* 0x000fc60008000000 */
[----:B------:R2:W-:Y:S01]  /*10400*/  @P2 STG.E.U16 desc[UR16][R38.64], R29 ;  /* 0x0000001d26002986 */ /* 0x0005e2000c101510 */
[C---:B------:R-:W-:Y:S02]  /*10410*/  ISETP.LT.AND P2, PT, R70.reuse, UR10, !P3 ;  /* 0x0000000a46007c0c */ /* 0x040fe4000df41270 */
[C---:B------:R-:W-:Y:S02]  /*10420*/  ISETP.LT.AND P3, PT, R69.reuse, UR10, !P3 ;  /* 0x0000000a45007c0c */ /* 0x040fe4000df61270 */
[----:B------:R-:W-:Y:S02]  /*10430*/  ISETP.LT.AND P5, PT, R70, UR10, !P4 ;  /* 0x0000000a46007c0c */ /* 0x000fe4000e7a1270 */
[----:B------:R-:W-:Y:S01]  /*10440*/  ISETP.LT.AND P4, PT, R69, UR10, !P4 ;  /* 0x0000000a45007c0c */ /* 0x000fe2000e781270 */
[C---:B------:R-:W-:Y:S01]  /*10450*/  VIADD R35, R41.reuse, UR4 ;  /* 0x0000000429237c36 */ /* 0x040fe20008000000 */
[----:B------:R-:W-:Y:S01]  /*10460*/  ISETP.GE.AND P0, PT, R4, UR11, PT ;  /* 0x0000000b04007c0c */ /* 0x000fe2000bf06270 */
[----:B0-----:R-:W-:Y:S01]  /*10470*/  IMAD.WIDE R26, R41, 0x2, R2 ;  /* 0x00000002291a7825 */ /* 0x001fe200078e0202 */
[----:B-1----:R-:W-:-:S02]  /*10480*/  PRMT R37, R5, 0x7632, R37 ;  /* 0x0000763205257816 */ /* 0x002fc40000000025 */
[----:B--2---:R-:W-:Y:S01]  /*10490*/  PRMT R39, R29, 0x7632, R39 ;  /* 0x000076321d277816 */ /* 0x004fe20000000027 */
[----:B------:R-:W-:-:S04]  /*104a0*/  IMAD.WIDE R4, R41, 0x2, R24 ;  /* 0x0000000229047825 */ /* 0x000fc800078e0218 */
[C---:B------:R-:W-:Y:S01]  /*104b0*/  IMAD.WIDE R28, R35.reuse, 0x2, R2 ;  /* 0x00000002231c7825 */ /* 0x040fe200078e0202 */
[----:B------:R-:W-:Y:S03]  /*104c0*/  @P2 STG.E.U16 desc[UR16][R26.64], R37 ;  /* 0x000000251a002986 */ /* 0x000fe6000c101510 */
[----:B------:R-:W-:Y:S01]  /*104d0*/  IMAD.WIDE R32, R35, 0x2, R24 ;  /* 0x0000000223207825 */ /* 0x000fe200078e0218 */
[----:B------:R0:W-:Y:S03]  /*104e0*/  @P3 STG.E.U16 desc[UR16][R4.64], R39 ;  /* 0x0000002704003986 */ /* 0x0001e6000c101510 */
[----:B------:R-:W-:Y:S01]  /*104f0*/  VIADD R40, R71, 0x6 ;  /* 0x0000000647287836 */ /* 0x000fe20000000000 */
[----:B------:R1:W-:Y:S04]  /*10500*/  @P5 STG.E.U16 desc[UR16][R28.64], R6 ;  /* 0x000000061c005986 */ /* 0x0003e8000c101510 */
[----:B------:R2:W-:Y:S01]  /*10510*/  @P4 STG.E.U16 desc[UR16][R32.64], R30 ;  /* 0x0000001e20004986 */ /* 0x0005e2000c101510 */
[----:B------:R-:W-:-:S02]  /*10520*/  ISETP.LT.AND P4, PT, R70, UR10, !P1 ;  /* 0x0000000a46007c0c */ /* 0x000fc4000cf81270 */
[----:B------:R-:W-:Y:S01]  /*10530*/  ISETP.GE.AND P6, PT, R40, UR11, PT ;  /* 0x0000000b28007c0c */ /* 0x000fe2000bfc6270 */
[----:B------:R-:W-:Y:S01]  /*10540*/  VIADD R35, R35, UR4 ;  /* 0x0000000423237c36 */ /* 0x000fe20008000000 */
[----:B------:R-:W-:Y:S02]  /*10550*/  ISETP.LT.AND P1, PT, R69, UR10, !P1 ;  /* 0x0000000a45007c0c */ /* 0x000fe4000cf21270 */
[----:B------:R-:W-:Y:S01]  /*10560*/  ISETP.LT.AND P5, PT, R70, UR10, !P6 ;  /* 0x0000000a46007c0c */ /* 0x000fe2000f7a1270 */
[----:B0-----:R-:W-:Y:S01]  /*10570*/  IMAD.WIDE R4, R35, 0x2, R2 ;  /* 0x0000000223047825 */ /* 0x001fe200078e0202 */
[----:B-1----:R-:W-:-:S03]  /*10580*/  PRMT R29, R6, 0x7632, R29 ;  /* 0x00007632061d7816 */ /* 0x002fc6000000001d */
[----:B------:R-:W-:Y:S01]  /*10590*/  VIADD R37, R35, UR4 ;  /* 0x0000000423257c36 */ /* 0x000fe20008000000 */
[----:B--2---:R-:W-:Y:S01]  /*105a0*/  PRMT R33, R30, 0x7632, R33 ;  /* 0x000076321e217816 */ /* 0x004fe20000000021 */
[----:B------:R-:W-:Y:S01]  /*105b0*/  VIADD R34, R71, 0x8 ;  /* 0x0000000847227836 */ /* 0x000fe20000000000 */
[----:B------:R0:W-:Y:S01]  /*105c0*/  @P4 STG.E.U16 desc[UR16][R4.64], R29 ;  /* 0x0000001d04004986 */ /* 0x0001e2000c101510 */
[----:B------:R-:W-:Y:S01]  /*105d0*/  IMAD.WIDE R26, R35, 0x2, R24 ;  /* 0x00000002231a7825 */ /* 0x000fe200078e0218 */
[----:B------:R-:W-:Y:S02]  /*105e0*/  ISETP.LT.AND P6, PT, R69, UR10, !P6 ;  /* 0x0000000a45007c0c */ /* 0x000fe4000f7c1270 */
[----:B------:R-:W-:Y:S02]  /*105f0*/  ISETP.GE.AND P2, PT, R34, UR11, PT ;  /* 0x0000000b22007c0c */ /* 0x000fe4000bf46270 */
[----:B------:R1:W-:Y:S01]  /*10600*/  @P1 STG.E.U16 desc[UR16][R26.64], R33 ;  /* 0x000000211a001986 */ /* 0x0003e2000c101510 */
[----:B------:R-:W-:Y:S01]  /*10610*/  ISETP.LT.AND P1, PT, R70, UR10, !P0 ;  /* 0x0000000a46007c0c */ /* 0x000fe2000c721270 */
[----:B0-----:R-:W-:Y:S01]  /*10620*/  IMAD.WIDE R28, R37, 0x2, R2 ;  /* 0x00000002251c7825 */ /* 0x001fe200078e0202 */
[----:B------:R-:W-:-:S04]  /*10630*/  ISETP.LT.AND P0, PT, R69, UR10, !P0 ;  /* 0x0000000a45007c0c */ /* 0x000fc8000c701270 */
[----:B------:R0:W-:Y:S01]  /*10640*/  @P5 STG.E.U16 desc[UR16][R28.64], R7 ;  /* 0x000000071c005986 */ /* 0x0001e2000c101510 */
[----:B-1----:R-:W-:Y:S01]  /*10650*/  IMAD.WIDE R32, R37, 0x2, R24 ;  /* 0x0000000225207825 */ /* 0x002fe200078e0218 */
[----:B------:R-:W-:-:S03]  /*10660*/  ISETP.LT.AND P5, PT, R70, UR10, !P2 ;  /* 0x0000000a46007c0c */ /* 0x000fc6000d7a1270 */
[----:B------:R-:W-:Y:S02]  /*10670*/  VIADD R37, R37, UR4 ;  /* 0x0000000425257c36 */ /* 0x000fe40008000000 */
[----:B------:R-:W-:Y:S02]  /*10680*/  VIADD R6, R71, 0xa ;  /* 0x0000000a47067836 */ /* 0x000fe40000000000 */
[----:B------:R-:W-:Y:S01]  /*10690*/  VIADD R35, R37, UR4 ;  /* 0x0000000425237c36 */ /* 0x000fe20008000000 */
[----:B------:R-:W-:Y:S01]  /*106a0*/  PRMT R36, R7, 0x7632, R36 ;  /* 0x0000763207247816 */ /* 0x000fe20000000024 */
[----:B------:R-:W-:Y:S01]  /*106b0*/  VIADD R34, R71, 0x9 ;  /* 0x0000000947227836 */ /* 0x000fe20000000000 */
[----:B------:R-:W-:Y:S01]  /*106c0*/  ISETP.GE.AND P4, PT, R6, UR11, PT ;  /* 0x0000000b06007c0c */ /* 0x000fe2000bf86270 */
[----:B------:R-:W-:Y:S01]  /*106d0*/  IMAD.WIDE R4, R37, 0x2, R2 ;  /* 0x0000000225047825 */ /* 0x000fe200078e0202 */
[----:B------:R-:W-:Y:S02]  /*106e0*/  PRMT R38, R31, 0x7632, R38 ;  /* 0x000076321f267816 */ /* 0x000fe40000000026 */
[----:B------:R-:W-:Y:S01]  /*106f0*/  ISETP.LT.AND P2, PT, R69, UR10, !P2 ;  /* 0x0000000a45007c0c */ /* 0x000fe2000d741270 */
[----:B0-----:R-:W-:Y:S01]  /*10700*/  IMAD.WIDE R6, R37, 0x2, R24 ;  /* 0x0000000225067825 */ /* 0x001fe200078e0218 */
[----:B------:R-:W-:Y:S01]  /*10710*/  ISETP.GE.AND P3, PT, R34, UR11, PT ;  /* 0x0000000b22007c0c */ /* 0x000fe2000bf66270 */
[----:B------:R-:W-:Y:S02]  /*10720*/  @P6 STG.E.U16 desc[UR16][R32.64], R31 ;  /* 0x0000001f20006986 */ /* 0x000fe4000c101510 */
[----:B------:R-:W-:-:S02]  /*10730*/  IMAD.WIDE R26, R35, 0x2, R2 ;  /* 0x00000002231a7825 */ /* 0x000fc400078e0202 */
[----:B------:R0:W-:Y:S04]  /*10740*/  @P1 STG.E.U16 desc[UR16][R4.64], R36 ;  /* 0x0000002404001986 */ /* 0x0001e8000c101510 */
[----:B------:R-:W-:Y:S01]  /*10750*/  @P0 STG.E.U16 desc[UR16][R6.64], R38 ;  /* 0x0000002606000986 */ /* 0x000fe2000c101510 */
[----:B------:R-:W-:-:S03]  /*10760*/  IMAD.WIDE R28, R35, 0x2, R24 ;  /* 0x00000002231c7825 */ /* 0x000fc600078e0218 */
[----:B------:R1:W-:Y:S01]  /*10770*/  @P5 STG.E.U16 desc[UR16][R26.64], R20 ;  /* 0x000000141a005986 */ /* 0x0003e2000c101510 */
[C---:B------:R-:W-:Y:S02]  /*10780*/  ISETP.LT.AND P5, PT, R70.reuse, UR10, !P3 ;  /* 0x0000000a46007c0c */ /* 0x040fe4000dfa1270 */
[----:B------:R-:W-:Y:S01]  /*10790*/  ISETP.LT.AND P3, PT, R69, UR10, !P3 ;  /* 0x0000000a45007c0c */ /* 0x000fe2000df61270 */
[----:B------:R-:W-:Y:S01]  /*107a0*/  VIADD R35, R35, UR4 ;  /* 0x0000000423237c36 */ /* 0x000fe20008000000 */
[----:B------:R2:W-:Y:S01]  /*107b0*/  @P2 STG.E.U16 desc[UR16][R28.64], R16 ;  /* 0x000000101c002986 */ /* 0x0005e2000c101510 */
[C---:B------:R-:W-:Y:S01]  /*107c0*/  VIADD R30, R71.reuse, 0xc ;  /* 0x0000000c471e7836 */ /* 0x040fe20000000000 */
[----:B------:R-:W-:Y:S01]  /*107d0*/  ISETP.LT.AND P2, PT, R70, UR10, !P4 ;  /* 0x0000000a46007c0c */ /* 0x000fe2000e741270 */
[----:B------:R-:W-:Y:S01]  /*107e0*/  VIADD R34, R71, 0xb ;  /* 0x0000000b47227836 */ /* 0x000fe20000000000 */
[----:B------:R-:W-:Y:S01]  /*107f0*/  ISETP.LT.AND P4, PT, R69, UR10, !P4 ;  /* 0x0000000a45007c0c */ /* 0x000fe2000e781270 */
[----:B0-----:R-:W-:Y:S01]  /*10800*/  IMAD.WIDE R4, R35, 0x2, R2 ;  /* 0x0000000223047825 */ /* 0x001fe200078e0202 */
[----:B-1----:R-:W-:-:S03]  /*10810*/  PRMT R27, R20, 0x7632, R27 ;  /* 0x00007632141b7816 */ /* 0x002fc6000000001b */
[----:B------:R-:W-:Y:S01]  /*10820*/  IMAD.WIDE R6, R35, 0x2, R24 ;  /* 0x0000000223067825 */ /* 0x000fe200078e0218 */
[----:B------:R-:W-:Y:S02]  /*10830*/  ISETP.GE.AND P1, PT, R30, UR11, PT ;  /* 0x0000000b1e007c0c */ /* 0x000fe4000bf26270 */
[----:B--2---:R-:W-:Y:S01]  /*10840*/  PRMT R29, R16, 0x7632, R29 ;  /* 0x00007632101d7816 */ /* 0x004fe2000000001d */
[----:B------:R-:W-:Y:S01]  /*10850*/  VIADD R30, R71, 0xd ;  /* 0x0000000d471e7836 */ /* 0x000fe20000000000 */
[----:B------:R-:W-:Y:S01]  /*10860*/  ISETP.GE.AND P6, PT, R34, UR11, PT ;  /* 0x0000000b22007c0c */ /* 0x000fe2000bfc6270 */
[----:B------:R-:W-:Y:S01]  /*10870*/  VIADD R35, R35, UR4 ;  /* 0x0000000423237c36 */ /* 0x000fe20008000000 */
[----:B------:R0:W-:Y:S02]  /*10880*/  @P5 STG.E.U16 desc[UR16][R4.64], R27 ;  /* 0x0000001b04005986 */ /* 0x0001e4000c101510 */
[----:B------:R-:W-:Y:S02]  /*10890*/  ISETP.GE.AND P0, PT, R30, UR11, PT ;  /* 0x0000000b1e007c0c */ /* 0x000fe4000bf06270 */
[----:B------:R1:W-:Y:S01]  /*108a0*/  @P3 STG.E.U16 desc[UR16][R6.64], R29 ;  /* 0x0000001d06003986 */ /* 0x0003e2000c101510 */
[----:B------:R-:W-:Y:S01]  /*108b0*/  ISETP.LT.AND P3, PT, R70, UR10, !P6 ;  /* 0x0000000a46007c0c */ /* 0x000fe2000f761270 */
[----:B------:R-:W-:Y:S01]  /*108c0*/  VIADD R30, R71, 0xe ;  /* 0x0000000e471e7836 */ /* 0x000fe20000000000 */
[----:B------:R-:W-:Y:S01]  /*108d0*/  ISETP.LT.AND P6, PT, R69, UR10, !P6 ;  /* 0x0000000a45007c0c */ /* 0x000fe2000f7c1270 */
[----:B0-----:R-:W-:-:S04]  /*108e0*/  IMAD.WIDE R26, R35, 0x2, R2 ;  /* 0x00000002231a7825 */ /* 0x001fc800078e0202 */
[C---:B-1----:R-:W-:Y:S01]  /*108f0*/  IMAD.WIDE R28, R35.reuse, 0x2, R24 ;  /* 0x00000002231c7825 */ /* 0x042fe200078e0218 */
[----:B------:R-:W-:Y:S03]  /*10900*/  @P2 STG.E.U16 desc[UR16][R26.64], R21 ;  /* 0x000000151a002986 */ /* 0x000fe6000c101510 */
[----:B------:R-:W-:Y:S01]  /*10910*/  VIADD R35, R35, UR4 ;  /* 0x0000000423237c36 */ /* 0x000fe20008000000 */
[----:B------:R0:W-:Y:S01]  /*10920*/  @P4 STG.E.U16 desc[UR16][R28.64], R17 ;  /* 0x000000111c004986 */ /* 0x0001e2000c101510 */
[----:B------:R-:W-:Y:S02]  /*10930*/  ISETP.GE.AND P5, PT, R30, UR11, PT ;  /* 0x0000000b1e007c0c */ /* 0x000fe4000bfa6270 */
[----:B------:R-:W-:Y:S01]  /*10940*/  ISETP.LT.AND P4, PT, R70, UR10, !P1 ;  /* 0x0000000a46007c0c */ /* 0x000fe2000cf81270 */
[----:B------:R-:W-:Y:S01]  /*10950*/  IMAD.WIDE R4, R35, 0x2, R2 ;  /* 0x0000000223047825 */ /* 0x000fe200078e0202 */
[----:B------:R-:W-:-:S02]  /*10960*/  PRMT R30, R21, 0x7632, R30 ;  /* 0x00007632151e7816 */ /* 0x000fc4000000001e */
[----:B------:R-:W-:Y:S01]  /*10970*/  ISETP.LT.AND P1, PT, R69, UR10, !P1 ;  /* 0x0000000a45007c0c */ /* 0x000fe2000cf21270 */
[----:B------:R-:W-:Y:S02]  /*10980*/  VIADD R16, R71, 0xf ;  /* 0x0000000f47107836 */ /* 0x000fe40000000000 */
[----:B------:R-:W-:Y:S01]  /*10990*/  IMAD.WIDE R6, R35, 0x2, R24 ;  /* 0x0000000223067825 */ /* 0x000fe200078e0218 */
[----:B0-----:R-:W-:-:S03]  /*109a0*/  PRMT R29, R17, 0x7632, R29 ;  /* 0x00007632111d7816 */ /* 0x001fc6000000001d */
[----:B------:R-:W-:Y:S02]  /*109b0*/  VIADD R20, R71, 0x10 ;  /* 0x0000001047147836 */ /* 0x000fe40000000000 */
[----:B------:R-:W-:Y:S01]  /*109c0*/  VIADD R35, R35, UR4 ;  /* 0x0000000423237c36 */ /* 0x000fe20008000000 */
[----:B------:R-:W-:Y:S01]  /*109d0*/  @P3 STG.E.U16 desc[UR16][R4.64], R30 ;  /* 0x0000001e04003986 */ /* 0x000fe2000c101510 */
[----:B------:R-:W-:Y:S02]  /*109e0*/  ISETP.GE.AND P2, PT, R16, UR11, PT ;  /* 0x0000000b10007c0c */ /* 0x000fe4000bf46270 */
[C---:B------:R-:W-:Y:S01]  /*109f0*/  IMAD.WIDE R16, R35.reuse, 0x2, R2 ;  /* 0x0000000223107825 */ /* 0x040fe200078e0202 */
[----:B------:R0:W-:Y:S01]  /*10a00*/  @P6 STG.E.U16 desc[UR16][R6.64], R29 ;  /* 0x0000001d06006986 */ /* 0x0001e2000c101510 */
[----:B------:R-:W-:Y:S02]  /*10a10*/  ISETP.LT.AND P6, PT, R70, UR10, !P0 ;  /* 0x0000000a46007c0c */ /* 0x000fe4000c7c1270 */
[----:B------:R-:W-:Y:S01]  /*10a20*/  ISETP.GE.AND P3, PT, R20, UR11, PT ;  /* 0x0000000b14007c0c */ /* 0x000fe2000bf66270 */
[----:B------:R-:W-:Y:S01]  /*10a30*/  IMAD.WIDE R20, R35, 0x2, R24 ;  /* 0x0000000223147825 */ /* 0x000fe200078e0218 */
[----:B------:R1:W-:Y:S01]  /*10a40*/  @P4 STG.E.U16 desc[UR16][R16.64], R22 ;  /* 0x0000001610004986 */ /* 0x0003e2000c101510 */
[----:B------:R-:W-:-:S02]  /*10a50*/  ISETP.LT.AND P0, PT, R69, UR10, !P0 ;  /* 0x0000000a45007c0c */ /* 0x000fc4000c701270 */
[----:B------:R-:W-:Y:S01]  /*10a60*/  VIADD R27, R35, UR4 ;  /* 0x00000004231b7c36 */ /* 0x000fe20008000000 */
[----:B------:R-:W-:Y:S01]  /*10a70*/  @P1 STG.E.U16 desc[UR16][R20.64], R18 ;  /* 0x0000001214001986 */ /* 0x000fe2000c101510 */
[----:B------:R-:W-:Y:S02]  /*10a80*/  ISETP.LT.AND P1, PT, R70, UR10, !P5 ;  /* 0x0000000a46007c0c */ /* 0x000fe4000ef21270 */
[----:B0-----:R-:W-:Y:S01]  /*10a90*/  PRMT R7, R22, 0x7632, R7 ;  /* 0x0000763216077816 */ /* 0x001fe20000000007 */
[----:B------:R-:W-:Y:S01]  /*10aa0*/  IMAD.WIDE R4, R27, 0x2, R2 ;  /* 0x000000021b047825 */ /* 0x000fe200078e0202 */
[----:B------:R-:W-:-:S03]  /*10ab0*/  ISETP.LT.AND P5, PT, R69, UR10, !P5 ;  /* 0x0000000a45007c0c */ /* 0x000fc6000efa1270 */
[----:B------:R-:W-:Y:S02]  /*10ac0*/  VIADD R26, R71, 0x11 ;  /* 0x00000011471a7836 */ /* 0x000fe40000000000 */
[----:B------:R-:W-:Y:S01]  /*10ad0*/  VIADD R29, R27, UR4 ;  /* 0x000000041b1d7c36 */ /* 0x000fe20008000000 */
[----:B------:R0:W-:Y:S02]  /*10ae0*/  @P6 STG.E.U16 desc[UR16][R4.64], R7 ;  /* 0x0000000704006986 */ /* 0x0001e4000c101510 */
[----:B------:R-:W-:Y:S01]  /*10af0*/  ISETP.GE.AND P4, PT, R26, UR11, PT ;  /* 0x0000000b1a007c0c */ /* 0x000fe2000bf86270 */
[----:B-1----:R-:W-:Y:S01]  /*10b00*/  IMAD.WIDE R16, R29, 0x2, R2 ;  /* 0x000000021d107825 */ /* 0x002fe200078e0202 */
[----:B0-----:R-:W-:-:S03]  /*10b10*/  PRMT R5, R18, 0x7632, R5 ;  /* 0x0000763212057816 */ /* 0x001fc60000000005 */
[----:B------:R-:W-:-:S04]  /*10b20*/  IMAD.WIDE R6, R27, 0x2, R24 ;  /* 0x000000021b067825 */ /* 0x000fc800078e0218 */
[----:B------:R-:W-:Y:S01]  /*10b30*/  IMAD.WIDE R26, R29, 0x2, R24 ;  /* 0x000000021d1a7825 */ /* 0x000fe200078e0218 */
[----:B------:R0:W-:Y:S04]  /*10b40*/  @P0 STG.E.U16 desc[UR16][R6.64], R5 ;  /* 0x0000000506000986 */ /* 0x0001e8000c101510 */
[----:B------:R-:W-:Y:S01]  /*10b50*/  @P1 STG.E.U16 desc[UR16][R16.64], R23 ;  /* 0x0000001710001986 */ /* 0x000fe2000c101510 */
[C---:B------:R-:W-:Y:S01]  /*10b60*/  ISETP.LT.AND P1, PT, R70.reuse, UR10, !P2 ;  /* 0x0000000a46007c0c */ /* 0x040fe2000d721270 */
[----:B------:R-:W-:Y:S01]  /*10b70*/  VIADD R22, R71, 0x13 ;  /* 0x0000001347167836 */ /* 0x000fe20000000000 */
[----:B------:R-:W-:Y:S01]  /*10b80*/  ISETP.LT.AND P2, PT, R69, UR10, !P2 ;  /* 0x0000000a45007c0c */ /* 0x000fe2000d741270 */
[----:B------:R1:W-:Y:S01]  /*10b90*/  @P5 STG.E.U16 desc[UR16][R26.64], R19 ;  /* 0x000000131a005986 */ /* 0x0003e2000c101510 */
[----:B------:R-:W-:Y:S01]  /*10ba0*/  VIADD R29, R29, UR4 ;  /* 0x000000041d1d7c36 */ /* 0x000fe20008000000 */
[----:B------:R-:W-:-:S02]  /*10bb0*/  ISETP.LT.AND P5, PT, R70, UR10, !P3 ;  /* 0x0000000a46007c0c */ /* 0x000fc4000dfa1270 */
[----:B------:R-:W-:Y:S01]  /*10bc0*/  ISETP.LT.AND P3, PT, R69, UR10, !P3 ;  /* 0x0000000a45007c0c */ /* 0x000fe2000df61270 */
[C---:B------:R-:W-:Y:S01]  /*10bd0*/  VIADD R21, R29.reuse, UR4 ;  /* 0x000000041d157c36 */ /* 0x040fe20008000000 */
[----:B------:R-:W-:Y:S01]  /*10be0*/  ISETP.GE.AND P0, PT, R22, UR11, PT ;  /* 0x0000000b16007c0c */ /* 0x000fe2000bf06270 */
[----:B0-----:R-:W-:Y:S01]  /*10bf0*/  IMAD.WIDE R4, R29, 0x2, R2 ;  /* 0x000000021d047825 */ /* 0x001fe200078e0202 */
[----:B------:R-:W-:-:S03]  /*10c00*/  PRMT R22, R23, 0x7632, R22 ;  /* 0x0000763217167816 */ /* 0x000fc60000000016 */
[----:B------:R-:W-:Y:S01]  /*10c10*/  IMAD.WIDE R6, R29, 0x2, R24 ;  /* 0x000000021d067825 */ /* 0x000fe200078e0218 */
[----:B-1----:R-:W-:-:S03]  /*10c20*/  PRMT R27, R19, 0x7632, R27 ;  /* 0x00007632131b7816 */ /* 0x002fc6000000001b */
[C---:B------:R-:W-:Y:S01]  /*10c30*/  IMAD.WIDE R16, R21.reuse, 0x2, R2 ;  /* 0x0000000215107825 */ /* 0x040fe200078e0202 */
[----:B------:R-:W-:Y:S03]  /*10c40*/  @P1 STG.E.U16 desc[UR16][R4.64], R22 ;  /* 0x0000001604001986 */ /* 0x000fe6000c101510 */
[----:B------:R-:W-:Y:S01]  /*10c50*/  IMAD.WIDE R18, R21, 0x2, R24 ;  /* 0x0000000215127825 */ /* 0x000fe200078e0218 */
[----:B------:R-:W-:Y:S04]  /*10c60*/  @P2 STG.E.U16 desc[UR16][R6.64], R27 ;  /* 0x0000001b06002986 */ /* 0x000fe8000c101510 */
[----:B------:R0:W-:Y:S01]  /*10c70*/  @P5 STG.E.U16 desc[UR16][R16.64], R12 ;  /* 0x0000000c10005986 */ /* 0x0001e2000c101510 */
[----:B------:R-:W-:-:S03]  /*10c80*/  VIADD R28, R71, 0x12 ;  /* 0x00000012471c7836 */ /* 0x000fc60000000000 */
[----:B------:R1:W-:Y:S01]  /*10c90*/  @P3 STG.E.U16 desc[UR16][R18.64], R8 ;  /* 0x0000000812003986 */ /* 0x0003e2000c101510 */
[----:B------:R-:W-:Y:S02]  /*10ca0*/  ISETP.LT.AND P3, PT, R70, UR10, !P4 ;  /* 0x0000000a46007c0c */ /* 0x000fe4000e761270 */
[----:B------:R-:W-:Y:S01]  /*10cb0*/  ISETP.LT.AND P4, PT, R69, UR10, !P4 ;  /* 0x0000000a45007c0c */ /* 0x000fe2000e781270 */
[----:B------:R-:W-:Y:S01]  /*10cc0*/  VIADD R21, R21, UR4 ;  /* 0x0000000415157c36 */ /* 0x000fe20008000000 */
[----:B------:R-:W-:Y:S02]  /*10cd0*/  ISETP.GE.AND P6, PT, R28, UR11, PT ;  /* 0x0000000b1c007c0c */ /* 0x000fe4000bfc6270 */
[----:B0-----:R-:W-:Y:S01]  /*10ce0*/  PRMT R17, R12, 0x7632, R17 ;  /* 0x000076320c117816 */ /* 0x001fe20000000011 */
[C---:B------:R-:W-:Y:S01]  /*10cf0*/  IMAD.WIDE R4, R21.reuse, 0x2, R2 ;  /* 0x0000000215047825 */ /* 0x040fe200078e0202 */
[----:B------:R-:W-:Y:S02]  /*10d00*/  ISETP.LT.AND P5, PT, R70, UR10, !P6 ;  /* 0x0000000a46007c0c */ /* 0x000fe4000f7a1270 */
[----:B-1----:R-:W-:Y:S01]  /*10d10*/  PRMT R19, R8, 0x7632, R19 ;  /* 0x0000763208137816 */ /* 0x002fe20000000013 */
[----:B------:R-:W-:Y:S01]  /*10d20*/  IMAD.WIDE R6, R21, 0x2, R24 ;  /* 0x0000000215067825 */ /* 0x000fe200078e0218 */
[----:B------:R-:W-:Y:S01]  /*10d30*/  ISETP.LT.AND P6, PT, R69, UR10, !P6 ;  /* 0x0000000a45007c0c */ /* 0x000fe2000f7c1270 */
[----:B------:R0:W-:Y:S02]  /*10d40*/  @P3 STG.E.U16 desc[UR16][R4.64], R17 ;  /* 0x0000001104003986 */ /* 0x0001e4000c101510 */
[----:B------:R-:W-:-:S02]  /*10d50*/  VIADD R20, R71, 0x14 ;  /* 0x0000001447147836 */ /* 0x000fc40000000000 */
[----:B------:R1:W-:Y:S01]  /*10d60*/  @P4 STG.E.U16 desc[UR16][R6.64], R19 ;  /* 0x0000001306004986 */ /* 0x0003e2000c101510 */
[----:B------:R-:W-:Y:S01]  /*10d70*/  VIADD R23, R21, UR4 ;  /* 0x0000000415177c36 */ /* 0x000fe20008000000 */
[----:B------:R-:W-:Y:S02]  /*10d80*/  ISETP.LT.AND P4, PT, R70, UR10, !P0 ;  /* 0x0000000a46007c0c */ /* 0x000fe4000c781270 */
[----:B------:R-:W-:Y:S01]  /*10d90*/  ISETP.GE.AND P1, PT, R20, UR11, PT ;  /* 0x0000000b14007c0c */ /* 0x000fe2000bf26270 */
[----:B------:R-:W-:Y:S01]  /*10da0*/  VIADD R20, R71, 0x15 ;  /* 0x0000001547147836 */ /* 0x000fe20000000000 */
[----:B------:R-:W-:Y:S01]  /*10db0*/  ISETP.LT.AND P0, PT, R69, UR10, !P0 ;  /* 0x0000000a45007c0c */ /* 0x000fe2000c701270 */
[C---:B------:R-:W-:Y:S02]  /*10dc0*/  VIADD R27, R23.reuse, UR4 ;  /* 0x00000004171b7c36 */ /* 0x040fe40008000000 */
[----:B0-----:R-:W-:Y:S01]  /*10dd0*/  IMAD.WIDE R16, R23, 0x2, R2 ;  /* 0x0000000217107825 */ /* 0x001fe200078e0202 */
[----:B------:R-:W-:-:S03]  /*10de0*/  ISETP.GE.AND P2, PT, R20, UR11, PT ;  /* 0x0000000b14007c0c */ /* 0x000fc6000bf46270 */
[----:B-1----:R-:W-:Y:S01]  /*10df0*/  IMAD.WIDE R18, R23, 0x2, R24 ;  /* 0x0000000217127825 */ /* 0x002fe200078e0218 */
[----:B------:R-:W-:Y:S01]  /*10e00*/  PRMT R12, R13, 0x7632, R12 ;  /* 0x000076320d0c7816 */ /* 0x000fe2000000000c */
[----:B------:R0:W-:Y:S02]  /*10e10*/  @P5 STG.E.U16 desc[UR16][R16.64], R13 ;  /* 0x0000000d10005986 */ /* 0x0001e4000c101510 */
[----:B------:R-:W-:Y:S02]  /*10e20*/  IMAD.WIDE R20, R27, 0x2, R2 ;  /* 0x000000021b147825 */ /* 0x000fe400078e0202 */
[----:B------:R1:W-:Y:S02]  /*10e30*/  @P6 STG.E.U16 desc[UR16][R18.64], R9 ;  /* 0x0000000912006986 */ /* 0x0003e4000c101510 */
[C---:B------:R-:W-:Y:S02]  /*10e40*/  VIADD R5, R71.reuse, 0x17 ;  /* 0x0000001747057836 */ /* 0x040fe40000000000 */
[C---:B------:R-:W-:Y:S01]  /*10e50*/  VIADD R4, R71.reuse, 0x18 ;  /* 0x0000001847047836 */ /* 0x040fe20000000000 */
[----:B------:R-:W-:Y:S01]  /*10e60*/  ISETP.LT.AND P6, PT, R70, UR10, !P1 ;  /* 0x0000000a46007c0c */ /* 0x000fe2000cfc1270 */
[----:B------:R-:W-:Y:S01]  /*10e70*/  VIADD R8, R71, 0x16 ;  /* 0x0000001647087836 */ /* 0x000fe20000000000 */
[----:B------:R-:W-:Y:S01]  /*10e80*/  ISETP.LT.AND P1, PT, R69, UR10, !P1 ;  /* 0x0000000a45007c0c */ /* 0x000fe2000cf21270 */
[----:B------:R-:W-:Y:S01]  /*10e90*/  IMAD.WIDE R22, R27, 0x2, R24 ;  /* 0x000000021b167825 */ /* 0x000fe200078e0218 */
[----:B------:R-:W-:Y:S01]  /*10ea0*/  PRMT R28, R9, 0x7632, R28 ;  /* 0x00007632091c7816 */ /* 0x000fe2000000001c */
[----:B------:R2:W-:Y:S01]  /*10eb0*/  @P4 STG.E.U16 desc[UR16][R20.64], R12 ;  /* 0x0000000c14004986 */ /* 0x0005e2000c101510 */
[----:B------:R-:W-:Y:S01]  /*10ec0*/  ISETP.GE.AND P5, PT, R5, UR11, PT ;  /* 0x0000000b05007c0c */ /* 0x000fe2000bfa6270 */
[----:B0-----:R-:W-:Y:S01]  /*10ed0*/  VIADD R13, R27, UR4 ;  /* 0x000000041b0d7c36 */ /* 0x001fe20008000000 */
[----:B------:R-:W-:Y:S01]  /*10ee0*/  ISETP.GE.AND P4, PT, R4, UR11, PT ;  /* 0x0000000b04007c0c */ /* 0x000fe2000bf86270 */
[----:B------:R-:W-:Y:S01]  /*10ef0*/  LDS.128 R16, [R0+0x1000] ;  /* 0x0010000000107984 */ /* 0x000fe20000000c00 */
[----:B------:R-:W-:-:S03]  /*10f00*/  ISETP.GE.AND P3, PT, R8, UR11, PT ;  /* 0x0000000b08007c0c */ /* 0x000fc6000bf66270 */
[----:B------:R-:W0:Y:S01]  /*10f10*/  LDS.128 R4, [R0] ;  /* 0x0000000000047984 */ /* 0x000e220000000c00 */
[----:B-1----:R-:W-:-:S03]  /*10f20*/  IMAD.WIDE R8, R13, 0x2, R2 ;  /* 0x000000020d087825 */ /* 0x002fc600078e0202 */
[----:B------:R-:W-:Y:S01]  /*10f30*/  @P0 STG.E.U16 desc[UR16][R22.64], R28 ;  /* 0x0000001c16000986 */ /* 0x000fe2000c101510 */
[----:B------:R-:W-:Y:S01]  /*10f40*/  ISETP.LT.AND P0, PT, R70, UR10, !P2 ;  /* 0x0000000a46007c0c */ /* 0x000fe2000d701270 */
[C---:B------:R-:W-:Y:S02]  /*10f50*/  VIADD R27, R13.reuse, UR4 ;  /* 0x000000040d1b7c36 */ /* 0x040fe40008000000 */
[----:B--2---:R-:W-:Y:S01]  /*10f60*/  IMAD.WIDE R12, R13, 0x2, R24 ;  /* 0x000000020d0c7825 */ /* 0x004fe200078e0218 */
[----:B------:R1:W-:Y:S01]  /*10f70*/  @P6 STG.E.U16 desc[UR16][R8.64], R14 ;  /* 0x0000000e08006986 */ /* 0x0003e2000c101510 */
[----:B------:R-:W-:-:S03]  /*10f80*/  ISETP.LT.AND P2, PT, R69, UR10, !P2 ;  /* 0x0000000a45007c0c */ /* 0x000fc6000d741270 */
[----:B------:R2:W-:Y:S01]  /*10f90*/  @P1 STG.E.U16 desc[UR16][R12.64], R10 ;  /* 0x0000000a0c001986 */ /* 0x0005e2000c101510 */
[----:B------:R-:W-:Y:S01]  /*10fa0*/  ISETP.LT.AND P1, PT, R70, UR10, !P3 ;  /* 0x0000000a46007c0c */ /* 0x000fe2000df21270 */
[----:B------:R-:W-:Y:S01]  /*10fb0*/  IMAD.WIDE R20, R27, 0x2, R2 ;  /* 0x000000021b147825 */ /* 0x000fe200078e0202 */
[----:B------:R-:W-:Y:S02]  /*10fc0*/  ISETP.LT.AND P3, PT, R69, UR10, !P3 ;  /* 0x0000000a45007c0c */ /* 0x000fe4000df61270 */
[----:B-1----:R-:W-:Y:S01]  /*10fd0*/  PRMT R9, R14, 0x7632, R9 ;  /* 0x000076320e097816 */ /* 0x002fe20000000009 */
[----:B------:R-:W-:Y:S02]  /*10fe0*/  VIADD R26, R71, 0x19 ;  /* 0x00000019471a7836 */ /* 0x000fe40000000000 */
[----:B------:R-:W-:Y:S01]  /*10ff0*/  VIADD R29, R27, UR4 ;  /* 0x000000041b1d7c36 */ /* 0x000fe20008000000 */
[----:B--2---:R-:W-:Y:S01]  /*11000*/  PRMT R13, R10, 0x7632, R13 ;  /* 0x000076320a0d7816 */ /* 0x004fe2000000000d */
[----:B------:R1:W-:Y:S01]  /*11010*/  @P0 STG.E.U16 desc[UR16][R20.64], R9 ;  /* 0x0000000914000986 */ /* 0x0003e2000c101510 */
[----:B------:R-:W-:Y:S01]  /*11020*/  ISETP.GE.AND P6, PT, R26, UR11, PT ;  /* 0x0000000b1a007c0c */ /* 0x000fe2000bfc6270 */
[----:B------:R-:W-:-:S04]  /*11030*/  IMAD.WIDE R22, R29, 0x2, R2 ;  /* 0x000000021d167825 */ /* 0x000fc800078e0202 */
[----:B-1----:R-:W-:-:S04]  /*11040*/  IMAD.WIDE R8, R27, 0x2, R24 ;  /* 0x000000021b087825 */ /* 0x002fc800078e0218 */
[C---:B------:R-:W-:Y:S01]  /*11050*/  IMAD.WIDE R26, R29.reuse, 0x2, R24 ;  /* 0x000000021d1a7825 */ /* 0x040fe200078e0218 */
[----:B------:R1:W-:Y:S04]  /*11060*/  @P2 STG.E.U16 desc[UR16][R8.64], R13 ;  /* 0x0000000d08002986 */ /* 0x0003e8000c101510 */
[----:B------:R-:W-:Y:S01]  /*11070*/  @P1 STG.E.U16 desc[UR16][R22.64], R15 ;  /* 0x0000000f16001986 */ /* 0x000fe2000c101510 */
[C---:B------:R-:W-:Y:S01]  /*11080*/  ISETP.LT.AND P1, PT, R70.reuse, UR10, !P5 ;  /* 0x0000000a46007c0c */ /* 0x040fe2000ef21270 */
[----:B------:R-:W-:Y:S01]  /*11090*/  VIADD R29, R29, UR4 ;  /* 0x000000041d1d7c36 */ /* 0x000fe20008000000 */
[----:B------:R-:W-:Y:S01]  /*110a0*/  ISETP.LT.AND P5, PT, R69, UR10, !P5 ;  /* 0x0000000a45007c0c */ /* 0x000fe2000efa1270 */
[----:B------:R2:W-:Y:S01]  /*110b0*/  @P3 STG.E.U16 desc[UR16][R26.64], R11 ;  /* 0x0000000b1a003986 */ /* 0x0005e2000c101510 */
[----:B------:R-:W-:-:S02]  /*110c0*/  ISETP.LT.AND P3, PT, R70, UR10, !P4 ;  /* 0x0000000a46007c0c */ /* 0x000fc4000e761270 */
[----:B------:R-:W-:Y:S01]  /*110d0*/  ISETP.LT.AND P4, PT, R69, UR10, !P4 ;  /* 0x0000000a45007c0c */ /* 0x000fe2000e781270 */
[----:B------:R-:W-:Y:S02]  /*110e0*/  VIADD R14, R71, 0x1a ;  /* 0x0000001a470e7836 */ /* 0x000fe40000000000 */
[----:B------:R-:W-:Y:S01]  /*110f0*/  VIADD R21, R29, UR4 ;  /* 0x000000041d157c36 */ /* 0x000fe20008000000 */
[----:B------:R-:W-:Y:S01]  /*11100*/  PRMT R20, R15, 0x7632, R20 ;  /* 0x000076320f147816 */ /* 0x000fe20000000014 */
[----:B-1----:R-:W-:Y:S01]  /*11110*/  IMAD.WIDE R8, R29, 0x2, R2 ;  /* 0x000000021d087825 */ /* 0x002fe200078e0202 */
[----:B------:R-:W-:Y:S02]  /*11120*/  ISETP.GE.AND P0, PT, R14, UR11, PT ;  /* 0x0000000b0e007c0c */ /* 0x000fe4000bf06270 */
[----:B--2---:R-:W-:Y:S01]  /*11130*/  PRMT R27, R11, 0x7632, R27 ;  /* 0x000076320b1b7816 */ /* 0x004fe2000000001b */
[----:B------:R-:W-:Y:S01]  /*11140*/  IMAD.WIDE R10, R29, 0x2, R24 ;  /* 0x000000021d0a7825 */ /* 0x000fe200078e0218 */
[----:B------:R1:W-:Y:S03]  /*11150*/  @P1 STG.E.U16 desc[UR16][R8.64], R20 ;  /* 0x0000001408001986 */ /* 0x0003e6000c101510 */
[C---:B------:R-:W-:Y:S01]  /*11160*/  IMAD.WIDE R12, R21.reuse, 0x2, R2 ;  /* 0x00000002150c7825 */ /* 0x040fe200078e0202 */
[----:B------:R2:W-:Y:S03]  /*11170*/  @P5 STG.E.U16 desc[UR16][R10.64], R27 ;  /* 0x0000001b0a005986 */ /* 0x0005e6000c101510 */
[----:B------:R-:W-:Y:S01]  /*11180*/  IMAD.WIDE R14, R21, 0x2, R24 ;  /* 0x00000002150e7825 */ /* 0x000fe200078e0218 */
[----:B0-----:R0:W-:Y:S01]  /*11190*/  @P3 STG.E.U16 desc[UR16][R12.64], R4 ;  /* 0x000000040c003986 */ /* 0x0011e2000c101510 */
[----:B------:R-:W-:-:S03]  /*111a0*/  ISETP.LT.AND P5, PT, R70, UR10, !P0 ;  /* 0x0000000a46007c0c */ /* 0x000fc6000c7a1270 */
[----:B------:R3:W-:Y:S01]  /*111b0*/  @P4 STG.E.U16 desc[UR16][R14.64], R16 ;  /* 0x000000100e004986 */ /* 0x0007e2000c101510 */
[----:B------:R-:W-:Y:S01]  /*111c0*/  ISETP.LT.AND P4, PT, R70, UR10, !P6 ;  /* 0x0000000a46007c0c */ /* 0x000fe2000f781270 */
[----:B------:R-:W-:Y:S01]  /*111d0*/  VIADD R21, R21, UR4 ;  /* 0x0000000415157c36 */ /* 0x000fe20008000000 */
[----:B------:R-:W-:Y:S01]  /*111e0*/  ISETP.LT.AND P6, PT, R69, UR10, !P6 ;  /* 0x0000000a45007c0c */ /* 0x000fe2000f7c1270 */
[----:B------:R-:W-:Y:S02]  /*111f0*/  VIADD R0, R71, 0x1b ;  /* 0x0000001b47007836 */ /* 0x000fe40000000000 */
[C---:B------:R-:W-:Y:S01]  /*11200*/  VIADD R23, R21.reuse, UR4 ;  /* 0x0000000415177c36 */ /* 0x040fe20008000000 */
[----:B------:R-:W-:Y:S01]  /*11210*/  PRMT R22, R4, 0x7632, R22 ;  /* 0x0000763204167816 */ /* 0x000fe20000000016 */
[----:B-1----:R-:W-:Y:S01]  /*11220*/  IMAD.WIDE R8, R21, 0x2, R2 ;  /* 0x0000000215087825 */ /* 0x002fe200078e0202 */
[----:B------:R-:W-:Y:S02]  /*11230*/  ISETP.GE.AND P2, PT, R0, UR11, PT ;  /* 0x0000000b00007c0c */ /* 0x000fe4000bf46270 */
[----:B------:R-:W-:Y:S01]  /*11240*/  PRMT R26, R16, 0x7632, R26 ;  /* 0x00007632101a7816 */ /* 0x000fe2000000001a */
[----:B------:R-:W-:-:S02]  /*11250*/  VIADD R0, R71, 0x1c ;  /* 0x0000001c47007836 */ /* 0x000fc40000000000 */
[----:B--2---:R-:W-:Y:S01]  /*11260*/  IMAD.WIDE R10, R21, 0x2, R24 ;  /* 0x00000002150a7825 */ /* 0x004fe200078e0218 */
[----:B------:R1:W-:Y:S03]  /*11270*/  @P4 STG.E.U16 desc[UR16][R8.64], R22 ;  /* 0x0000001608004986 */ /* 0x0003e6000c101510 */
[----:B0-----:R-:W-:Y:S01]  /*11280*/  IMAD.WIDE R12, R23, 0x2, R2 ;  /* 0x00000002170c7825 */ /* 0x001fe200078e0202 */
[----:B------:R-:W-:Y:S01]  /*11290*/  ISETP.GE.AND P1, PT, R0, UR11, PT ;  /* 0x0000000b00007c0c */ /* 0x000fe2000bf26270 */
[----:B------:R-:W-:Y:S01]  /*112a0*/  @P6 STG.E.U16 desc[UR16][R10.64], R26 ;  /* 0x0000001a0a006986 */ /* 0x000fe2000c101510 */
[----:B------:R-:W-:-:S03]  /*112b0*/  ISETP.LT.AND P0, PT, R69, UR10, !P0 ;  /* 0x0000000a45007c0c */ /* 0x000fc6000c701270 */
[----:B------:R0:W-:Y:S01]  /*112c0*/  @P5 STG.E.U16 desc[UR16][R12.64], R5 ;  /* 0x000000050c005986 */ /* 0x0001e2000c101510 */
[C---:B------:R-:W-:Y:S01]  /*112d0*/  ISETP.LT.AND P5, PT, R70.reuse, UR10, !P2 ;  /* 0x0000000a46007c0c */ /* 0x040fe2000d7a1270 */
[----:B---3--:R-:W-:Y:S01]  /*112e0*/  VIADD R15, R23, UR4 ;  /* 0x00000004170f7c36 */ /* 0x008fe20008000000 */
[----:B------:R-:W-:Y:S02]  /*112f0*/  ISETP.LT.AND P2, PT, R69, UR10, !P2 ;  /* 0x0000000a45007c0c */ /* 0x000fe4000d741270 */
[----:B------:R-:W-:Y:S01]  /*11300*/  ISETP.LT.AND P6, PT, R70, UR10, !P1 ;  /* 0x0000000a46007c0c */ /* 0x000fe2000cfc1270 */
[----:B------:R-:W-:Y:S01]  /*11310*/  VIADD R0, R71, 0x1e ;  /* 0x0000001e47007836 */ /* 0x000fe20000000000 */
[----:B------:R-:W-:Y:S01]  /*11320*/  PRMT R14, R5, 0x7632, R14 ;  /* 0x00007632050e7816 */ /* 0x000fe2000000000e */
[----:B------:R-:W-:Y:S02]  /*11330*/  VIADD R21, R15, UR4 ;  /* 0x000000040f157c36 */ /* 0x000fe40008000000 */
[----:B------:R-:W-:-:S02]  /*11340*/  VIADD R20, R71, 0x1d ;  /* 0x0000001d47147836 */ /* 0x000fc40000000000 */
[----:B-1----:R-:W-:Y:S01]  /*11350*/  IMAD.WIDE R8, R23, 0x2, R24 ;  /* 0x0000000217087825 */ /* 0x002fe200078e0218 */
[----:B------:R-:W-:-:S03]  /*11360*/  PRMT R16, R17, 0x7632, R16 ;  /* 0x0000763211107816 */ /* 0x000fc60000000010 */
[----:B0-----:R-:W-:Y:S01]  /*11370*/  IMAD.WIDE R4, R15, 0x2, R2 ;  /* 0x000000020f047825 */ /* 0x001fe200078e0202 */
[----:B------:R-:W-:-:S03]  /*11380*/  ISETP.GE.AND P4, PT, R0, UR11, PT ;  /* 0x0000000b00007c0c */ /* 0x000fc6000bf86270 */
[----:B------:R-:W-:Y:S01]  /*11390*/  IMAD.WIDE R10, R15, 0x2, R24 ;  /* 0x000000020f0a7825 */ /* 0x000fe200078e0218 */
[----:B------:R-:W-:Y:S01]  /*113a0*/  ISETP.GE.AND P3, PT, R20, UR11, PT ;  /* 0x0000000b14007c0c */ /* 0x000fe2000bf66270 */
[----:B------:R0:W-:Y:S02]  /*113b0*/  @P0 STG.E.U16 desc[UR16][R8.64], R17 ;  /* 0x0000001108000986 */ /* 0x0001e4000c101510 */
[----:B------:R-:W-:Y:S02]  /*113c0*/  IMAD.WIDE R12, R21, 0x2, R2 ;  /* 0x00000002150c7825 */ /* 0x000fe400078e0202 */
[----:B------:R1:W-:Y:S02]  /*113d0*/  @P5 STG.E.U16 desc[UR16][R4.64], R14 ;  /* 0x0000000e04005986 */ /* 0x0003e4000c101510 */
[----:B------:R-:W-:Y:S01]  /*113e0*/  VIADD R0, R71, 0x1f ;  /* 0x0000001f47007836 */ /* 0x000fe20000000000 */
[----:B------:R-:W-:Y:S01]  /*113f0*/  ISETP.LT.AND P1, PT, R69, UR10, !P1 ;  /* 0x0000000a45007c0c */ /* 0x000fe2000cf21270 */
[----:B------:R-:W-:Y:S01]  /*11400*/  @P2 STG.E.U16 desc[UR16][R10.64], R16 ;  /* 0x000000100a002986 */ /* 0x000fe2000c101510 */
[----:B------:R-:W-:-:S03]  /*11410*/  VIADD R15, R21, UR4 ;  /* 0x00000004150f7c36 */ /* 0x000fc60008000000 */
[----:B------:R2:W-:Y:S01]  /*11420*/  @P6 STG.E.U16 desc[UR16][R12.64], R6 ;  /* 0x000000060c006986 */ /* 0x0005e2000c101510 */
[----:B------:R-:W-:Y:S02]  /*11430*/  ISETP.LT.AND P6, PT, R70, UR10, !P3 ;  /* 0x0000000a46007c0c */ /* 0x000fe4000dfc1270 */
[----:B------:R-:W-:Y:S02]  /*11440*/  ISETP.GE.AND P0, PT, R0, UR11, PT ;  /* 0x0000000b00007c0c */ /* 0x000fe4000bf06270 */
[----:B------:R-:W-:Y:S02]  /*11450*/  ISETP.LT.AND P3, PT, R69, UR10, !P3 ;  /* 0x0000000a45007c0c */ /* 0x000fe4000df61270 */
[C---:B------:R-:W-:Y:S01]  /*11460*/  ISETP.LT.AND P5, PT, R70.reuse, UR10, !P4 ;  /* 0x0000000a46007c0c */ /* 0x040fe2000e7a1270 */
[----:B0-----:R-:W-:Y:S01]  /*11470*/  VIADD R17, R15, UR4 ;  /* 0x000000040f117c36 */ /* 0x001fe20008000000 */
[----:B------:R-:W-:Y:S02]  /*11480*/  ISETP.LT.AND P4, PT, R69, UR10, !P4 ;  /* 0x0000000a45007c0c */ /* 0x000fe4000e781270 */
[----:B------:R-:W-:Y:S01]  /*11490*/  ISETP.LT.AND P2, PT, R70, UR10, !P0 ;  /* 0x0000000a46007c0c */ /* 0x000fe2000c741270 */
[----:B-1----:R-:W-:Y:S01]  /*114a0*/  IMAD.WIDE R4, R21, 0x2, R24 ;  /* 0x0000000215047825 */ /* 0x002fe200078e0218 */
[----:B------:R-:W-:-:S02]  /*114b0*/  ISETP.LT.AND P0, PT, R69, UR10, !P0 ;  /* 0x0000000a45007c0c */ /* 0x000fc4000c701270 */
[----:B------:R-:W-:Y:S01]  /*114c0*/  PRMT R0, R6, 0x7632, R0 ;  /* 0x0000763206007816 */ /* 0x000fe20000000000 */
[----:B------:R-:W-:Y:S01]  /*114d0*/  IMAD.WIDE R8, R15, 0x2, R2 ;  /* 0x000000020f087825 */ /* 0x000fe200078e0202 */
[----:B--2---:R-:W-:-:S03]  /*114e0*/  PRMT R6, R18, 0x7632, R6 ;  /* 0x0000763212067816 */ /* 0x004fc60000000006 */
[----:B------:R-:W-:Y:S02]  /*114f0*/  VIADD R21, R17, UR4 ;  /* 0x0000000411157c36 */ /* 0x000fe40008000000 */
[----:B------:R-:W-:Y:S01]  /*11500*/  IMAD.WIDE R10, R15, 0x2, R24 ;  /* 0x000000020f0a7825 */ /* 0x000fe200078e0218 */
[----:B------:R0:W-:Y:S03]  /*11510*/  @P1 STG.E.U16 desc[UR16][R4.64], R18 ;  /* 0x0000001204001986 */ /* 0x0001e6000c101510 */
[C---:B------:R-:W-:Y:S01]  /*11520*/  IMAD.WIDE R12, R17.reuse, 0x2, R2 ;  /* 0x00000002110c7825 */ /* 0x040fe200078e0202 */
[----:B------:R1:W-:Y:S03]  /*11530*/  @P6 STG.E.U16 desc[UR16][R8.64], R0 ;  /* 0x0000000008006986 */ /* 0x0003e6000c101510 */
[----:B------:R-:W-:Y:S01]  /*11540*/  IMAD.WIDE R14, R17, 0x2, R24 ;  /* 0x00000002110e7825 */ /* 0x000fe200078e0218 */
[----:B------:R2:W-:Y:S03]  /*11550*/  @P3 STG.E.U16 desc[UR16][R10.64], R6 ;  /* 0x000000060a003986 */ /* 0x0005e6000c101510 */
[----:B------:R-:W-:Y:S01]  /*11560*/  IMAD.WIDE R2, R21, 0x2, R2 ;  /* 0x0000000215027825 */ /* 0x000fe200078e0202 */
[----:B0-----:R-:W-:Y:S01]  /*11570*/  PRMT R5, R7, 0x7632, R5 ;  /* 0x0000763207057816 */ /* 0x001fe20000000005 */
[----:B------:R2:W-:Y:S02]  /*11580*/  @P5 STG.E.U16 desc[UR16][R12.64], R7 ;  /* 0x000000070c005986 */ /* 0x0005e4000c101510 */
[----:B------:R-:W-:Y:S01]  /*11590*/  IMAD.WIDE R24, R21, 0x2, R24 ;  /* 0x0000000215187825 */ /* 0x000fe200078e0218 */
[----:B-1----:R-:W-:Y:S01]  /*115a0*/  PRMT R9, R19, 0x7632, R9 ;  /* 0x0000763213097816 */ /* 0x002fe20000000009 */
[----:B------:R2:W-:Y:S04]  /*115b0*/  @P4 STG.E.U16 desc[UR16][R14.64], R19 ;  /* 0x000000130e004986 */ /* 0x0005e8000c101510 */
[----:B------:R2:W-:Y:S04]  /*115c0*/  @P2 STG.E.U16 desc[UR16][R2.64], R5 ;  /* 0x0000000502002986 */ /* 0x0005e8000c101510 */
[----:B------:R2:W-:Y:S01]  /*115d0*/  @P0 STG.E.U16 desc[UR16][R24.64], R9 ;  /* 0x0000000918000986 */ /* 0x0005e2000c101510 */
[----:B------:R-:W-:Y:S06]  /*115e0*/  BAR.SYNC.DEFER_BLOCKING 0x0 ;  /* 0x0000000000007b1d */ /* 0x000fec0000010000 */
[----:B------:R-:W-:Y:S05]  /*115f0*/  BRA.U UP0, `(.L_x_13) ;  /* 0x0000000100a07547 */ /* 0x000fea000b800000 */
[----:B------:R-:W0:Y:S01]  /*11600*/  S2UR UR5, SR_CgaCtaId ;  /* 0x00000000000579c3 */ /* 0x000e220000008800 */
[----:B------:R-:W-:Y:S01]  /*11610*/  NOP ;  /* 0x0000000000007918 */ /* 0x000fe20000000000 */
[----:B------:R-:W-:Y:S01]  /*11620*/  UMOV UR4, 0x50 ;  /* 0x0000005000047882 */ /* 0x000fe20000000000 */
[----:B------:R-:W-:Y:S02]  /*11630*/  IMAD.U32 R0, RZ, RZ, UR6 ;  /* 0x00000006ff007e24 */ /* 0x000fe4000f8e00ff */
[----:B--2---:R-:W-:Y:S02]  /*11640*/  IMAD.MOV.U32 R3, RZ, RZ, 0xf ;  /* 0x0000000fff037424 */ /* 0x004fe400078e00ff */
[----:B------:R-:W-:Y:S01]  /*11650*/  IMAD.MOV.U32 R7, RZ, RZ, 0x1 ;  /* 0x00000001ff077424 */ /* 0x000fe200078e00ff */
[----:B------:R-:W-:-:S04]  /*11660*/  LOP3.LUT R0, R0, 0xffff, RZ, 0xc0, !PT ;  /* 0x0000ffff00007812 */ /* 0x000fc800078ec0ff */
[----:B------:R-:W-:-:S05]  /*11670*/  SHF.R.U32.HI R0, RZ, 0x5, R0 ;  /* 0x00000005ff007819 */ /* 0x000fca0000011600 */
[----:B------:R-:W-:Y:S01]  /*11680*/  VIADD R2, R0, 0x10 ;  /* 0x0000001000027836 */ /* 0x000fe20000000000 */
[----:B------:R-:W-:Y:S01]  /*11690*/  SHF.L.U32 R0, R3, R0, RZ ;  /* 0x0000000003007219 */ /* 0x000fe200000006ff */
[----:B0-----:R-:W-:-:S03]  /*116a0*/  ULEA UR7, UR5, UR4, 0x18 ;  /* 0x0000000405077291 */ /* 0x001fc6000f8ec0ff */
[----:B------:R-:W-:-:S04]  /*116b0*/  SHF.L.U32 R3, R7, R2, RZ ;  /* 0x0000000207037219 */ /* 0x000fc800000006ff */
[----:B------:R-:W-:Y:S02]  /*116c0*/  LOP3.LUT R0, R3, R0, RZ, 0xfc, !PT ;  /* 0x0000000003007212 */ /* 0x000fe400078efcff */
[----:B------:R-:W0:Y:S02]  /*116d0*/  LDS R5, [UR7] ;  /* 0x00000007ff057984 */ /* 0x000e240008000800 */
[C---:B------:R-:W-:Y:S02]  /*116e0*/  LOP3.LUT R2, R0.reuse, 0xffff, RZ, 0xc0, !PT ;  /* 0x0000ffff00027812 */ /* 0x040fe400078ec0ff */
[----:B0-----:R-:W-:-:S04]  /*116f0*/  LOP3.LUT R3, R0, 0xffff, R5, 0x80, !PT ;  /* 0x0000ffff00037812 */ /* 0x001fc800078e8005 */
[----:B------:R-:W-:-:S13]  /*11700*/  ISETP.NE.AND P0, PT, R3, R2, PT ;  /* 0x000000020300720c */ /* 0x000fda0003f05270 */
[----:B------:R-:W-:Y:S05]  /*11710*/  @P0 BRA `(.L_x_14) ;  /* 0x0000000000500947 */ /* 0x000fea0003800000 */
[----:B------:R-:W-:Y:S02]  /*11720*/  SHF.R.U32.HI R5, RZ, 0x10, R5 ;  /* 0x00000010ff057819 */ /* 0x000fe40000011605 */
[----:B------:R-:W-:-:S04]  /*11730*/  SHF.R.U32.HI R2, RZ, 0x10, R0 ;  /* 0x00000010ff027819 */ /* 0x000fc80000011600 */
[----:B------:R-:W-:-:S04]  /*11740*/  LOP3.LUT R5, R5, R2, RZ, 0xc0, !PT ;  /* 0x0000000205057212 */ /* 0x000fc800078ec0ff */
[----:B------:R-:W-:-:S13]  /*11750*/  ISETP.NE.AND P0, PT, R5, R2, PT ;  /* 0x000000020500720c */ /* 0x000fda0003f05270 */
[----:B------:R-:W-:Y:S05]  /*11760*/  @P0 BRA `(.L_x_15) ;  /* 0x0000000000300947 */ /* 0x000fea0003800000 */
[----:B------:R-:W-:Y:S01]  /*11770*/  R2UR UR4, R0 ;  /* 0x00000000000472ca */ /* 0x000fe200000e0000 */
[----:B------:R-:W-:Y:S01]  /*11780*/  VOTEU.ANY UR5, UPT, PT ;  /* 0x0000000000057886 */ /* 0x000fe200038e0100 */
[----:B------:R-:W0:Y:S01]  /*11790*/  S2R R0, SR_LANEID ;  /* 0x0000000000007919 */ /* 0x000e220000000000 */
[----:B------:R-:W-:-:S10]  /*117a0*/  UFLO.U32 UR5, UR5 ;  /* 0x00000005000572bd */ /* 0x000fd400080e0000 */
[----:B------:R-:W-:-:S06]  /*117b0*/  ULOP3.LUT UR4, URZ, UR4, URZ, 0x33, !UPT ;  /* 0x00000004ff047292 */ /* 0x000fcc000f8e33ff */
[----:B------:R-:W-:-:S04]  /*117c0*/  IMAD.U32 R2, RZ, RZ, UR4 ;  /* 0x00000004ff027e24 */ /* 0x000fc8000f8e00ff */
[----:B------:R-:W1:Y:S02]  /*117d0*/  REDUX UR6, R2 ;  /* 0x00000000020673c4 */ /* 0x000e640000000000 */
[----:B------:R3:W-:Y:S01]  /*117e0*/  UTCATOMSWS.AND URZ, UR4 ;  /* 0x0000000400ff79e3 */ /* 0x0007e20008000000 */
[----:B0-----:R-:W-:Y:S01]  /*117f0*/  ISETP.EQ.U32.AND P0, PT, R0, UR5, PT ;  /* 0x0000000500007c0c */ /* 0x001fe2000bf02070 */
[----:B-1----:R-:W-:-:S12]  /*11800*/  IMAD.U32 R0, RZ, RZ, UR6 ;  /* 0x00000006ff007e24 */ /* 0x002fd8000f8e00ff */
[----:B------:R3:W-:Y:S01]  /*11810*/  @P0 ATOMS.AND RZ, [UR7], R0 ;  /* 0x00000000ffff098c */ /* 0x0007e2000a800007 */
[----:B------:R-:W-:Y:S05]  /*11820*/  BRA `(.L_x_13) ;  /* 0x0000000000147947 */ /* 0x000fea0003800000 */
.L_x_15:
[----:B------:R-:W-:-:S07]  /*11830*/  MOV R2, 0x11850 ;  /* 0x0001185000027802 */ /* 0x000fce0000000f00 */
[----:B------:R-:W-:Y:S05]  /*11840*/  CALL.REL.NOINC `($__internal_0_$__cuda_sm10x_tcgen05_guardrail_trap_col_being_dealloced_not_returned_by_alloc) ;  /* 0x00000000002c7944 */ /* 0x000fea0003c00000 */
[----:B------:R-:W-:Y:S05]  /*11850*/  BRA `(.L_x_13) ;  /* 0x0000000000087947 */ /* 0x000fea0003800000 */
.L_x_14:
[----:B------:R-:W-:-:S07]  /*11860*/  MOV R2, 0x11880 ;  /* 0x0001188000027802 */ /* 0x000fce0000000f00 */
[----:B------:R-:W-:Y:S05]  /*11870*/  CALL.REL.NOINC `($__internal_2_$__cuda_sm10x_tcgen05_guardrail_trap_unallocated_columns_being_dealloced) ;  /* 0x0000000000387944 */ /* 0x000fea0003c00000 */
.L_x_13:
[----:B------:R-:W-:Y:S01]  /*11880*/  NOP ;  /* 0x0000000000007918 */ /* 0x000fe20000000000 */
[----:B---3--:R-:W-:Y:S05]  /*11890*/  EXIT ;  /* 0x000000000000794d */ /* 0x008fea0003800000 */
.L_x_8:
[----:B------:R-:W0:Y:S02]  /*118a0*/  SYNCS.PHASECHK.TRANS64.TRYWAIT P2, [UR8], R6 ;  /* 0x00000006ff0075a7 */ /* 0x000e240008041108 */
[----:B0-----:R-:W-:Y:S05]  /*118b0*/  @!P2 BRA `(.L_x_8) ;  /* 0xfffffffc00f8a947 */ /* 0x001fea000383ffff */
[----:B------:R-:W-:Y:S05]  /*118c0*/  BRA `(.L_x_16) ;  /* 0xffffff74009c7947 */ /* 0x000fea000383ffff */
.L_x_12:
[----:B------:R-:W1:Y:S02]  /*118d0*/  SYNCS.PHASECHK.TRANS64.TRYWAIT P0, [UR8], R0 ;  /* 0x00000000ff0075a7 */ /* 0x000e640008001108 */
[----:B-1----:R-:W-:Y:S05]  /*118e0*/  @!P0 BRA `(.L_x_12) ;  /* 0xfffffffc00f88947 */ /* 0x002fea000383ffff */
[----:B------:R-:W-:Y:S05]  /*118f0*/  BRA `(.L_x_11) ;  /* 0xffffffe000f47947 */ /* 0x000fea000383ffff */
        .weak           $__internal_0_$__cuda_sm10x_tcgen05_guardrail_trap_col_being_dealloced_not_returned_by_alloc
        .type           $__internal_0_$__cuda_sm10x_tcgen05_guardrail_trap_col_being_dealloced_not_returned_by_alloc,@function
        .size           $__internal_0_$__cuda_sm10x_tcgen05_guardrail_trap_col_being_dealloced_not_returned_by_alloc,($__internal_1_$__cuda_sm10x_tcgen05_guardrail_trap_phase_invalid_during_alloc - $__internal_0_$__cuda_sm10x_tcgen05_guardrail_trap_col_being_dealloced_not_returned_by_alloc)
$__internal_0_$__cuda_sm10x_tcgen05_guardrail_trap_col_being_dealloced_not_returned_by_alloc:
[----:B------:R-:W-:Y:S05]  /*11900*/  BPT.TRAP 0x1 ;  /* 0x000000040000795c */ /* 0x000fea0000300000 */
[----:B------:R-:W-:-:S04]  /*11910*/  IMAD.MOV.U32 R3, RZ, RZ, 0x0 ;  /* 0x00000000ff037424 */ /* 0x000fc800078e00ff */
[----:B------:R-:W-:Y:S05]  /*11920*/  RET.REL.NODEC R2 `(matmul_kernel) ;  /* 0xfffffee402b47950 */ /* 0x000fea0003c3ffff */
        .weak           $__internal_1_$__cuda_sm10x_tcgen05_guardrail_trap_phase_invalid_during_alloc
        .type           $__internal_1_$__cuda_sm10x_tcgen05_guardrail_trap_phase_invalid_during_alloc,@function
        .size           $__internal_1_$__cuda_sm10x_tcgen05_guardrail_trap_phase_invalid_during_alloc,($__internal_2_$__cuda_sm10x_tcgen05_guardrail_trap_unallocated_columns_being_dealloced - $__internal_1_$__cuda_sm10x_tcgen05_guardrail_trap_phase_invalid_during_alloc)
$__internal_1_$__cuda_sm10x_tcgen05_guardrail_trap_phase_invalid_during_alloc:
[----:B------:R-:W-:Y:S05]  /*11930*/  BPT.TRAP 0x1 ;  /* 0x000000040000795c */ /* 0x000fea0000300000 */
[----:B------:R-:W-:-:S04]  /*11940*/  IMAD.MOV.U32 R3, RZ, RZ, 0x0 ;  /* 0x00000000ff037424 */ /* 0x000fc800078e00ff */
[----:B------:R-:W-:Y:S05]  /*11950*/  RET.REL.NODEC R2 `(matmul_kernel) ;  /* 0xfffffee402a87950 */ /* 0x000fea0003c3ffff */
        .weak           $__internal_2_$__cuda_sm10x_tcgen05_guardrail_trap_unallocated_columns_being_dealloced
        .type           $__internal_2_$__cuda_sm10x_tcgen05_guardrail_trap_unallocated_columns_being_dealloced,@function
        .size           $__internal_2_$__cuda_sm10x_tcgen05_guardrail_trap_unallocated_columns_being_dealloced,(.L_x_20 - $__internal_2_$__cuda_sm10x_tcgen05_guardrail_trap_unallocated_columns_being_dealloced)
$__internal_2_$__cuda_sm10x_tcgen05_guardrail_trap_unallocated_columns_being_dealloced:
[----:B------:R-:W-:Y:S05]  /*11960*/  BPT.TRAP 0x1 ;  /* 0x000000040000795c */ /* 0x000fea0000300000 */
[----:B------:R-:W-:-:S04]  /*11970*/  IMAD.MOV.U32 R3, RZ, RZ, 0x0 ;  /* 0x00000000ff037424 */ /* 0x000fc800078e00ff */
[----:B------:R-:W-:Y:S05]  /*11980*/  RET.REL.NODEC R2 `(matmul_kernel) ;  /* 0xfffffee4029c7950 */ /* 0x000fea0003c3ffff */
.L_x_17:
[----:B------:R-:W-:-:S00]  /*11990*/  BRA `(.L_x_17) ;  /* 0xfffffffc00fc7947 */ /* 0x000fc0000383ffff */
[----:B------:R-:W-:-:S00]  /*119a0*/  NOP ;  /* 0x0000000000007918 */ /* 0x000fc00000000000 */
        /* <DEDUP_REMOVED lines=13> */
.L_x_20:


//--------------------- .nv.shared.matmul_kernel  --------------------------
	.section	.nv.shared.matmul_kernel,"aw",@nobits
	.sectionflags	@""
	.align	16
	.zero		1024


//--------------------- .nv.shared.reserved.0     --------------------------
	.section	.nv.shared.reserved.0,"aw",@nobits
	.align	8
	.weak		__nv_reservedSMEM_offset_0_alias
	.size		__nv_reservedSMEM_offset_0_alias, 0, 64
	.other		__nv_reservedSMEM_offset_0_alias,@"STO_CUDA_RESERVED_SHARED STV_DEFAULT"
__nv_reservedSMEM_offset_0_alias:
	.zero		0
.nv.shared.reserved.0:
	.zero		64
	.weak		__nv_reservedSMEM_allocation_phase
	.type		__nv_reservedSMEM_allocation_phase,@object
	.size		__nv_reservedSMEM_allocation_phase,(.L_0 - __nv_reservedSMEM_allocation_phase)
__nv_reservedSMEM_allocation_phase:
	.zero		1
.L_0:
	.zero		7
	.weak		__nv_reservedSMEM_devtool_atexit_pc
	.type		__nv_reservedSMEM_devtool_atexit_pc,@object
	.size		__nv_reservedSMEM_devtool_atexit_pc,(__nv_reservedSMEM_allocation_mask - __nv_reservedSMEM_devtool_atexit_pc)
__nv_reservedSMEM_devtool_atexit_pc:
	.zero		8
	.weak		__nv_reservedSMEM_allocation_mask
	.type		__nv_reservedSMEM_allocation_mask,@object
	.size		__nv_reservedSMEM_allocation_mask,(.L_2 - __nv_reservedSMEM_allocation_mask)
__nv_reservedSMEM_allocation_mask:
	.zero		4
.L_2:


//--------------------- .nv.constant0.matmul_kernel --------------------------
	.section	.nv.constant0.matmul_kernel,"a",@progbits
	.sectionflags	@""
	.align	4
.nv.constant0.matmul_kernel:
	.zero		976


//--------------------- SYMBOLS --------------------------

	.type		.nv.reservedSmem.offset0,@object
	.size		.nv.reservedSmem.offset0,0x4
	.type		.nv.reservedSmem.cap,@object
	.size		.nv.reservedSmem.cap,0x4
